//
// Generated by NVIDIA NVVM Compiler
//
// Compiler Build ID: CL-36424714
// Cuda compilation tools, release 13.0, V13.0.88
// Based on NVVM 20.0.0
//

.version 9.0
.target sm_100
.address_size 64

	// .globl	_ZN3cub18CUB_300001_SM_10006detail11EmptyKernelIvEEvv
// _ZZN3cub18CUB_300001_SM_10006detail6reduce28DeviceReduceSingleTileKernelINS2_10policy_hubIN4cuda3std3__45tupleIJblEEEjN6thrust24THRUST_300001_SM_1000_NS8cuda_cub9__find_if7functorIS9_EEE10Policy1000ENSB_12zip_iteratorINS8_IJNSD_26transform_input_iterator_tIbNSB_6detail15normal_iteratorINSB_10device_ptrIiEEEE17greater_than_fourEENSB_17counting_iteratorIlNSB_11use_defaultESS_SS_EEEEEEEPS9_jSF_S9_S9_NS7_10__identityEEEvT0_T1_T2_T3_T4_T6_E12temp_storage has been demoted
// _ZZN3cub18CUB_300001_SM_10006detail6reduce18DeviceReduceKernelINS2_10policy_hubIN4cuda3std3__45tupleIJblEEEjN6thrust24THRUST_300001_SM_1000_NS8cuda_cub9__find_if7functorIS9_EEE10Policy1000ENSB_12zip_iteratorINS8_IJNSD_26transform_input_iterator_tIbNSB_6detail15normal_iteratorINSB_10device_ptrIiEEEE17greater_than_fourEENSB_17counting_iteratorIlNSB_11use_defaultESS_SS_EEEEEEEjSF_S9_NS7_10__identityEEEvT0_PT3_T1_NS0_13GridEvenShareIS10_EET2_T4_E12temp_storage has been demoted
// _ZZN3cub18CUB_300001_SM_10006detail6reduce28DeviceReduceSingleTileKernelINS2_10policy_hubIN4cuda3std3__45tupleIJblEEEjN6thrust24THRUST_300001_SM_1000_NS8cuda_cub9__find_if7functorIS9_EEE10Policy1000EPS9_SI_iSF_S9_S9_NS7_10__identityEEEvT0_T1_T2_T3_T4_T6_E12temp_storage has been demoted
// _ZZN3cub18CUB_300001_SM_10006detail6reduce28DeviceReduceSingleTileKernelINS2_10policy_hubIN4cuda3std3__45tupleIJblEEEyN6thrust24THRUST_300001_SM_1000_NS8cuda_cub9__find_if7functorIS9_EEE10Policy1000ENSB_12zip_iteratorINS8_IJNSD_26transform_input_iterator_tIbNSB_6detail15normal_iteratorINSB_10device_ptrIiEEEE17greater_than_fourEENSB_17counting_iteratorIlNSB_11use_defaultESS_SS_EEEEEEEPS9_ySF_S9_S9_NS7_10__identityEEEvT0_T1_T2_T3_T4_T6_E12temp_storage has been demoted
// _ZZN3cub18CUB_300001_SM_10006detail6reduce18DeviceReduceKernelINS2_10policy_hubIN4cuda3std3__45tupleIJblEEEyN6thrust24THRUST_300001_SM_1000_NS8cuda_cub9__find_if7functorIS9_EEE10Policy1000ENSB_12zip_iteratorINS8_IJNSD_26transform_input_iterator_tIbNSB_6detail15normal_iteratorINSB_10device_ptrIiEEEE17greater_than_fourEENSB_17counting_iteratorIlNSB_11use_defaultESS_SS_EEEEEEEySF_S9_NS7_10__identityEEEvT0_PT3_T1_NS0_13GridEvenShareIS10_EET2_T4_E12temp_storage has been demoted
// _ZZN3cub18CUB_300001_SM_10006detail6reduce28DeviceReduceSingleTileKernelINS2_10policy_hubIN4cuda3std3__45tupleIJblEEEyN6thrust24THRUST_300001_SM_1000_NS8cuda_cub9__find_if7functorIS9_EEE10Policy1000EPS9_SI_iSF_S9_S9_NS7_10__identityEEEvT0_T1_T2_T3_T4_T6_E12temp_storage has been demoted
.global .align 1 .b8 _ZN34_INTERNAL_c2c0789c_4_k_cu_0da159924cuda3std3__45__cpo5beginE[1];
.global .align 1 .b8 _ZN34_INTERNAL_c2c0789c_4_k_cu_0da159924cuda3std3__45__cpo3endE[1];
.global .align 1 .b8 _ZN34_INTERNAL_c2c0789c_4_k_cu_0da159924cuda3std3__45__cpo6cbeginE[1];
.global .align 1 .b8 _ZN34_INTERNAL_c2c0789c_4_k_cu_0da159924cuda3std3__45__cpo4cendE[1];
.global .align 1 .b8 _ZN34_INTERNAL_c2c0789c_4_k_cu_0da159924cuda3std3__45__cpo6rbeginE[1];
.global .align 1 .b8 _ZN34_INTERNAL_c2c0789c_4_k_cu_0da159924cuda3std3__45__cpo4rendE[1];
.global .align 1 .b8 _ZN34_INTERNAL_c2c0789c_4_k_cu_0da159924cuda3std3__45__cpo7crbeginE[1];
.global .align 1 .b8 _ZN34_INTERNAL_c2c0789c_4_k_cu_0da159924cuda3std3__45__cpo5crendE[1];
.global .align 1 .b8 _ZN34_INTERNAL_c2c0789c_4_k_cu_0da159924cuda3std3__436_GLOBAL__N__c2c0789c_4_k_cu_0da159926ignoreE[1];
.global .align 1 .b8 _ZN34_INTERNAL_c2c0789c_4_k_cu_0da159924cuda3std3__419piecewise_constructE[1];
.global .align 1 .b8 _ZN34_INTERNAL_c2c0789c_4_k_cu_0da159924cuda3std3__48in_placeE[1];
.global .align 1 .b8 _ZN34_INTERNAL_c2c0789c_4_k_cu_0da159924cuda3std3__420unreachable_sentinelE[1];
.global .align 1 .b8 _ZN34_INTERNAL_c2c0789c_4_k_cu_0da159924cuda3std3__47nulloptE[1];
.global .align 1 .b8 _ZN34_INTERNAL_c2c0789c_4_k_cu_0da159924cuda3std3__48unexpectE[1];
.global .align 1 .b8 _ZN34_INTERNAL_c2c0789c_4_k_cu_0da159924cuda3std6ranges3__45__cpo4swapE[1];
.global .align 1 .b8 _ZN34_INTERNAL_c2c0789c_4_k_cu_0da159924cuda3std6ranges3__45__cpo9iter_moveE[1];
.global .align 1 .b8 _ZN34_INTERNAL_c2c0789c_4_k_cu_0da159924cuda3std6ranges3__45__cpo5beginE[1];
.global .align 1 .b8 _ZN34_INTERNAL_c2c0789c_4_k_cu_0da159924cuda3std6ranges3__45__cpo3endE[1];
.global .align 1 .b8 _ZN34_INTERNAL_c2c0789c_4_k_cu_0da159924cuda3std6ranges3__45__cpo6cbeginE[1];
.global .align 1 .b8 _ZN34_INTERNAL_c2c0789c_4_k_cu_0da159924cuda3std6ranges3__45__cpo4cendE[1];
.global .align 1 .b8 _ZN34_INTERNAL_c2c0789c_4_k_cu_0da159924cuda3std6ranges3__45__cpo7advanceE[1];
.global .align 1 .b8 _ZN34_INTERNAL_c2c0789c_4_k_cu_0da159924cuda3std6ranges3__45__cpo9iter_swapE[1];
.global .align 1 .b8 _ZN34_INTERNAL_c2c0789c_4_k_cu_0da159924cuda3std6ranges3__45__cpo4nextE[1];
.global .align 1 .b8 _ZN34_INTERNAL_c2c0789c_4_k_cu_0da159924cuda3std6ranges3__45__cpo4prevE[1];
.global .align 1 .b8 _ZN34_INTERNAL_c2c0789c_4_k_cu_0da159924cuda3std6ranges3__45__cpo4dataE[1];
.global .align 1 .b8 _ZN34_INTERNAL_c2c0789c_4_k_cu_0da159924cuda3std6ranges3__45__cpo5cdataE[1];
.global .align 1 .b8 _ZN34_INTERNAL_c2c0789c_4_k_cu_0da159924cuda3std6ranges3__45__cpo4sizeE[1];
.global .align 1 .b8 _ZN34_INTERNAL_c2c0789c_4_k_cu_0da159924cuda3std6ranges3__45__cpo5ssizeE[1];
.global .align 1 .b8 _ZN34_INTERNAL_c2c0789c_4_k_cu_0da159924cuda3std6ranges3__45__cpo8distanceE[1];
.global .align 1 .b8 _ZN34_INTERNAL_c2c0789c_4_k_cu_0da159926thrust24THRUST_300001_SM_1000_NS8cuda_cub3parE[1];
.global .align 1 .b8 _ZN34_INTERNAL_c2c0789c_4_k_cu_0da159926thrust24THRUST_300001_SM_1000_NS8cuda_cub10par_nosyncE[1];
.global .align 1 .b8 _ZN34_INTERNAL_c2c0789c_4_k_cu_0da159926thrust24THRUST_300001_SM_1000_NS6system6detail10sequential3seqE[1];
.global .align 1 .b8 _ZN34_INTERNAL_c2c0789c_4_k_cu_0da159926thrust24THRUST_300001_SM_1000_NS6system3cpp3parE[1];
.global .align 1 .b8 _ZN34_INTERNAL_c2c0789c_4_k_cu_0da159926thrust24THRUST_300001_SM_1000_NS12placeholders2_1E[1];
.global .align 1 .b8 _ZN34_INTERNAL_c2c0789c_4_k_cu_0da159926thrust24THRUST_300001_SM_1000_NS12placeholders2_2E[1];
.global .align 1 .b8 _ZN34_INTERNAL_c2c0789c_4_k_cu_0da159926thrust24THRUST_300001_SM_1000_NS12placeholders2_3E[1];
.global .align 1 .b8 _ZN34_INTERNAL_c2c0789c_4_k_cu_0da159926thrust24THRUST_300001_SM_1000_NS12placeholders2_4E[1];
.global .align 1 .b8 _ZN34_INTERNAL_c2c0789c_4_k_cu_0da159926thrust24THRUST_300001_SM_1000_NS12placeholders2_5E[1];
.global .align 1 .b8 _ZN34_INTERNAL_c2c0789c_4_k_cu_0da159926thrust24THRUST_300001_SM_1000_NS12placeholders2_6E[1];
.global .align 1 .b8 _ZN34_INTERNAL_c2c0789c_4_k_cu_0da159926thrust24THRUST_300001_SM_1000_NS12placeholders2_7E[1];
.global .align 1 .b8 _ZN34_INTERNAL_c2c0789c_4_k_cu_0da159926thrust24THRUST_300001_SM_1000_NS12placeholders2_8E[1];
.global .align 1 .b8 _ZN34_INTERNAL_c2c0789c_4_k_cu_0da159926thrust24THRUST_300001_SM_1000_NS12placeholders2_9E[1];
.global .align 1 .b8 _ZN34_INTERNAL_c2c0789c_4_k_cu_0da159926thrust24THRUST_300001_SM_1000_NS12placeholders3_10E[1];
.global .align 1 .b8 _ZN34_INTERNAL_c2c0789c_4_k_cu_0da159926thrust24THRUST_300001_SM_1000_NS3seqE[1];
.global .align 1 .b8 _ZN34_INTERNAL_c2c0789c_4_k_cu_0da159926thrust24THRUST_300001_SM_1000_NS6deviceE[1];

.visible .entry _ZN3cub18CUB_300001_SM_10006detail11EmptyKernelIvEEvv()
{


	ret;

}
	// .globl	_ZN3cub18CUB_300001_SM_10006detail6reduce28DeviceReduceSingleTileKernelINS2_10policy_hubIN4cuda3std3__45tupleIJblEEEjN6thrust24THRUST_300001_SM_1000_NS8cuda_cub9__find_if7functorIS9_EEE10Policy1000ENSB_12zip_iteratorINS8_IJNSD_26transform_input_iterator_tIbNSB_6detail15normal_iteratorINSB_10device_ptrIiEEEE17greater_than_fourEENSB_17counting_iteratorIlNSB_11use_defaultESS_SS_EEEEEEEPS9_jSF_S9_S9_NS7_10__identityEEEvT0_T1_T2_T3_T4_T6_
.visible .entry _ZN3cub18CUB_300001_SM_10006detail6reduce28DeviceReduceSingleTileKernelINS2_10policy_hubIN4cuda3std3__45tupleIJblEEEjN6thrust24THRUST_300001_SM_1000_NS8cuda_cub9__find_if7functorIS9_EEE10Policy1000ENSB_12zip_iteratorINS8_IJNSD_26transform_input_iterator_tIbNSB_6detail15normal_iteratorINSB_10device_ptrIiEEEE17greater_than_fourEENSB_17counting_iteratorIlNSB_11use_defaultESS_SS_EEEEEEEPS9_jSF_S9_S9_NS7_10__identityEEEvT0_T1_T2_T3_T4_T6_(
	.param .align 8 .b8 _ZN3cub18CUB_300001_SM_10006detail6reduce28DeviceReduceSingleTileKernelINS2_10policy_hubIN4cuda3std3__45tupleIJblEEEjN6thrust24THRUST_300001_SM_1000_NS8cuda_cub9__find_if7functorIS9_EEE10Policy1000ENSB_12zip_iteratorINS8_IJNSD_26transform_input_iterator_tIbNSB_6detail15normal_iteratorINSB_10device_ptrIiEEEE17greater_than_fourEENSB_17counting_iteratorIlNSB_11use_defaultESS_SS_EEEEEEEPS9_jSF_S9_S9_NS7_10__identityEEEvT0_T1_T2_T3_T4_T6__param_0[24],
	.param .u64 .ptr .align 1 _ZN3cub18CUB_300001_SM_10006detail6reduce28DeviceReduceSingleTileKernelINS2_10policy_hubIN4cuda3std3__45tupleIJblEEEjN6thrust24THRUST_300001_SM_1000_NS8cuda_cub9__find_if7functorIS9_EEE10Policy1000ENSB_12zip_iteratorINS8_IJNSD_26transform_input_iterator_tIbNSB_6detail15normal_iteratorINSB_10device_ptrIiEEEE17greater_than_fourEENSB_17counting_iteratorIlNSB_11use_defaultESS_SS_EEEEEEEPS9_jSF_S9_S9_NS7_10__identityEEEvT0_T1_T2_T3_T4_T6__param_1,
	.param .u32 _ZN3cub18CUB_300001_SM_10006detail6reduce28DeviceReduceSingleTileKernelINS2_10policy_hubIN4cuda3std3__45tupleIJblEEEjN6thrust24THRUST_300001_SM_1000_NS8cuda_cub9__find_if7functorIS9_EEE10Policy1000ENSB_12zip_iteratorINS8_IJNSD_26transform_input_iterator_tIbNSB_6detail15normal_iteratorINSB_10device_ptrIiEEEE17greater_than_fourEENSB_17counting_iteratorIlNSB_11use_defaultESS_SS_EEEEEEEPS9_jSF_S9_S9_NS7_10__identityEEEvT0_T1_T2_T3_T4_T6__param_2,
	.param .align 1 .b8 _ZN3cub18CUB_300001_SM_10006detail6reduce28DeviceReduceSingleTileKernelINS2_10policy_hubIN4cuda3std3__45tupleIJblEEEjN6thrust24THRUST_300001_SM_1000_NS8cuda_cub9__find_if7functorIS9_EEE10Policy1000ENSB_12zip_iteratorINS8_IJNSD_26transform_input_iterator_tIbNSB_6detail15normal_iteratorINSB_10device_ptrIiEEEE17greater_than_fourEENSB_17counting_iteratorIlNSB_11use_defaultESS_SS_EEEEEEEPS9_jSF_S9_S9_NS7_10__identityEEEvT0_T1_T2_T3_T4_T6__param_3[1],
	.param .align 8 .b8 _ZN3cub18CUB_300001_SM_10006detail6reduce28DeviceReduceSingleTileKernelINS2_10policy_hubIN4cuda3std3__45tupleIJblEEEjN6thrust24THRUST_300001_SM_1000_NS8cuda_cub9__find_if7functorIS9_EEE10Policy1000ENSB_12zip_iteratorINS8_IJNSD_26transform_input_iterator_tIbNSB_6detail15normal_iteratorINSB_10device_ptrIiEEEE17greater_than_fourEENSB_17counting_iteratorIlNSB_11use_defaultESS_SS_EEEEEEEPS9_jSF_S9_S9_NS7_10__identityEEEvT0_T1_T2_T3_T4_T6__param_4[16],
	.param .align 1 .b8 _ZN3cub18CUB_300001_SM_10006detail6reduce28DeviceReduceSingleTileKernelINS2_10policy_hubIN4cuda3std3__45tupleIJblEEEjN6thrust24THRUST_300001_SM_1000_NS8cuda_cub9__find_if7functorIS9_EEE10Policy1000ENSB_12zip_iteratorINS8_IJNSD_26transform_input_iterator_tIbNSB_6detail15normal_iteratorINSB_10device_ptrIiEEEE17greater_than_fourEENSB_17counting_iteratorIlNSB_11use_defaultESS_SS_EEEEEEEPS9_jSF_S9_S9_NS7_10__identityEEEvT0_T1_T2_T3_T4_T6__param_5[1]
)
.maxntid 256
.minnctapersm 1
{
	.reg .pred 	%p<329>;
	.reg .b16 	%rs<415>;
	.reg .b32 	%r<485>;
	.reg .b64 	%rd<449>;
	// demoted variable
	.shared .align 8 .b8 _ZZN3cub18CUB_300001_SM_10006detail6reduce28DeviceReduceSingleTileKernelINS2_10policy_hubIN4cuda3std3__45tupleIJblEEEjN6thrust24THRUST_300001_SM_1000_NS8cuda_cub9__find_if7functorIS9_EEE10Policy1000ENSB_12zip_iteratorINS8_IJNSD_26transform_input_iterator_tIbNSB_6detail15normal_iteratorINSB_10device_ptrIiEEEE17greater_than_fourEENSB_17counting_iteratorIlNSB_11use_defaultESS_SS_EEEEEEEPS9_jSF_S9_S9_NS7_10__identityEEEvT0_T1_T2_T3_T4_T6_E12temp_storage[152];
	ld.param.u64 	%rd114, [_ZN3cub18CUB_300001_SM_10006detail6reduce28DeviceReduceSingleTileKernelINS2_10policy_hubIN4cuda3std3__45tupleIJblEEEjN6thrust24THRUST_300001_SM_1000_NS8cuda_cub9__find_if7functorIS9_EEE10Policy1000ENSB_12zip_iteratorINS8_IJNSD_26transform_input_iterator_tIbNSB_6detail15normal_iteratorINSB_10device_ptrIiEEEE17greater_than_fourEENSB_17counting_iteratorIlNSB_11use_defaultESS_SS_EEEEEEEPS9_jSF_S9_S9_NS7_10__identityEEEvT0_T1_T2_T3_T4_T6__param_4+8];
	ld.param.u64 	%rd113, [_ZN3cub18CUB_300001_SM_10006detail6reduce28DeviceReduceSingleTileKernelINS2_10policy_hubIN4cuda3std3__45tupleIJblEEEjN6thrust24THRUST_300001_SM_1000_NS8cuda_cub9__find_if7functorIS9_EEE10Policy1000ENSB_12zip_iteratorINS8_IJNSD_26transform_input_iterator_tIbNSB_6detail15normal_iteratorINSB_10device_ptrIiEEEE17greater_than_fourEENSB_17counting_iteratorIlNSB_11use_defaultESS_SS_EEEEEEEPS9_jSF_S9_S9_NS7_10__identityEEEvT0_T1_T2_T3_T4_T6__param_0+16];
	ld.param.u64 	%rd112, [_ZN3cub18CUB_300001_SM_10006detail6reduce28DeviceReduceSingleTileKernelINS2_10policy_hubIN4cuda3std3__45tupleIJblEEEjN6thrust24THRUST_300001_SM_1000_NS8cuda_cub9__find_if7functorIS9_EEE10Policy1000ENSB_12zip_iteratorINS8_IJNSD_26transform_input_iterator_tIbNSB_6detail15normal_iteratorINSB_10device_ptrIiEEEE17greater_than_fourEENSB_17counting_iteratorIlNSB_11use_defaultESS_SS_EEEEEEEPS9_jSF_S9_S9_NS7_10__identityEEEvT0_T1_T2_T3_T4_T6__param_0];
	ld.param.u64 	%rd115, [_ZN3cub18CUB_300001_SM_10006detail6reduce28DeviceReduceSingleTileKernelINS2_10policy_hubIN4cuda3std3__45tupleIJblEEEjN6thrust24THRUST_300001_SM_1000_NS8cuda_cub9__find_if7functorIS9_EEE10Policy1000ENSB_12zip_iteratorINS8_IJNSD_26transform_input_iterator_tIbNSB_6detail15normal_iteratorINSB_10device_ptrIiEEEE17greater_than_fourEENSB_17counting_iteratorIlNSB_11use_defaultESS_SS_EEEEEEEPS9_jSF_S9_S9_NS7_10__identityEEEvT0_T1_T2_T3_T4_T6__param_1];
	ld.param.u32 	%r44, [_ZN3cub18CUB_300001_SM_10006detail6reduce28DeviceReduceSingleTileKernelINS2_10policy_hubIN4cuda3std3__45tupleIJblEEEjN6thrust24THRUST_300001_SM_1000_NS8cuda_cub9__find_if7functorIS9_EEE10Policy1000ENSB_12zip_iteratorINS8_IJNSD_26transform_input_iterator_tIbNSB_6detail15normal_iteratorINSB_10device_ptrIiEEEE17greater_than_fourEENSB_17counting_iteratorIlNSB_11use_defaultESS_SS_EEEEEEEPS9_jSF_S9_S9_NS7_10__identityEEEvT0_T1_T2_T3_T4_T6__param_2];
	ld.param.u8 	%rs100, [_ZN3cub18CUB_300001_SM_10006detail6reduce28DeviceReduceSingleTileKernelINS2_10policy_hubIN4cuda3std3__45tupleIJblEEEjN6thrust24THRUST_300001_SM_1000_NS8cuda_cub9__find_if7functorIS9_EEE10Policy1000ENSB_12zip_iteratorINS8_IJNSD_26transform_input_iterator_tIbNSB_6detail15normal_iteratorINSB_10device_ptrIiEEEE17greater_than_fourEENSB_17counting_iteratorIlNSB_11use_defaultESS_SS_EEEEEEEPS9_jSF_S9_S9_NS7_10__identityEEEvT0_T1_T2_T3_T4_T6__param_4];
	cvta.to.global.u64 	%rd1, %rd115;
	setp.ne.s32 	%p1, %r44, 0;
	@%p1 bra 	$L__BB1_3;
	mov.u32 	%r470, %tid.x;
	setp.ne.s32 	%p328, %r470, 0;
	@%p328 bra 	$L__BB1_123;
	st.global.u8 	[%rd1], %rs100;
	st.global.u64 	[%rd1+8], %rd114;
	bra.uni 	$L__BB1_123;
$L__BB1_3:
	cvta.to.global.u64 	%rd2, %rd112;
	setp.gt.u32 	%p2, %r44, 1023;
	@%p2 bra 	$L__BB1_80;
	mov.u32 	%r1, %tid.x;
	setp.ge.u32 	%p149, %r1, %r44;
	mov.b16 	%rs383, 0;
	mov.b64 	%rd417, 0;
	mov.u32 	%r474, %r1;
	@%p149 bra 	$L__BB1_6;
	cvt.u64.u32 	%rd279, %r1;
	mul.wide.u32 	%rd280, %r1, 4;
	add.s64 	%rd281, %rd2, %rd280;
	add.s64 	%rd417, %rd113, %rd279;
	ld.global.u32 	%r216, [%rd281];
	setp.gt.s32 	%p150, %r216, 4;
	selp.u16 	%rs383, 1, 0, %p150;
	add.s32 	%r474, %r1, 256;
$L__BB1_6:
	setp.ge.u32 	%p151, %r474, %r44;
	@%p151 bra 	$L__BB1_18;
	not.b32 	%r217, %r474;
	add.s32 	%r4, %r44, %r217;
	shr.u32 	%r218, %r4, 8;
	add.s32 	%r5, %r218, 1;
	and.b32  	%r6, %r5, 7;
	setp.lt.u32 	%p152, %r4, 1792;
	@%p152 bra 	$L__BB1_10;
	and.b32  	%r219, %r5, 33554424;
	neg.s32 	%r472, %r219;
$L__BB1_9:
	.pragma "nounroll";
	cvt.u64.u32 	%rd283, %r474;
	mul.wide.u32 	%rd284, %r474, 4;
	add.s64 	%rd285, %rd2, %rd284;
	add.s64 	%rd286, %rd113, %rd283;
	ld.global.u32 	%r220, [%rd285];
	setp.gt.s32 	%p153, %r220, 4;
	selp.u16 	%rs224, 1, 0, %p153;
	and.b16  	%rs225, %rs383, 255;
	setp.ne.s16 	%p155, %rs225, 0;
	and.pred  	%p156, %p155, %p153;
	min.s64 	%rd287, %rd286, %rd417;
	setp.eq.s16 	%p157, %rs225, 0;
	selp.b64 	%rd288, %rd286, %rd417, %p157;
	selp.b16 	%rs226, %rs224, %rs383, %p157;
	selp.b64 	%rd289, %rd287, %rd288, %p156;
	selp.b16 	%rs227, 1, %rs226, %p156;
	and.b16  	%rs228, %rs227, 255;
	add.s64 	%rd290, %rd286, 256;
	ld.global.u32 	%r221, [%rd285+1024];
	setp.gt.s32 	%p158, %r221, 4;
	selp.u16 	%rs229, 1, 0, %p158;
	setp.ne.s16 	%p160, %rs228, 0;
	and.pred  	%p161, %p160, %p158;
	min.s64 	%rd291, %rd290, %rd289;
	setp.eq.s16 	%p162, %rs228, 0;
	selp.b64 	%rd292, %rd290, %rd289, %p162;
	selp.b16 	%rs230, %rs229, %rs227, %p162;
	selp.b64 	%rd293, %rd291, %rd292, %p161;
	selp.b16 	%rs231, 1, %rs230, %p161;
	and.b16  	%rs232, %rs231, 255;
	add.s64 	%rd294, %rd286, 512;
	ld.global.u32 	%r222, [%rd285+2048];
	setp.gt.s32 	%p163, %r222, 4;
	selp.u16 	%rs233, 1, 0, %p163;
	setp.ne.s16 	%p165, %rs232, 0;
	and.pred  	%p166, %p165, %p163;
	min.s64 	%rd295, %rd294, %rd293;
	setp.eq.s16 	%p167, %rs232, 0;
	selp.b64 	%rd296, %rd294, %rd293, %p167;
	selp.b16 	%rs234, %rs233, %rs231, %p167;
	selp.b64 	%rd297, %rd295, %rd296, %p166;
	selp.b16 	%rs235, 1, %rs234, %p166;
	and.b16  	%rs236, %rs235, 255;
	add.s64 	%rd298, %rd286, 768;
	ld.global.u32 	%r223, [%rd285+3072];
	setp.gt.s32 	%p168, %r223, 4;
	selp.u16 	%rs237, 1, 0, %p168;
	setp.ne.s16 	%p170, %rs236, 0;
	and.pred  	%p171, %p170, %p168;
	min.s64 	%rd299, %rd298, %rd297;
	setp.eq.s16 	%p172, %rs236, 0;
	selp.b64 	%rd300, %rd298, %rd297, %p172;
	selp.b16 	%rs238, %rs237, %rs235, %p172;
	selp.b64 	%rd301, %rd299, %rd300, %p171;
	selp.b16 	%rs239, 1, %rs238, %p171;
	and.b16  	%rs240, %rs239, 255;
	add.s64 	%rd302, %rd286, 1024;
	ld.global.u32 	%r224, [%rd285+4096];
	setp.gt.s32 	%p173, %r224, 4;
	selp.u16 	%rs241, 1, 0, %p173;
	setp.ne.s16 	%p175, %rs240, 0;
	and.pred  	%p176, %p175, %p173;
	min.s64 	%rd303, %rd302, %rd301;
	setp.eq.s16 	%p177, %rs240, 0;
	selp.b64 	%rd304, %rd302, %rd301, %p177;
	selp.b16 	%rs242, %rs241, %rs239, %p177;
	selp.b64 	%rd305, %rd303, %rd304, %p176;
	selp.b16 	%rs243, 1, %rs242, %p176;
	and.b16  	%rs244, %rs243, 255;
	add.s64 	%rd306, %rd286, 1280;
	ld.global.u32 	%r225, [%rd285+5120];
	setp.gt.s32 	%p178, %r225, 4;
	selp.u16 	%rs245, 1, 0, %p178;
	setp.ne.s16 	%p180, %rs244, 0;
	and.pred  	%p181, %p180, %p178;
	min.s64 	%rd307, %rd306, %rd305;
	setp.eq.s16 	%p182, %rs244, 0;
	selp.b64 	%rd308, %rd306, %rd305, %p182;
	selp.b16 	%rs246, %rs245, %rs243, %p182;
	selp.b64 	%rd309, %rd307, %rd308, %p181;
	selp.b16 	%rs247, 1, %rs246, %p181;
	and.b16  	%rs248, %rs247, 255;
	add.s64 	%rd310, %rd286, 1536;
	ld.global.u32 	%r226, [%rd285+6144];
	setp.gt.s32 	%p183, %r226, 4;
	selp.u16 	%rs249, 1, 0, %p183;
	setp.ne.s16 	%p185, %rs248, 0;
	and.pred  	%p186, %p185, %p183;
	min.s64 	%rd311, %rd310, %rd309;
	setp.eq.s16 	%p187, %rs248, 0;
	selp.b64 	%rd312, %rd310, %rd309, %p187;
	selp.b16 	%rs250, %rs249, %rs247, %p187;
	selp.b64 	%rd313, %rd311, %rd312, %p186;
	selp.b16 	%rs251, 1, %rs250, %p186;
	and.b16  	%rs252, %rs251, 255;
	add.s64 	%rd314, %rd286, 1792;
	ld.global.u32 	%r227, [%rd285+7168];
	setp.gt.s32 	%p188, %r227, 4;
	selp.u16 	%rs253, 1, 0, %p188;
	setp.ne.s16 	%p190, %rs252, 0;
	and.pred  	%p191, %p190, %p188;
	min.s64 	%rd315, %rd314, %rd313;
	setp.eq.s16 	%p192, %rs252, 0;
	selp.b64 	%rd316, %rd314, %rd313, %p192;
	selp.b16 	%rs254, %rs253, %rs251, %p192;
	selp.b64 	%rd417, %rd315, %rd316, %p191;
	selp.b16 	%rs383, 1, %rs254, %p191;
	add.s32 	%r474, %r474, 2048;
	add.s32 	%r472, %r472, 8;
	setp.ne.s32 	%p193, %r472, 0;
	@%p193 bra 	$L__BB1_9;
$L__BB1_10:
	setp.eq.s32 	%p194, %r6, 0;
	@%p194 bra 	$L__BB1_18;
	setp.lt.u32 	%p195, %r6, 4;
	@%p195 bra 	$L__BB1_13;
	cvt.u64.u32 	%rd318, %r474;
	mul.wide.u32 	%rd319, %r474, 4;
	add.s64 	%rd320, %rd2, %rd319;
	add.s64 	%rd321, %rd113, %rd318;
	ld.global.u32 	%r228, [%rd320];
	setp.gt.s32 	%p196, %r228, 4;
	selp.u16 	%rs256, 1, 0, %p196;
	and.b16  	%rs257, %rs383, 255;
	setp.ne.s16 	%p198, %rs257, 0;
	and.pred  	%p199, %p198, %p196;
	min.s64 	%rd322, %rd321, %rd417;
	setp.eq.s16 	%p200, %rs257, 0;
	selp.b64 	%rd323, %rd321, %rd417, %p200;
	selp.b16 	%rs258, %rs256, %rs383, %p200;
	selp.b64 	%rd324, %rd322, %rd323, %p199;
	selp.b16 	%rs259, 1, %rs258, %p199;
	and.b16  	%rs260, %rs259, 255;
	add.s32 	%r229, %r474, 256;
	cvt.u64.u32 	%rd325, %r229;
	add.s64 	%rd326, %rd113, %rd325;
	ld.global.u32 	%r230, [%rd320+1024];
	setp.gt.s32 	%p201, %r230, 4;
	selp.u16 	%rs261, 1, 0, %p201;
	setp.ne.s16 	%p203, %rs260, 0;
	and.pred  	%p204, %p203, %p201;
	min.s64 	%rd327, %rd326, %rd324;
	setp.eq.s16 	%p205, %rs260, 0;
	selp.b64 	%rd328, %rd326, %rd324, %p205;
	selp.b16 	%rs262, %rs261, %rs259, %p205;
	selp.b64 	%rd329, %rd327, %rd328, %p204;
	selp.b16 	%rs263, 1, %rs262, %p204;
	and.b16  	%rs264, %rs263, 255;
	add.s32 	%r231, %r474, 512;
	cvt.u64.u32 	%rd330, %r231;
	add.s64 	%rd331, %rd113, %rd330;
	ld.global.u32 	%r232, [%rd320+2048];
	setp.gt.s32 	%p206, %r232, 4;
	selp.u16 	%rs265, 1, 0, %p206;
	setp.ne.s16 	%p208, %rs264, 0;
	and.pred  	%p209, %p208, %p206;
	min.s64 	%rd332, %rd331, %rd329;
	setp.eq.s16 	%p210, %rs264, 0;
	selp.b64 	%rd333, %rd331, %rd329, %p210;
	selp.b16 	%rs266, %rs265, %rs263, %p210;
	selp.b64 	%rd334, %rd332, %rd333, %p209;
	selp.b16 	%rs267, 1, %rs266, %p209;
	and.b16  	%rs268, %rs267, 255;
	add.s32 	%r233, %r474, 768;
	cvt.u64.u32 	%rd335, %r233;
	add.s64 	%rd336, %rd113, %rd335;
	ld.global.u32 	%r234, [%rd320+3072];
	setp.gt.s32 	%p211, %r234, 4;
	selp.u16 	%rs269, 1, 0, %p211;
	setp.ne.s16 	%p213, %rs268, 0;
	and.pred  	%p214, %p213, %p211;
	min.s64 	%rd337, %rd336, %rd334;
	setp.eq.s16 	%p215, %rs268, 0;
	selp.b64 	%rd338, %rd336, %rd334, %p215;
	selp.b16 	%rs270, %rs269, %rs267, %p215;
	selp.b64 	%rd417, %rd337, %rd338, %p214;
	selp.b16 	%rs383, 1, %rs270, %p214;
	add.s32 	%r474, %r474, 1024;
$L__BB1_13:
	and.b32  	%r235, %r5, 3;
	setp.eq.s32 	%p216, %r235, 0;
	@%p216 bra 	$L__BB1_18;
	setp.eq.s32 	%p217, %r235, 1;
	@%p217 bra 	$L__BB1_16;
	cvt.u64.u32 	%rd340, %r474;
	mul.wide.u32 	%rd341, %r474, 4;
	add.s64 	%rd342, %rd2, %rd341;
	add.s64 	%rd343, %rd113, %rd340;
	ld.global.u32 	%r236, [%rd342];
	setp.gt.s32 	%p218, %r236, 4;
	selp.u16 	%rs272, 1, 0, %p218;
	and.b16  	%rs273, %rs383, 255;
	setp.ne.s16 	%p220, %rs273, 0;
	and.pred  	%p221, %p220, %p218;
	min.s64 	%rd344, %rd343, %rd417;
	setp.eq.s16 	%p222, %rs273, 0;
	selp.b64 	%rd345, %rd343, %rd417, %p222;
	selp.b16 	%rs274, %rs272, %rs383, %p222;
	selp.b64 	%rd346, %rd344, %rd345, %p221;
	selp.b16 	%rs275, 1, %rs274, %p221;
	and.b16  	%rs276, %rs275, 255;
	add.s32 	%r237, %r474, 256;
	cvt.u64.u32 	%rd347, %r237;
	add.s64 	%rd348, %rd113, %rd347;
	ld.global.u32 	%r238, [%rd342+1024];
	setp.gt.s32 	%p223, %r238, 4;
	selp.u16 	%rs277, 1, 0, %p223;
	setp.ne.s16 	%p225, %rs276, 0;
	and.pred  	%p226, %p225, %p223;
	min.s64 	%rd349, %rd348, %rd346;
	setp.eq.s16 	%p227, %rs276, 0;
	selp.b64 	%rd350, %rd348, %rd346, %p227;
	selp.b16 	%rs278, %rs277, %rs275, %p227;
	selp.b64 	%rd417, %rd349, %rd350, %p226;
	selp.b16 	%rs383, 1, %rs278, %p226;
	add.s32 	%r474, %r474, 512;
$L__BB1_16:
	and.b32  	%r239, %r4, 256;
	setp.ne.s32 	%p228, %r239, 0;
	@%p228 bra 	$L__BB1_18;
	cvt.u64.u32 	%rd351, %r474;
	mul.wide.u32 	%rd352, %r474, 4;
	add.s64 	%rd353, %rd2, %rd352;
	add.s64 	%rd354, %rd113, %rd351;
	ld.global.u32 	%r240, [%rd353];
	setp.gt.s32 	%p229, %r240, 4;
	selp.u16 	%rs279, 1, 0, %p229;
	and.b16  	%rs280, %rs383, 255;
	setp.ne.s16 	%p231, %rs280, 0;
	and.pred  	%p232, %p231, %p229;
	min.s64 	%rd355, %rd354, %rd417;
	setp.eq.s16 	%p233, %rs280, 0;
	selp.b64 	%rd356, %rd354, %rd417, %p233;
	selp.b16 	%rs281, %rs279, %rs383, %p233;
	selp.b64 	%rd417, %rd355, %rd356, %p232;
	selp.b16 	%rs383, 1, %rs281, %p232;
$L__BB1_18:
	setp.lt.u32 	%p234, %r44, 256;
	@%p234 bra 	$L__BB1_43;
	// begin inline asm
	mov.u32 %r359, %laneid;
	// end inline asm
	cvt.u32.u16 	%r380, %rs383;
	and.b32  	%r361, %r380, 255;
	mov.b32 	%r377, 1;
	mov.b32 	%r378, 31;
	mov.b32 	%r379, -1;
	// begin inline asm
	shfl.sync.down.b32 %r360, %r361, %r377, %r378, %r379;
	// end inline asm
	// begin inline asm
	shfl.sync.down.b32 %r365, %r366, %r377, %r378, %r379;
	// end inline asm
	mov.b64 	{%r371, %r376}, %rd417;
	// begin inline asm
	shfl.sync.down.b32 %r370, %r371, %r377, %r378, %r379;
	// end inline asm
	// begin inline asm
	shfl.sync.down.b32 %r375, %r376, %r377, %r378, %r379;
	// end inline asm
	mov.b64 	%rd18, {%r370, %r375};
	cvt.u16.u32 	%rs15, %r360;
	setp.gt.s32 	%p284, %r359, 30;
	@%p284 bra 	$L__BB1_23;
	and.b16  	%rs323, %rs383, 255;
	setp.eq.s16 	%p285, %rs323, 0;
	and.b16  	%rs324, %rs15, 255;
	setp.eq.s16 	%p286, %rs324, 0;
	or.pred  	%p287, %p285, %p286;
	@%p287 bra 	$L__BB1_22;
	min.s64 	%rd417, %rd18, %rd417;
	mov.b16 	%rs383, 1;
	bra.uni 	$L__BB1_23;
$L__BB1_22:
	setp.eq.s16 	%p288, %rs323, 0;
	selp.b64 	%rd417, %rd18, %rd417, %p288;
	selp.b16 	%rs383, %rs15, %rs383, %p288;
$L__BB1_23:
	cvt.u32.u16 	%r401, %rs383;
	and.b32  	%r382, %r401, 255;
	mov.b32 	%r398, 2;
	mov.b32 	%r399, 31;
	mov.b32 	%r400, -1;
	// begin inline asm
	shfl.sync.down.b32 %r381, %r382, %r398, %r399, %r400;
	// end inline asm
	// begin inline asm
	shfl.sync.down.b32 %r386, %r387, %r398, %r399, %r400;
	// end inline asm
	mov.b64 	{%r392, %r397}, %rd417;
	// begin inline asm
	shfl.sync.down.b32 %r391, %r392, %r398, %r399, %r400;
	// end inline asm
	// begin inline asm
	shfl.sync.down.b32 %r396, %r397, %r398, %r399, %r400;
	// end inline asm
	mov.b64 	%rd22, {%r391, %r396};
	cvt.u16.u32 	%rs18, %r381;
	setp.gt.s32 	%p289, %r359, 29;
	@%p289 bra 	$L__BB1_27;
	and.b16  	%rs327, %rs383, 255;
	setp.eq.s16 	%p290, %rs327, 0;
	and.b16  	%rs328, %rs18, 255;
	setp.eq.s16 	%p291, %rs328, 0;
	or.pred  	%p292, %p290, %p291;
	@%p292 bra 	$L__BB1_26;
	min.s64 	%rd417, %rd22, %rd417;
	mov.b16 	%rs383, 1;
	bra.uni 	$L__BB1_27;
$L__BB1_26:
	setp.eq.s16 	%p293, %rs327, 0;
	selp.b64 	%rd417, %rd22, %rd417, %p293;
	selp.b16 	%rs383, %rs18, %rs383, %p293;
$L__BB1_27:
	cvt.u32.u16 	%r422, %rs383;
	and.b32  	%r403, %r422, 255;
	mov.b32 	%r419, 4;
	mov.b32 	%r420, 31;
	mov.b32 	%r421, -1;
	// begin inline asm
	shfl.sync.down.b32 %r402, %r403, %r419, %r420, %r421;
	// end inline asm
	// begin inline asm
	shfl.sync.down.b32 %r407, %r408, %r419, %r420, %r421;
	// end inline asm
	mov.b64 	{%r413, %r418}, %rd417;
	// begin inline asm
	shfl.sync.down.b32 %r412, %r413, %r419, %r420, %r421;
	// end inline asm
	// begin inline asm
	shfl.sync.down.b32 %r417, %r418, %r419, %r420, %r421;
	// end inline asm
	mov.b64 	%rd26, {%r412, %r417};
	cvt.u16.u32 	%rs21, %r402;
	setp.gt.s32 	%p294, %r359, 27;
	@%p294 bra 	$L__BB1_31;
	and.b16  	%rs331, %rs383, 255;
	setp.eq.s16 	%p295, %rs331, 0;
	and.b16  	%rs332, %rs21, 255;
	setp.eq.s16 	%p296, %rs332, 0;
	or.pred  	%p297, %p295, %p296;
	@%p297 bra 	$L__BB1_30;
	min.s64 	%rd417, %rd26, %rd417;
	mov.b16 	%rs383, 1;
	bra.uni 	$L__BB1_31;
$L__BB1_30:
	setp.eq.s16 	%p298, %rs331, 0;
	selp.b64 	%rd417, %rd26, %rd417, %p298;
	selp.b16 	%rs383, %rs21, %rs383, %p298;
$L__BB1_31:
	cvt.u32.u16 	%r443, %rs383;
	and.b32  	%r424, %r443, 255;
	mov.b32 	%r440, 8;
	mov.b32 	%r441, 31;
	mov.b32 	%r442, -1;
	// begin inline asm
	shfl.sync.down.b32 %r423, %r424, %r440, %r441, %r442;
	// end inline asm
	// begin inline asm
	shfl.sync.down.b32 %r428, %r429, %r440, %r441, %r442;
	// end inline asm
	mov.b64 	{%r434, %r439}, %rd417;
	// begin inline asm
	shfl.sync.down.b32 %r433, %r434, %r440, %r441, %r442;
	// end inline asm
	// begin inline asm
	shfl.sync.down.b32 %r438, %r439, %r440, %r441, %r442;
	// end inline asm
	mov.b64 	%rd30, {%r433, %r438};
	cvt.u16.u32 	%rs24, %r423;
	setp.gt.s32 	%p299, %r359, 23;
	@%p299 bra 	$L__BB1_35;
	and.b16  	%rs335, %rs383, 255;
	setp.eq.s16 	%p300, %rs335, 0;
	and.b16  	%rs336, %rs24, 255;
	setp.eq.s16 	%p301, %rs336, 0;
	or.pred  	%p302, %p300, %p301;
	@%p302 bra 	$L__BB1_34;
	min.s64 	%rd417, %rd30, %rd417;
	mov.b16 	%rs383, 1;
	bra.uni 	$L__BB1_35;
$L__BB1_34:
	setp.eq.s16 	%p303, %rs335, 0;
	selp.b64 	%rd417, %rd30, %rd417, %p303;
	selp.b16 	%rs383, %rs24, %rs383, %p303;
$L__BB1_35:
	cvt.u32.u16 	%r464, %rs383;
	and.b32  	%r445, %r464, 255;
	mov.b32 	%r461, 16;
	mov.b32 	%r462, 31;
	mov.b32 	%r463, -1;
	// begin inline asm
	shfl.sync.down.b32 %r444, %r445, %r461, %r462, %r463;
	// end inline asm
	// begin inline asm
	shfl.sync.down.b32 %r449, %r450, %r461, %r462, %r463;
	// end inline asm
	mov.b64 	{%r455, %r460}, %rd417;
	// begin inline asm
	shfl.sync.down.b32 %r454, %r455, %r461, %r462, %r463;
	// end inline asm
	// begin inline asm
	shfl.sync.down.b32 %r459, %r460, %r461, %r462, %r463;
	// end inline asm
	mov.b64 	%rd34, {%r454, %r459};
	cvt.u16.u32 	%rs27, %r444;
	setp.gt.s32 	%p304, %r359, 15;
	@%p304 bra 	$L__BB1_39;
	and.b16  	%rs339, %rs383, 255;
	setp.eq.s16 	%p305, %rs339, 0;
	and.b16  	%rs340, %rs27, 255;
	setp.eq.s16 	%p306, %rs340, 0;
	or.pred  	%p307, %p305, %p306;
	@%p307 bra 	$L__BB1_38;
	min.s64 	%rd417, %rd34, %rd417;
	mov.b16 	%rs383, 1;
	bra.uni 	$L__BB1_39;
$L__BB1_38:
	setp.eq.s16 	%p308, %rs339, 0;
	selp.b16 	%rs383, %rs27, %rs383, %p308;
	selp.b64 	%rd417, %rd34, %rd417, %p308;
$L__BB1_39:
	setp.ne.s32 	%p309, %r359, 0;
	@%p309 bra 	$L__BB1_41;
	shr.u32 	%r465, %r1, 1;
	and.b32  	%r466, %r465, 496;
	mov.u32 	%r467, _ZZN3cub18CUB_300001_SM_10006detail6reduce28DeviceReduceSingleTileKernelINS2_10policy_hubIN4cuda3std3__45tupleIJblEEEjN6thrust24THRUST_300001_SM_1000_NS8cuda_cub9__find_if7functorIS9_EEE10Policy1000ENSB_12zip_iteratorINS8_IJNSD_26transform_input_iterator_tIbNSB_6detail15normal_iteratorINSB_10device_ptrIiEEEE17greater_than_fourEENSB_17counting_iteratorIlNSB_11use_defaultESS_SS_EEEEEEEPS9_jSF_S9_S9_NS7_10__identityEEEvT0_T1_T2_T3_T4_T6_E12temp_storage;
	add.s32 	%r468, %r467, %r466;
	st.shared.u8 	[%r468+8], %rs383;
	st.shared.u64 	[%r468+16], %rd417;
$L__BB1_41:
	bar.sync 	0;
	setp.ne.s32 	%p310, %r1, 0;
	@%p310 bra 	$L__BB1_121;
	ld.shared.u8 	%rs343, [_ZZN3cub18CUB_300001_SM_10006detail6reduce28DeviceReduceSingleTileKernelINS2_10policy_hubIN4cuda3std3__45tupleIJblEEEjN6thrust24THRUST_300001_SM_1000_NS8cuda_cub9__find_if7functorIS9_EEE10Policy1000ENSB_12zip_iteratorINS8_IJNSD_26transform_input_iterator_tIbNSB_6detail15normal_iteratorINSB_10device_ptrIiEEEE17greater_than_fourEENSB_17counting_iteratorIlNSB_11use_defaultESS_SS_EEEEEEEPS9_jSF_S9_S9_NS7_10__identityEEEvT0_T1_T2_T3_T4_T6_E12temp_storage+24];
	ld.shared.u64 	%rd378, [_ZZN3cub18CUB_300001_SM_10006detail6reduce28DeviceReduceSingleTileKernelINS2_10policy_hubIN4cuda3std3__45tupleIJblEEEjN6thrust24THRUST_300001_SM_1000_NS8cuda_cub9__find_if7functorIS9_EEE10Policy1000ENSB_12zip_iteratorINS8_IJNSD_26transform_input_iterator_tIbNSB_6detail15normal_iteratorINSB_10device_ptrIiEEEE17greater_than_fourEENSB_17counting_iteratorIlNSB_11use_defaultESS_SS_EEEEEEEPS9_jSF_S9_S9_NS7_10__identityEEEvT0_T1_T2_T3_T4_T6_E12temp_storage+32];
	and.b16  	%rs344, %rs383, 255;
	setp.eq.s16 	%p311, %rs344, 0;
	setp.eq.s16 	%p312, %rs343, 0;
	min.s64 	%rd379, %rd378, %rd417;
	selp.b16 	%rs345, %rs383, 1, %p312;
	selp.b16 	%rs346, %rs343, %rs345, %p311;
	and.b16  	%rs347, %rs346, 255;
	selp.b64 	%rd380, %rd417, %rd379, %p312;
	selp.b64 	%rd381, %rd378, %rd380, %p311;
	ld.shared.u8 	%rs348, [_ZZN3cub18CUB_300001_SM_10006detail6reduce28DeviceReduceSingleTileKernelINS2_10policy_hubIN4cuda3std3__45tupleIJblEEEjN6thrust24THRUST_300001_SM_1000_NS8cuda_cub9__find_if7functorIS9_EEE10Policy1000ENSB_12zip_iteratorINS8_IJNSD_26transform_input_iterator_tIbNSB_6detail15normal_iteratorINSB_10device_ptrIiEEEE17greater_than_fourEENSB_17counting_iteratorIlNSB_11use_defaultESS_SS_EEEEEEEPS9_jSF_S9_S9_NS7_10__identityEEEvT0_T1_T2_T3_T4_T6_E12temp_storage+40];
	ld.shared.u64 	%rd382, [_ZZN3cub18CUB_300001_SM_10006detail6reduce28DeviceReduceSingleTileKernelINS2_10policy_hubIN4cuda3std3__45tupleIJblEEEjN6thrust24THRUST_300001_SM_1000_NS8cuda_cub9__find_if7functorIS9_EEE10Policy1000ENSB_12zip_iteratorINS8_IJNSD_26transform_input_iterator_tIbNSB_6detail15normal_iteratorINSB_10device_ptrIiEEEE17greater_than_fourEENSB_17counting_iteratorIlNSB_11use_defaultESS_SS_EEEEEEEPS9_jSF_S9_S9_NS7_10__identityEEEvT0_T1_T2_T3_T4_T6_E12temp_storage+48];
	setp.eq.s16 	%p313, %rs347, 0;
	setp.eq.s16 	%p314, %rs348, 0;
	min.s64 	%rd383, %rd382, %rd381;
	selp.b16 	%rs349, %rs346, 1, %p314;
	selp.b16 	%rs350, %rs348, %rs349, %p313;
	and.b16  	%rs351, %rs350, 255;
	selp.b64 	%rd384, %rd381, %rd383, %p314;
	selp.b64 	%rd385, %rd382, %rd384, %p313;
	ld.shared.u8 	%rs352, [_ZZN3cub18CUB_300001_SM_10006detail6reduce28DeviceReduceSingleTileKernelINS2_10policy_hubIN4cuda3std3__45tupleIJblEEEjN6thrust24THRUST_300001_SM_1000_NS8cuda_cub9__find_if7functorIS9_EEE10Policy1000ENSB_12zip_iteratorINS8_IJNSD_26transform_input_iterator_tIbNSB_6detail15normal_iteratorINSB_10device_ptrIiEEEE17greater_than_fourEENSB_17counting_iteratorIlNSB_11use_defaultESS_SS_EEEEEEEPS9_jSF_S9_S9_NS7_10__identityEEEvT0_T1_T2_T3_T4_T6_E12temp_storage+56];
	ld.shared.u64 	%rd386, [_ZZN3cub18CUB_300001_SM_10006detail6reduce28DeviceReduceSingleTileKernelINS2_10policy_hubIN4cuda3std3__45tupleIJblEEEjN6thrust24THRUST_300001_SM_1000_NS8cuda_cub9__find_if7functorIS9_EEE10Policy1000ENSB_12zip_iteratorINS8_IJNSD_26transform_input_iterator_tIbNSB_6detail15normal_iteratorINSB_10device_ptrIiEEEE17greater_than_fourEENSB_17counting_iteratorIlNSB_11use_defaultESS_SS_EEEEEEEPS9_jSF_S9_S9_NS7_10__identityEEEvT0_T1_T2_T3_T4_T6_E12temp_storage+64];
	setp.eq.s16 	%p315, %rs351, 0;
	setp.eq.s16 	%p316, %rs352, 0;
	min.s64 	%rd387, %rd386, %rd385;
	selp.b16 	%rs353, %rs350, 1, %p316;
	selp.b16 	%rs354, %rs352, %rs353, %p315;
	and.b16  	%rs355, %rs354, 255;
	selp.b64 	%rd388, %rd385, %rd387, %p316;
	selp.b64 	%rd389, %rd386, %rd388, %p315;
	ld.shared.u8 	%rs356, [_ZZN3cub18CUB_300001_SM_10006detail6reduce28DeviceReduceSingleTileKernelINS2_10policy_hubIN4cuda3std3__45tupleIJblEEEjN6thrust24THRUST_300001_SM_1000_NS8cuda_cub9__find_if7functorIS9_EEE10Policy1000ENSB_12zip_iteratorINS8_IJNSD_26transform_input_iterator_tIbNSB_6detail15normal_iteratorINSB_10device_ptrIiEEEE17greater_than_fourEENSB_17counting_iteratorIlNSB_11use_defaultESS_SS_EEEEEEEPS9_jSF_S9_S9_NS7_10__identityEEEvT0_T1_T2_T3_T4_T6_E12temp_storage+72];
	ld.shared.u64 	%rd390, [_ZZN3cub18CUB_300001_SM_10006detail6reduce28DeviceReduceSingleTileKernelINS2_10policy_hubIN4cuda3std3__45tupleIJblEEEjN6thrust24THRUST_300001_SM_1000_NS8cuda_cub9__find_if7functorIS9_EEE10Policy1000ENSB_12zip_iteratorINS8_IJNSD_26transform_input_iterator_tIbNSB_6detail15normal_iteratorINSB_10device_ptrIiEEEE17greater_than_fourEENSB_17counting_iteratorIlNSB_11use_defaultESS_SS_EEEEEEEPS9_jSF_S9_S9_NS7_10__identityEEEvT0_T1_T2_T3_T4_T6_E12temp_storage+80];
	setp.eq.s16 	%p317, %rs355, 0;
	setp.eq.s16 	%p318, %rs356, 0;
	min.s64 	%rd391, %rd390, %rd389;
	selp.b16 	%rs357, %rs354, 1, %p318;
	selp.b16 	%rs358, %rs356, %rs357, %p317;
	and.b16  	%rs359, %rs358, 255;
	selp.b64 	%rd392, %rd389, %rd391, %p318;
	selp.b64 	%rd393, %rd390, %rd392, %p317;
	ld.shared.u8 	%rs360, [_ZZN3cub18CUB_300001_SM_10006detail6reduce28DeviceReduceSingleTileKernelINS2_10policy_hubIN4cuda3std3__45tupleIJblEEEjN6thrust24THRUST_300001_SM_1000_NS8cuda_cub9__find_if7functorIS9_EEE10Policy1000ENSB_12zip_iteratorINS8_IJNSD_26transform_input_iterator_tIbNSB_6detail15normal_iteratorINSB_10device_ptrIiEEEE17greater_than_fourEENSB_17counting_iteratorIlNSB_11use_defaultESS_SS_EEEEEEEPS9_jSF_S9_S9_NS7_10__identityEEEvT0_T1_T2_T3_T4_T6_E12temp_storage+88];
	ld.shared.u64 	%rd394, [_ZZN3cub18CUB_300001_SM_10006detail6reduce28DeviceReduceSingleTileKernelINS2_10policy_hubIN4cuda3std3__45tupleIJblEEEjN6thrust24THRUST_300001_SM_1000_NS8cuda_cub9__find_if7functorIS9_EEE10Policy1000ENSB_12zip_iteratorINS8_IJNSD_26transform_input_iterator_tIbNSB_6detail15normal_iteratorINSB_10device_ptrIiEEEE17greater_than_fourEENSB_17counting_iteratorIlNSB_11use_defaultESS_SS_EEEEEEEPS9_jSF_S9_S9_NS7_10__identityEEEvT0_T1_T2_T3_T4_T6_E12temp_storage+96];
	setp.eq.s16 	%p319, %rs359, 0;
	setp.eq.s16 	%p320, %rs360, 0;
	min.s64 	%rd395, %rd394, %rd393;
	selp.b16 	%rs361, %rs358, 1, %p320;
	selp.b16 	%rs362, %rs360, %rs361, %p319;
	and.b16  	%rs363, %rs362, 255;
	selp.b64 	%rd396, %rd393, %rd395, %p320;
	selp.b64 	%rd397, %rd394, %rd396, %p319;
	ld.shared.u8 	%rs364, [_ZZN3cub18CUB_300001_SM_10006detail6reduce28DeviceReduceSingleTileKernelINS2_10policy_hubIN4cuda3std3__45tupleIJblEEEjN6thrust24THRUST_300001_SM_1000_NS8cuda_cub9__find_if7functorIS9_EEE10Policy1000ENSB_12zip_iteratorINS8_IJNSD_26transform_input_iterator_tIbNSB_6detail15normal_iteratorINSB_10device_ptrIiEEEE17greater_than_fourEENSB_17counting_iteratorIlNSB_11use_defaultESS_SS_EEEEEEEPS9_jSF_S9_S9_NS7_10__identityEEEvT0_T1_T2_T3_T4_T6_E12temp_storage+104];
	ld.shared.u64 	%rd398, [_ZZN3cub18CUB_300001_SM_10006detail6reduce28DeviceReduceSingleTileKernelINS2_10policy_hubIN4cuda3std3__45tupleIJblEEEjN6thrust24THRUST_300001_SM_1000_NS8cuda_cub9__find_if7functorIS9_EEE10Policy1000ENSB_12zip_iteratorINS8_IJNSD_26transform_input_iterator_tIbNSB_6detail15normal_iteratorINSB_10device_ptrIiEEEE17greater_than_fourEENSB_17counting_iteratorIlNSB_11use_defaultESS_SS_EEEEEEEPS9_jSF_S9_S9_NS7_10__identityEEEvT0_T1_T2_T3_T4_T6_E12temp_storage+112];
	setp.eq.s16 	%p321, %rs363, 0;
	setp.eq.s16 	%p322, %rs364, 0;
	min.s64 	%rd399, %rd398, %rd397;
	selp.b16 	%rs365, %rs362, 1, %p322;
	selp.b16 	%rs366, %rs364, %rs365, %p321;
	and.b16  	%rs367, %rs366, 255;
	selp.b64 	%rd400, %rd397, %rd399, %p322;
	selp.b64 	%rd401, %rd398, %rd400, %p321;
	ld.shared.u8 	%rs368, [_ZZN3cub18CUB_300001_SM_10006detail6reduce28DeviceReduceSingleTileKernelINS2_10policy_hubIN4cuda3std3__45tupleIJblEEEjN6thrust24THRUST_300001_SM_1000_NS8cuda_cub9__find_if7functorIS9_EEE10Policy1000ENSB_12zip_iteratorINS8_IJNSD_26transform_input_iterator_tIbNSB_6detail15normal_iteratorINSB_10device_ptrIiEEEE17greater_than_fourEENSB_17counting_iteratorIlNSB_11use_defaultESS_SS_EEEEEEEPS9_jSF_S9_S9_NS7_10__identityEEEvT0_T1_T2_T3_T4_T6_E12temp_storage+120];
	ld.shared.u64 	%rd402, [_ZZN3cub18CUB_300001_SM_10006detail6reduce28DeviceReduceSingleTileKernelINS2_10policy_hubIN4cuda3std3__45tupleIJblEEEjN6thrust24THRUST_300001_SM_1000_NS8cuda_cub9__find_if7functorIS9_EEE10Policy1000ENSB_12zip_iteratorINS8_IJNSD_26transform_input_iterator_tIbNSB_6detail15normal_iteratorINSB_10device_ptrIiEEEE17greater_than_fourEENSB_17counting_iteratorIlNSB_11use_defaultESS_SS_EEEEEEEPS9_jSF_S9_S9_NS7_10__identityEEEvT0_T1_T2_T3_T4_T6_E12temp_storage+128];
	setp.eq.s16 	%p323, %rs367, 0;
	setp.eq.s16 	%p324, %rs368, 0;
	min.s64 	%rd403, %rd402, %rd401;
	selp.b16 	%rs369, %rs366, 1, %p324;
	selp.b16 	%rs383, %rs368, %rs369, %p323;
	selp.b64 	%rd404, %rd401, %rd403, %p324;
	selp.b64 	%rd417, %rd402, %rd404, %p323;
	bra.uni 	$L__BB1_121;
$L__BB1_43:
	// begin inline asm
	mov.u32 %r241, %laneid;
	// end inline asm
	and.b32  	%r262, %r1, 992;
	add.s32 	%r263, %r262, 32;
	setp.gt.u32 	%p235, %r263, %r44;
	not.b32 	%r264, %r262;
	add.s32 	%r265, %r44, %r264;
	selp.b32 	%r260, %r265, 31, %p235;
	cvt.u32.u16 	%r266, %rs383;
	and.b32  	%r243, %r266, 255;
	mov.b32 	%r259, 1;
	mov.b32 	%r261, -1;
	// begin inline asm
	shfl.sync.down.b32 %r242, %r243, %r259, %r260, %r261;
	// end inline asm
	// begin inline asm
	shfl.sync.down.b32 %r247, %r248, %r259, %r260, %r261;
	// end inline asm
	mov.b64 	{%r253, %r258}, %rd417;
	// begin inline asm
	shfl.sync.down.b32 %r252, %r253, %r259, %r260, %r261;
	// end inline asm
	// begin inline asm
	shfl.sync.down.b32 %r257, %r258, %r259, %r260, %r261;
	// end inline asm
	mov.b64 	%rd39, {%r252, %r257};
	cvt.u16.u32 	%rs31, %r242;
	setp.ge.s32 	%p236, %r241, %r260;
	@%p236 bra 	$L__BB1_47;
	and.b16  	%rs282, %rs383, 255;
	setp.eq.s16 	%p237, %rs282, 0;
	and.b16  	%rs283, %rs31, 255;
	setp.eq.s16 	%p238, %rs283, 0;
	or.pred  	%p239, %p237, %p238;
	@%p239 bra 	$L__BB1_46;
	min.s64 	%rd417, %rd39, %rd417;
	mov.b16 	%rs383, 1;
	bra.uni 	$L__BB1_47;
$L__BB1_46:
	setp.eq.s16 	%p240, %rs282, 0;
	selp.b16 	%rs383, %rs31, %rs383, %p240;
	selp.b64 	%rd417, %rd39, %rd417, %p240;
$L__BB1_47:
	cvt.u32.u16 	%r287, %rs383;
	and.b32  	%r268, %r287, 255;
	mov.b32 	%r284, 2;
	mov.b32 	%r286, -1;
	// begin inline asm
	shfl.sync.down.b32 %r267, %r268, %r284, %r260, %r286;
	// end inline asm
	// begin inline asm
	shfl.sync.down.b32 %r272, %r273, %r284, %r260, %r286;
	// end inline asm
	mov.b64 	{%r278, %r283}, %rd417;
	// begin inline asm
	shfl.sync.down.b32 %r277, %r278, %r284, %r260, %r286;
	// end inline asm
	// begin inline asm
	shfl.sync.down.b32 %r282, %r283, %r284, %r260, %r286;
	// end inline asm
	mov.b64 	%rd43, {%r277, %r282};
	cvt.u16.u32 	%rs34, %r267;
	add.s32 	%r288, %r241, 2;
	setp.gt.s32 	%p241, %r288, %r260;
	@%p241 bra 	$L__BB1_51;
	and.b16  	%rs286, %rs383, 255;
	setp.eq.s16 	%p242, %rs286, 0;
	and.b16  	%rs287, %rs34, 255;
	setp.eq.s16 	%p243, %rs287, 0;
	or.pred  	%p244, %p242, %p243;
	@%p244 bra 	$L__BB1_50;
	min.s64 	%rd417, %rd43, %rd417;
	mov.b16 	%rs383, 1;
	bra.uni 	$L__BB1_51;
$L__BB1_50:
	setp.eq.s16 	%p245, %rs286, 0;
	selp.b16 	%rs383, %rs34, %rs383, %p245;
	selp.b64 	%rd417, %rd43, %rd417, %p245;
$L__BB1_51:
	cvt.u32.u16 	%r309, %rs383;
	and.b32  	%r290, %r309, 255;
	mov.b32 	%r306, 4;
	mov.b32 	%r308, -1;
	// begin inline asm
	shfl.sync.down.b32 %r289, %r290, %r306, %r260, %r308;
	// end inline asm
	// begin inline asm
	shfl.sync.down.b32 %r294, %r295, %r306, %r260, %r308;
	// end inline asm
	mov.b64 	{%r300, %r305}, %rd417;
	// begin inline asm
	shfl.sync.down.b32 %r299, %r300, %r306, %r260, %r308;
	// end inline asm
	// begin inline asm
	shfl.sync.down.b32 %r304, %r305, %r306, %r260, %r308;
	// end inline asm
	mov.b64 	%rd47, {%r299, %r304};
	cvt.u16.u32 	%rs37, %r289;
	add.s32 	%r310, %r241, 4;
	setp.gt.s32 	%p246, %r310, %r260;
	@%p246 bra 	$L__BB1_55;
	and.b16  	%rs290, %rs383, 255;
	setp.eq.s16 	%p247, %rs290, 0;
	and.b16  	%rs291, %rs37, 255;
	setp.eq.s16 	%p248, %rs291, 0;
	or.pred  	%p249, %p247, %p248;
	@%p249 bra 	$L__BB1_54;
	min.s64 	%rd417, %rd47, %rd417;
	mov.b16 	%rs383, 1;
	bra.uni 	$L__BB1_55;
$L__BB1_54:
	setp.eq.s16 	%p250, %rs290, 0;
	selp.b16 	%rs383, %rs37, %rs383, %p250;
	selp.b64 	%rd417, %rd47, %rd417, %p250;
$L__BB1_55:
	cvt.u32.u16 	%r331, %rs383;
	and.b32  	%r312, %r331, 255;
	mov.b32 	%r328, 8;
	mov.b32 	%r330, -1;
	// begin inline asm
	shfl.sync.down.b32 %r311, %r312, %r328, %r260, %r330;
	// end inline asm
	// begin inline asm
	shfl.sync.down.b32 %r316, %r317, %r328, %r260, %r330;
	// end inline asm
	mov.b64 	{%r322, %r327}, %rd417;
	// begin inline asm
	shfl.sync.down.b32 %r321, %r322, %r328, %r260, %r330;
	// end inline asm
	// begin inline asm
	shfl.sync.down.b32 %r326, %r327, %r328, %r260, %r330;
	// end inline asm
	mov.b64 	%rd51, {%r321, %r326};
	cvt.u16.u32 	%rs40, %r311;
	add.s32 	%r332, %r241, 8;
	setp.gt.s32 	%p251, %r332, %r260;
	@%p251 bra 	$L__BB1_59;
	and.b16  	%rs294, %rs383, 255;
	setp.eq.s16 	%p252, %rs294, 0;
	and.b16  	%rs295, %rs40, 255;
	setp.eq.s16 	%p253, %rs295, 0;
	or.pred  	%p254, %p252, %p253;
	@%p254 bra 	$L__BB1_58;
	min.s64 	%rd417, %rd51, %rd417;
	mov.b16 	%rs383, 1;
	bra.uni 	$L__BB1_59;
$L__BB1_58:
	setp.eq.s16 	%p255, %rs294, 0;
	selp.b16 	%rs383, %rs40, %rs383, %p255;
	selp.b64 	%rd417, %rd51, %rd417, %p255;
$L__BB1_59:
	cvt.u32.u16 	%r353, %rs383;
	and.b32  	%r334, %r353, 255;
	mov.b32 	%r350, 16;
	mov.b32 	%r352, -1;
	// begin inline asm
	shfl.sync.down.b32 %r333, %r334, %r350, %r260, %r352;
	// end inline asm
	// begin inline asm
	shfl.sync.down.b32 %r338, %r339, %r350, %r260, %r352;
	// end inline asm
	mov.b64 	{%r344, %r349}, %rd417;
	// begin inline asm
	shfl.sync.down.b32 %r343, %r344, %r350, %r260, %r352;
	// end inline asm
	// begin inline asm
	shfl.sync.down.b32 %r348, %r349, %r350, %r260, %r352;
	// end inline asm
	mov.b64 	%rd55, {%r343, %r348};
	cvt.u16.u32 	%rs43, %r333;
	add.s32 	%r354, %r241, 16;
	setp.gt.s32 	%p256, %r354, %r260;
	@%p256 bra 	$L__BB1_63;
	and.b16  	%rs298, %rs383, 255;
	setp.eq.s16 	%p257, %rs298, 0;
	and.b16  	%rs299, %rs43, 255;
	setp.eq.s16 	%p258, %rs299, 0;
	or.pred  	%p259, %p257, %p258;
	@%p259 bra 	$L__BB1_62;
	min.s64 	%rd417, %rd55, %rd417;
	mov.b16 	%rs383, 1;
	bra.uni 	$L__BB1_63;
$L__BB1_62:
	setp.eq.s16 	%p260, %rs298, 0;
	selp.b16 	%rs383, %rs43, %rs383, %p260;
	selp.b64 	%rd417, %rd55, %rd417, %p260;
$L__BB1_63:
	setp.ne.s32 	%p261, %r241, 0;
	@%p261 bra 	$L__BB1_65;
	shr.u32 	%r355, %r1, 1;
	and.b32  	%r356, %r355, 496;
	mov.u32 	%r357, _ZZN3cub18CUB_300001_SM_10006detail6reduce28DeviceReduceSingleTileKernelINS2_10policy_hubIN4cuda3std3__45tupleIJblEEEjN6thrust24THRUST_300001_SM_1000_NS8cuda_cub9__find_if7functorIS9_EEE10Policy1000ENSB_12zip_iteratorINS8_IJNSD_26transform_input_iterator_tIbNSB_6detail15normal_iteratorINSB_10device_ptrIiEEEE17greater_than_fourEENSB_17counting_iteratorIlNSB_11use_defaultESS_SS_EEEEEEEPS9_jSF_S9_S9_NS7_10__identityEEEvT0_T1_T2_T3_T4_T6_E12temp_storage;
	add.s32 	%r358, %r357, %r356;
	st.shared.u8 	[%r358+8], %rs383;
	st.shared.u64 	[%r358+16], %rd417;
$L__BB1_65:
	bar.sync 	0;
	setp.ne.s32 	%p262, %r1, 0;
	@%p262 bra 	$L__BB1_121;
	setp.lt.u32 	%p263, %r44, 33;
	@%p263 bra 	$L__BB1_68;
	ld.shared.u8 	%rs302, [_ZZN3cub18CUB_300001_SM_10006detail6reduce28DeviceReduceSingleTileKernelINS2_10policy_hubIN4cuda3std3__45tupleIJblEEEjN6thrust24THRUST_300001_SM_1000_NS8cuda_cub9__find_if7functorIS9_EEE10Policy1000ENSB_12zip_iteratorINS8_IJNSD_26transform_input_iterator_tIbNSB_6detail15normal_iteratorINSB_10device_ptrIiEEEE17greater_than_fourEENSB_17counting_iteratorIlNSB_11use_defaultESS_SS_EEEEEEEPS9_jSF_S9_S9_NS7_10__identityEEEvT0_T1_T2_T3_T4_T6_E12temp_storage+24];
	ld.shared.u64 	%rd357, [_ZZN3cub18CUB_300001_SM_10006detail6reduce28DeviceReduceSingleTileKernelINS2_10policy_hubIN4cuda3std3__45tupleIJblEEEjN6thrust24THRUST_300001_SM_1000_NS8cuda_cub9__find_if7functorIS9_EEE10Policy1000ENSB_12zip_iteratorINS8_IJNSD_26transform_input_iterator_tIbNSB_6detail15normal_iteratorINSB_10device_ptrIiEEEE17greater_than_fourEENSB_17counting_iteratorIlNSB_11use_defaultESS_SS_EEEEEEEPS9_jSF_S9_S9_NS7_10__identityEEEvT0_T1_T2_T3_T4_T6_E12temp_storage+32];
	and.b16  	%rs303, %rs383, 255;
	setp.eq.s16 	%p264, %rs303, 0;
	setp.eq.s16 	%p265, %rs302, 0;
	min.s64 	%rd358, %rd357, %rd417;
	selp.b16 	%rs304, %rs383, 1, %p265;
	selp.b16 	%rs383, %rs302, %rs304, %p264;
	selp.b64 	%rd359, %rd417, %rd358, %p265;
	selp.b64 	%rd417, %rd357, %rd359, %p264;
$L__BB1_68:
	setp.lt.u32 	%p266, %r44, 65;
	@%p266 bra 	$L__BB1_70;
	ld.shared.u8 	%rs305, [_ZZN3cub18CUB_300001_SM_10006detail6reduce28DeviceReduceSingleTileKernelINS2_10policy_hubIN4cuda3std3__45tupleIJblEEEjN6thrust24THRUST_300001_SM_1000_NS8cuda_cub9__find_if7functorIS9_EEE10Policy1000ENSB_12zip_iteratorINS8_IJNSD_26transform_input_iterator_tIbNSB_6detail15normal_iteratorINSB_10device_ptrIiEEEE17greater_than_fourEENSB_17counting_iteratorIlNSB_11use_defaultESS_SS_EEEEEEEPS9_jSF_S9_S9_NS7_10__identityEEEvT0_T1_T2_T3_T4_T6_E12temp_storage+40];
	ld.shared.u64 	%rd360, [_ZZN3cub18CUB_300001_SM_10006detail6reduce28DeviceReduceSingleTileKernelINS2_10policy_hubIN4cuda3std3__45tupleIJblEEEjN6thrust24THRUST_300001_SM_1000_NS8cuda_cub9__find_if7functorIS9_EEE10Policy1000ENSB_12zip_iteratorINS8_IJNSD_26transform_input_iterator_tIbNSB_6detail15normal_iteratorINSB_10device_ptrIiEEEE17greater_than_fourEENSB_17counting_iteratorIlNSB_11use_defaultESS_SS_EEEEEEEPS9_jSF_S9_S9_NS7_10__identityEEEvT0_T1_T2_T3_T4_T6_E12temp_storage+48];
	and.b16  	%rs306, %rs383, 255;
	setp.eq.s16 	%p267, %rs306, 0;
	setp.eq.s16 	%p268, %rs305, 0;
	min.s64 	%rd361, %rd360, %rd417;
	selp.b16 	%rs307, %rs383, 1, %p268;
	selp.b16 	%rs383, %rs305, %rs307, %p267;
	selp.b64 	%rd362, %rd417, %rd361, %p268;
	selp.b64 	%rd417, %rd360, %rd362, %p267;
$L__BB1_70:
	setp.lt.u32 	%p269, %r44, 97;
	@%p269 bra 	$L__BB1_72;
	ld.shared.u8 	%rs308, [_ZZN3cub18CUB_300001_SM_10006detail6reduce28DeviceReduceSingleTileKernelINS2_10policy_hubIN4cuda3std3__45tupleIJblEEEjN6thrust24THRUST_300001_SM_1000_NS8cuda_cub9__find_if7functorIS9_EEE10Policy1000ENSB_12zip_iteratorINS8_IJNSD_26transform_input_iterator_tIbNSB_6detail15normal_iteratorINSB_10device_ptrIiEEEE17greater_than_fourEENSB_17counting_iteratorIlNSB_11use_defaultESS_SS_EEEEEEEPS9_jSF_S9_S9_NS7_10__identityEEEvT0_T1_T2_T3_T4_T6_E12temp_storage+56];
	ld.shared.u64 	%rd363, [_ZZN3cub18CUB_300001_SM_10006detail6reduce28DeviceReduceSingleTileKernelINS2_10policy_hubIN4cuda3std3__45tupleIJblEEEjN6thrust24THRUST_300001_SM_1000_NS8cuda_cub9__find_if7functorIS9_EEE10Policy1000ENSB_12zip_iteratorINS8_IJNSD_26transform_input_iterator_tIbNSB_6detail15normal_iteratorINSB_10device_ptrIiEEEE17greater_than_fourEENSB_17counting_iteratorIlNSB_11use_defaultESS_SS_EEEEEEEPS9_jSF_S9_S9_NS7_10__identityEEEvT0_T1_T2_T3_T4_T6_E12temp_storage+64];
	and.b16  	%rs309, %rs383, 255;
	setp.eq.s16 	%p270, %rs309, 0;
	setp.eq.s16 	%p271, %rs308, 0;
	min.s64 	%rd364, %rd363, %rd417;
	selp.b16 	%rs310, %rs383, 1, %p271;
	selp.b16 	%rs383, %rs308, %rs310, %p270;
	selp.b64 	%rd365, %rd417, %rd364, %p271;
	selp.b64 	%rd417, %rd363, %rd365, %p270;
$L__BB1_72:
	setp.lt.u32 	%p272, %r44, 129;
	@%p272 bra 	$L__BB1_74;
	ld.shared.u8 	%rs311, [_ZZN3cub18CUB_300001_SM_10006detail6reduce28DeviceReduceSingleTileKernelINS2_10policy_hubIN4cuda3std3__45tupleIJblEEEjN6thrust24THRUST_300001_SM_1000_NS8cuda_cub9__find_if7functorIS9_EEE10Policy1000ENSB_12zip_iteratorINS8_IJNSD_26transform_input_iterator_tIbNSB_6detail15normal_iteratorINSB_10device_ptrIiEEEE17greater_than_fourEENSB_17counting_iteratorIlNSB_11use_defaultESS_SS_EEEEEEEPS9_jSF_S9_S9_NS7_10__identityEEEvT0_T1_T2_T3_T4_T6_E12temp_storage+72];
	ld.shared.u64 	%rd366, [_ZZN3cub18CUB_300001_SM_10006detail6reduce28DeviceReduceSingleTileKernelINS2_10policy_hubIN4cuda3std3__45tupleIJblEEEjN6thrust24THRUST_300001_SM_1000_NS8cuda_cub9__find_if7functorIS9_EEE10Policy1000ENSB_12zip_iteratorINS8_IJNSD_26transform_input_iterator_tIbNSB_6detail15normal_iteratorINSB_10device_ptrIiEEEE17greater_than_fourEENSB_17counting_iteratorIlNSB_11use_defaultESS_SS_EEEEEEEPS9_jSF_S9_S9_NS7_10__identityEEEvT0_T1_T2_T3_T4_T6_E12temp_storage+80];
	and.b16  	%rs312, %rs383, 255;
	setp.eq.s16 	%p273, %rs312, 0;
	setp.eq.s16 	%p274, %rs311, 0;
	min.s64 	%rd367, %rd366, %rd417;
	selp.b16 	%rs313, %rs383, 1, %p274;
	selp.b16 	%rs383, %rs311, %rs313, %p273;
	selp.b64 	%rd368, %rd417, %rd367, %p274;
	selp.b64 	%rd417, %rd366, %rd368, %p273;
$L__BB1_74:
	setp.lt.u32 	%p275, %r44, 161;
	@%p275 bra 	$L__BB1_76;
	ld.shared.u8 	%rs314, [_ZZN3cub18CUB_300001_SM_10006detail6reduce28DeviceReduceSingleTileKernelINS2_10policy_hubIN4cuda3std3__45tupleIJblEEEjN6thrust24THRUST_300001_SM_1000_NS8cuda_cub9__find_if7functorIS9_EEE10Policy1000ENSB_12zip_iteratorINS8_IJNSD_26transform_input_iterator_tIbNSB_6detail15normal_iteratorINSB_10device_ptrIiEEEE17greater_than_fourEENSB_17counting_iteratorIlNSB_11use_defaultESS_SS_EEEEEEEPS9_jSF_S9_S9_NS7_10__identityEEEvT0_T1_T2_T3_T4_T6_E12temp_storage+88];
	ld.shared.u64 	%rd369, [_ZZN3cub18CUB_300001_SM_10006detail6reduce28DeviceReduceSingleTileKernelINS2_10policy_hubIN4cuda3std3__45tupleIJblEEEjN6thrust24THRUST_300001_SM_1000_NS8cuda_cub9__find_if7functorIS9_EEE10Policy1000ENSB_12zip_iteratorINS8_IJNSD_26transform_input_iterator_tIbNSB_6detail15normal_iteratorINSB_10device_ptrIiEEEE17greater_than_fourEENSB_17counting_iteratorIlNSB_11use_defaultESS_SS_EEEEEEEPS9_jSF_S9_S9_NS7_10__identityEEEvT0_T1_T2_T3_T4_T6_E12temp_storage+96];
	and.b16  	%rs315, %rs383, 255;
	setp.eq.s16 	%p276, %rs315, 0;
	setp.eq.s16 	%p277, %rs314, 0;
	min.s64 	%rd370, %rd369, %rd417;
	selp.b16 	%rs316, %rs383, 1, %p277;
	selp.b16 	%rs383, %rs314, %rs316, %p276;
	selp.b64 	%rd371, %rd417, %rd370, %p277;
	selp.b64 	%rd417, %rd369, %rd371, %p276;
$L__BB1_76:
	setp.lt.u32 	%p278, %r44, 193;
	@%p278 bra 	$L__BB1_78;
	ld.shared.u8 	%rs317, [_ZZN3cub18CUB_300001_SM_10006detail6reduce28DeviceReduceSingleTileKernelINS2_10policy_hubIN4cuda3std3__45tupleIJblEEEjN6thrust24THRUST_300001_SM_1000_NS8cuda_cub9__find_if7functorIS9_EEE10Policy1000ENSB_12zip_iteratorINS8_IJNSD_26transform_input_iterator_tIbNSB_6detail15normal_iteratorINSB_10device_ptrIiEEEE17greater_than_fourEENSB_17counting_iteratorIlNSB_11use_defaultESS_SS_EEEEEEEPS9_jSF_S9_S9_NS7_10__identityEEEvT0_T1_T2_T3_T4_T6_E12temp_storage+104];
	ld.shared.u64 	%rd372, [_ZZN3cub18CUB_300001_SM_10006detail6reduce28DeviceReduceSingleTileKernelINS2_10policy_hubIN4cuda3std3__45tupleIJblEEEjN6thrust24THRUST_300001_SM_1000_NS8cuda_cub9__find_if7functorIS9_EEE10Policy1000ENSB_12zip_iteratorINS8_IJNSD_26transform_input_iterator_tIbNSB_6detail15normal_iteratorINSB_10device_ptrIiEEEE17greater_than_fourEENSB_17counting_iteratorIlNSB_11use_defaultESS_SS_EEEEEEEPS9_jSF_S9_S9_NS7_10__identityEEEvT0_T1_T2_T3_T4_T6_E12temp_storage+112];
	and.b16  	%rs318, %rs383, 255;
	setp.eq.s16 	%p279, %rs318, 0;
	setp.eq.s16 	%p280, %rs317, 0;
	min.s64 	%rd373, %rd372, %rd417;
	selp.b16 	%rs319, %rs383, 1, %p280;
	selp.b16 	%rs383, %rs317, %rs319, %p279;
	selp.b64 	%rd374, %rd417, %rd373, %p280;
	selp.b64 	%rd417, %rd372, %rd374, %p279;
$L__BB1_78:
	setp.lt.u32 	%p281, %r44, 225;
	@%p281 bra 	$L__BB1_121;
	ld.shared.u8 	%rs320, [_ZZN3cub18CUB_300001_SM_10006detail6reduce28DeviceReduceSingleTileKernelINS2_10policy_hubIN4cuda3std3__45tupleIJblEEEjN6thrust24THRUST_300001_SM_1000_NS8cuda_cub9__find_if7functorIS9_EEE10Policy1000ENSB_12zip_iteratorINS8_IJNSD_26transform_input_iterator_tIbNSB_6detail15normal_iteratorINSB_10device_ptrIiEEEE17greater_than_fourEENSB_17counting_iteratorIlNSB_11use_defaultESS_SS_EEEEEEEPS9_jSF_S9_S9_NS7_10__identityEEEvT0_T1_T2_T3_T4_T6_E12temp_storage+120];
	ld.shared.u64 	%rd375, [_ZZN3cub18CUB_300001_SM_10006detail6reduce28DeviceReduceSingleTileKernelINS2_10policy_hubIN4cuda3std3__45tupleIJblEEEjN6thrust24THRUST_300001_SM_1000_NS8cuda_cub9__find_if7functorIS9_EEE10Policy1000ENSB_12zip_iteratorINS8_IJNSD_26transform_input_iterator_tIbNSB_6detail15normal_iteratorINSB_10device_ptrIiEEEE17greater_than_fourEENSB_17counting_iteratorIlNSB_11use_defaultESS_SS_EEEEEEEPS9_jSF_S9_S9_NS7_10__identityEEEvT0_T1_T2_T3_T4_T6_E12temp_storage+128];
	and.b16  	%rs321, %rs383, 255;
	setp.eq.s16 	%p282, %rs321, 0;
	setp.eq.s16 	%p283, %rs320, 0;
	min.s64 	%rd376, %rd375, %rd417;
	selp.b16 	%rs322, %rs383, 1, %p283;
	selp.b16 	%rs383, %rs320, %rs322, %p282;
	selp.b64 	%rd377, %rd417, %rd376, %p283;
	selp.b64 	%rd417, %rd375, %rd377, %p282;
	bra.uni 	$L__BB1_121;
$L__BB1_80:
	mov.u32 	%r20, %tid.x;
	cvt.u64.u32 	%rd72, %r20;
	mul.wide.u32 	%rd116, %r20, 4;
	add.s64 	%rd73, %rd2, %rd116;
	ld.global.u32 	%r56, [%rd73];
	setp.gt.s32 	%p3, %r56, 4;
	add.s32 	%r57, %r20, 256;
	cvt.u64.u32 	%rd117, %r57;
	ld.global.u32 	%r58, [%rd73+1024];
	setp.gt.s32 	%p4, %r58, 4;
	add.s32 	%r60, %r20, 512;
	cvt.u64.u32 	%rd118, %r60;
	add.s64 	%rd119, %rd113, %rd118;
	ld.global.u32 	%r61, [%rd73+2048];
	setp.gt.s32 	%p5, %r61, 4;
	add.s64 	%rd120, %rd119, 256;
	ld.global.u32 	%r62, [%rd73+3072];
	setp.gt.s32 	%p7, %r62, 4;
	or.pred  	%p9, %p3, %p4;
	selp.b64 	%rd121, %rd72, %rd117, %p3;
	add.s64 	%rd122, %rd113, %rd121;
	min.s64 	%rd123, %rd119, %rd122;
	selp.b64 	%rd124, %rd123, %rd122, %p5;
	or.pred  	%p10, %p9, %p5;
	selp.b64 	%rd125, %rd124, %rd119, %p9;
	min.s64 	%rd126, %rd120, %rd125;
	selp.b64 	%rd127, %rd126, %rd125, %p7;
	or.pred  	%p11, %p10, %p7;
	selp.u16 	%rs383, 1, 0, %p11;
	selp.b64 	%rd417, %rd127, %rd120, %p10;
	add.s32 	%r21, %r44, -1024;
	setp.lt.u32 	%p12, %r21, 1024;
	mov.b32 	%r478, 1024;
	@%p12 bra 	$L__BB1_84;
	mov.b32 	%r478, 1024;
$L__BB1_82:
	cvt.u64.u32 	%rd128, %r478;
	add.s64 	%rd129, %rd72, %rd128;
	mul.wide.u32 	%rd130, %r478, 4;
	add.s64 	%rd131, %rd73, %rd130;
	add.s64 	%rd132, %rd129, %rd113;
	ld.global.u32 	%r64, [%rd131];
	setp.gt.s32 	%p13, %r64, 4;
	add.s64 	%rd133, %rd132, 256;
	ld.global.u32 	%r65, [%rd131+1024];
	setp.gt.s32 	%p14, %r65, 4;
	selp.u16 	%rs101, 1, 0, %p14;
	add.s64 	%rd134, %rd132, 512;
	ld.global.u32 	%r66, [%rd131+2048];
	setp.gt.s32 	%p15, %r66, 4;
	selp.u16 	%rs102, 1, 0, %p15;
	add.s64 	%rd135, %rd132, 768;
	ld.global.u32 	%r67, [%rd131+3072];
	setp.gt.s32 	%p16, %r67, 4;
	selp.u16 	%rs103, 1, 0, %p16;
	and.b16  	%rs104, %rs383, 255;
	setp.eq.s16 	%p17, %rs104, 0;
	selp.u16 	%rs105, 1, 0, %p13;
	min.s64 	%rd136, %rd132, %rd417;
	selp.b16 	%rs106, 1, %rs383, %p13;
	selp.b64 	%rd137, %rd136, %rd417, %p13;
	selp.b16 	%rs107, %rs105, %rs106, %p17;
	and.b16  	%rs108, %rs107, 255;
	selp.b64 	%rd138, %rd132, %rd137, %p17;
	setp.eq.s16 	%p18, %rs108, 0;
	min.s64 	%rd139, %rd133, %rd138;
	selp.b16 	%rs109, 1, %rs107, %p14;
	selp.b64 	%rd140, %rd139, %rd138, %p14;
	selp.b16 	%rs110, %rs101, %rs109, %p18;
	and.b16  	%rs111, %rs110, 255;
	selp.b64 	%rd141, %rd133, %rd140, %p18;
	setp.eq.s16 	%p19, %rs111, 0;
	min.s64 	%rd142, %rd134, %rd141;
	selp.b16 	%rs112, 1, %rs110, %p15;
	selp.b64 	%rd143, %rd142, %rd141, %p15;
	selp.b16 	%rs113, %rs102, %rs112, %p19;
	and.b16  	%rs114, %rs113, 255;
	selp.b64 	%rd144, %rd134, %rd143, %p19;
	setp.eq.s16 	%p20, %rs114, 0;
	min.s64 	%rd145, %rd135, %rd144;
	selp.b16 	%rs115, 1, %rs113, %p16;
	selp.b64 	%rd146, %rd145, %rd144, %p16;
	selp.b16 	%rs383, %rs103, %rs115, %p20;
	selp.b64 	%rd417, %rd135, %rd146, %p20;
	sub.s32 	%r68, %r44, %r478;
	setp.lt.u32 	%p21, %r68, 1024;
	@%p21 bra 	$L__BB1_97;
	add.s32 	%r478, %r478, 1024;
	setp.le.u32 	%p22, %r478, %r21;
	@%p22 bra 	$L__BB1_82;
$L__BB1_84:
	setp.le.u32 	%p23, %r44, %r478;
	sub.s32 	%r69, %r44, %r478;
	setp.ge.s32 	%p24, %r20, %r69;
	or.pred  	%p25, %p23, %p24;
	@%p25 bra 	$L__BB1_97;
	not.b32 	%r71, %r20;
	add.s32 	%r72, %r44, %r71;
	sub.s32 	%r25, %r72, %r478;
	shr.u32 	%r73, %r25, 8;
	add.s32 	%r26, %r73, 1;
	and.b32  	%r27, %r26, 7;
	setp.lt.u32 	%p26, %r25, 1792;
	mov.u32 	%r483, %r20;
	@%p26 bra 	$L__BB1_89;
	or.b32  	%r481, %r20, 1024;
	add.s32 	%r480, %r20, %r478;
	and.b32  	%r74, %r26, 33554424;
	neg.s32 	%r479, %r74;
$L__BB1_87:
	.pragma "nounroll";
	cvt.u64.u32 	%rd148, %r480;
	mul.wide.u32 	%rd149, %r480, 4;
	add.s64 	%rd150, %rd2, %rd149;
	add.s64 	%rd151, %rd113, %rd148;
	ld.global.u32 	%r75, [%rd150];
	setp.gt.s32 	%p27, %r75, 4;
	selp.u16 	%rs117, 1, 0, %p27;
	and.b16  	%rs118, %rs383, 255;
	setp.ne.s16 	%p29, %rs118, 0;
	and.pred  	%p30, %p29, %p27;
	min.s64 	%rd152, %rd151, %rd417;
	setp.eq.s16 	%p31, %rs118, 0;
	selp.b16 	%rs119, %rs117, %rs383, %p31;
	selp.b64 	%rd153, %rd151, %rd417, %p31;
	selp.b16 	%rs120, 1, %rs119, %p30;
	and.b16  	%rs121, %rs120, 255;
	selp.b64 	%rd154, %rd152, %rd153, %p30;
	add.s32 	%r76, %r480, 256;
	cvt.u64.u32 	%rd155, %r76;
	mul.wide.u32 	%rd156, %r76, 4;
	add.s64 	%rd157, %rd2, %rd156;
	add.s64 	%rd158, %rd113, %rd155;
	ld.global.u32 	%r77, [%rd157];
	setp.gt.s32 	%p32, %r77, 4;
	selp.u16 	%rs122, 1, 0, %p32;
	setp.ne.s16 	%p34, %rs121, 0;
	and.pred  	%p35, %p34, %p32;
	min.s64 	%rd159, %rd158, %rd154;
	setp.eq.s16 	%p36, %rs121, 0;
	selp.b16 	%rs123, %rs122, %rs120, %p36;
	selp.b64 	%rd160, %rd158, %rd154, %p36;
	selp.b16 	%rs124, 1, %rs123, %p35;
	and.b16  	%rs125, %rs124, 255;
	selp.b64 	%rd161, %rd159, %rd160, %p35;
	add.s32 	%r78, %r480, 512;
	cvt.u64.u32 	%rd162, %r78;
	mul.wide.u32 	%rd163, %r78, 4;
	add.s64 	%rd164, %rd2, %rd163;
	add.s64 	%rd165, %rd113, %rd162;
	ld.global.u32 	%r79, [%rd164];
	setp.gt.s32 	%p37, %r79, 4;
	selp.u16 	%rs126, 1, 0, %p37;
	setp.ne.s16 	%p39, %rs125, 0;
	and.pred  	%p40, %p39, %p37;
	min.s64 	%rd166, %rd165, %rd161;
	setp.eq.s16 	%p41, %rs125, 0;
	selp.b16 	%rs127, %rs126, %rs124, %p41;
	selp.b64 	%rd167, %rd165, %rd161, %p41;
	selp.b16 	%rs128, 1, %rs127, %p40;
	and.b16  	%rs129, %rs128, 255;
	selp.b64 	%rd168, %rd166, %rd167, %p40;
	add.s32 	%r80, %r480, 768;
	cvt.u64.u32 	%rd169, %r80;
	mul.wide.u32 	%rd170, %r80, 4;
	add.s64 	%rd171, %rd2, %rd170;
	add.s64 	%rd172, %rd113, %rd169;
	ld.global.u32 	%r81, [%rd171];
	setp.gt.s32 	%p42, %r81, 4;
	selp.u16 	%rs130, 1, 0, %p42;
	setp.ne.s16 	%p44, %rs129, 0;
	and.pred  	%p45, %p44, %p42;
	min.s64 	%rd173, %rd172, %rd168;
	setp.eq.s16 	%p46, %rs129, 0;
	selp.b16 	%rs131, %rs130, %rs128, %p46;
	selp.b64 	%rd174, %rd172, %rd168, %p46;
	selp.b16 	%rs132, 1, %rs131, %p45;
	and.b16  	%rs133, %rs132, 255;
	selp.b64 	%rd175, %rd173, %rd174, %p45;
	add.s32 	%r82, %r480, 1024;
	cvt.u64.u32 	%rd176, %r82;
	mul.wide.u32 	%rd177, %r82, 4;
	add.s64 	%rd178, %rd2, %rd177;
	add.s64 	%rd179, %rd113, %rd176;
	ld.global.u32 	%r83, [%rd178];
	setp.gt.s32 	%p47, %r83, 4;
	selp.u16 	%rs134, 1, 0, %p47;
	setp.ne.s16 	%p49, %rs133, 0;
	and.pred  	%p50, %p49, %p47;
	min.s64 	%rd180, %rd179, %rd175;
	setp.eq.s16 	%p51, %rs133, 0;
	selp.b16 	%rs135, %rs134, %rs132, %p51;
	selp.b64 	%rd181, %rd179, %rd175, %p51;
	selp.b16 	%rs136, 1, %rs135, %p50;
	and.b16  	%rs137, %rs136, 255;
	selp.b64 	%rd182, %rd180, %rd181, %p50;
	add.s32 	%r84, %r480, 1280;
	cvt.u64.u32 	%rd183, %r84;
	mul.wide.u32 	%rd184, %r84, 4;
	add.s64 	%rd185, %rd2, %rd184;
	add.s64 	%rd186, %rd113, %rd183;
	ld.global.u32 	%r85, [%rd185];
	setp.gt.s32 	%p52, %r85, 4;
	selp.u16 	%rs138, 1, 0, %p52;
	setp.ne.s16 	%p54, %rs137, 0;
	and.pred  	%p55, %p54, %p52;
	min.s64 	%rd187, %rd186, %rd182;
	setp.eq.s16 	%p56, %rs137, 0;
	selp.b16 	%rs139, %rs138, %rs136, %p56;
	selp.b64 	%rd188, %rd186, %rd182, %p56;
	selp.b16 	%rs140, 1, %rs139, %p55;
	and.b16  	%rs141, %rs140, 255;
	selp.b64 	%rd189, %rd187, %rd188, %p55;
	add.s32 	%r86, %r480, 1536;
	cvt.u64.u32 	%rd190, %r86;
	mul.wide.u32 	%rd191, %r86, 4;
	add.s64 	%rd192, %rd2, %rd191;
	add.s64 	%rd193, %rd113, %rd190;
	ld.global.u32 	%r87, [%rd192];
	setp.gt.s32 	%p57, %r87, 4;
	selp.u16 	%rs142, 1, 0, %p57;
	setp.ne.s16 	%p59, %rs141, 0;
	and.pred  	%p60, %p59, %p57;
	min.s64 	%rd194, %rd193, %rd189;
	setp.eq.s16 	%p61, %rs141, 0;
	selp.b16 	%rs143, %rs142, %rs140, %p61;
	selp.b64 	%rd195, %rd193, %rd189, %p61;
	selp.b16 	%rs144, 1, %rs143, %p60;
	and.b16  	%rs145, %rs144, 255;
	selp.b64 	%rd196, %rd194, %rd195, %p60;
	add.s32 	%r88, %r480, 1792;
	cvt.u64.u32 	%rd197, %r88;
	mul.wide.u32 	%rd198, %r88, 4;
	add.s64 	%rd199, %rd2, %rd198;
	add.s64 	%rd200, %rd113, %rd197;
	ld.global.u32 	%r89, [%rd199];
	setp.gt.s32 	%p62, %r89, 4;
	selp.u16 	%rs146, 1, 0, %p62;
	setp.ne.s16 	%p64, %rs145, 0;
	and.pred  	%p65, %p64, %p62;
	min.s64 	%rd201, %rd200, %rd196;
	setp.eq.s16 	%p66, %rs145, 0;
	selp.b16 	%rs147, %rs146, %rs144, %p66;
	selp.b64 	%rd202, %rd200, %rd196, %p66;
	selp.b16 	%rs383, 1, %rs147, %p65;
	selp.b64 	%rd417, %rd201, %rd202, %p65;
	add.s32 	%r481, %r481, 2048;
	add.s32 	%r480, %r480, 2048;
	add.s32 	%r479, %r479, 8;
	setp.ne.s32 	%p67, %r479, 0;
	@%p67 bra 	$L__BB1_87;
	add.s32 	%r483, %r481, -1024;
$L__BB1_89:
	setp.eq.s32 	%p68, %r27, 0;
	@%p68 bra 	$L__BB1_97;
	setp.lt.u32 	%p69, %r27, 4;
	@%p69 bra 	$L__BB1_92;
	add.s32 	%r90, %r483, %r478;
	cvt.u64.u32 	%rd204, %r90;
	mul.wide.u32 	%rd205, %r90, 4;
	add.s64 	%rd206, %rd2, %rd205;
	add.s64 	%rd207, %rd113, %rd204;
	ld.global.u32 	%r91, [%rd206];
	setp.gt.s32 	%p70, %r91, 4;
	selp.u16 	%rs149, 1, 0, %p70;
	and.b16  	%rs150, %rs383, 255;
	setp.ne.s16 	%p72, %rs150, 0;
	and.pred  	%p73, %p72, %p70;
	min.s64 	%rd208, %rd207, %rd417;
	setp.eq.s16 	%p74, %rs150, 0;
	selp.b16 	%rs151, %rs149, %rs383, %p74;
	selp.b64 	%rd209, %rd207, %rd417, %p74;
	selp.b16 	%rs152, 1, %rs151, %p73;
	and.b16  	%rs153, %rs152, 255;
	selp.b64 	%rd210, %rd208, %rd209, %p73;
	add.s32 	%r92, %r90, 256;
	cvt.u64.u32 	%rd211, %r92;
	mul.wide.u32 	%rd212, %r92, 4;
	add.s64 	%rd213, %rd2, %rd212;
	add.s64 	%rd214, %rd113, %rd211;
	ld.global.u32 	%r93, [%rd213];
	setp.gt.s32 	%p75, %r93, 4;
	selp.u16 	%rs154, 1, 0, %p75;
	setp.ne.s16 	%p77, %rs153, 0;
	and.pred  	%p78, %p77, %p75;
	min.s64 	%rd215, %rd214, %rd210;
	setp.eq.s16 	%p79, %rs153, 0;
	selp.b16 	%rs155, %rs154, %rs152, %p79;
	selp.b64 	%rd216, %rd214, %rd210, %p79;
	selp.b16 	%rs156, 1, %rs155, %p78;
	and.b16  	%rs157, %rs156, 255;
	selp.b64 	%rd217, %rd215, %rd216, %p78;
	add.s32 	%r94, %r90, 512;
	cvt.u64.u32 	%rd218, %r94;
	mul.wide.u32 	%rd219, %r94, 4;
	add.s64 	%rd220, %rd2, %rd219;
	add.s64 	%rd221, %rd113, %rd218;
	ld.global.u32 	%r95, [%rd220];
	setp.gt.s32 	%p80, %r95, 4;
	selp.u16 	%rs158, 1, 0, %p80;
	setp.ne.s16 	%p82, %rs157, 0;
	and.pred  	%p83, %p82, %p80;
	min.s64 	%rd222, %rd221, %rd217;
	setp.eq.s16 	%p84, %rs157, 0;
	selp.b16 	%rs159, %rs158, %rs156, %p84;
	selp.b64 	%rd223, %rd221, %rd217, %p84;
	selp.b16 	%rs160, 1, %rs159, %p83;
	and.b16  	%rs161, %rs160, 255;
	selp.b64 	%rd224, %rd222, %rd223, %p83;
	add.s32 	%r96, %r90, 768;
	cvt.u64.u32 	%rd225, %r96;
	mul.wide.u32 	%rd226, %r96, 4;
	add.s64 	%rd227, %rd2, %rd226;
	add.s64 	%rd228, %rd113, %rd225;
	ld.global.u32 	%r97, [%rd227];
	setp.gt.s32 	%p85, %r97, 4;
	selp.u16 	%rs162, 1, 0, %p85;
	setp.ne.s16 	%p87, %rs161, 0;
	and.pred  	%p88, %p87, %p85;
	min.s64 	%rd229, %rd228, %rd224;
	setp.eq.s16 	%p89, %rs161, 0;
	selp.b16 	%rs163, %rs162, %rs160, %p89;
	selp.b64 	%rd230, %rd228, %rd224, %p89;
	selp.b16 	%rs383, 1, %rs163, %p88;
	selp.b64 	%rd417, %rd229, %rd230, %p88;
	add.s32 	%r483, %r483, 1024;
$L__BB1_92:
	and.b32  	%r98, %r26, 3;
	setp.eq.s32 	%p90, %r98, 0;
	@%p90 bra 	$L__BB1_97;
	setp.eq.s32 	%p91, %r98, 1;
	@%p91 bra 	$L__BB1_95;
	add.s32 	%r99, %r483, %r478;
	cvt.u64.u32 	%rd232, %r99;
	mul.wide.u32 	%rd233, %r99, 4;
	add.s64 	%rd234, %rd2, %rd233;
	add.s64 	%rd235, %rd113, %rd232;
	ld.global.u32 	%r100, [%rd234];
	setp.gt.s32 	%p92, %r100, 4;
	selp.u16 	%rs165, 1, 0, %p92;
	and.b16  	%rs166, %rs383, 255;
	setp.ne.s16 	%p94, %rs166, 0;
	and.pred  	%p95, %p94, %p92;
	min.s64 	%rd236, %rd235, %rd417;
	setp.eq.s16 	%p96, %rs166, 0;
	selp.b16 	%rs167, %rs165, %rs383, %p96;
	selp.b64 	%rd237, %rd235, %rd417, %p96;
	selp.b16 	%rs168, 1, %rs167, %p95;
	and.b16  	%rs169, %rs168, 255;
	selp.b64 	%rd238, %rd236, %rd237, %p95;
	add.s32 	%r101, %r99, 256;
	cvt.u64.u32 	%rd239, %r101;
	mul.wide.u32 	%rd240, %r101, 4;
	add.s64 	%rd241, %rd2, %rd240;
	add.s64 	%rd242, %rd113, %rd239;
	ld.global.u32 	%r102, [%rd241];
	setp.gt.s32 	%p97, %r102, 4;
	selp.u16 	%rs170, 1, 0, %p97;
	setp.ne.s16 	%p99, %rs169, 0;
	and.pred  	%p100, %p99, %p97;
	min.s64 	%rd243, %rd242, %rd238;
	setp.eq.s16 	%p101, %rs169, 0;
	selp.b16 	%rs171, %rs170, %rs168, %p101;
	selp.b64 	%rd244, %rd242, %rd238, %p101;
	selp.b16 	%rs383, 1, %rs171, %p100;
	selp.b64 	%rd417, %rd243, %rd244, %p100;
	add.s32 	%r483, %r483, 512;
$L__BB1_95:
	and.b32  	%r103, %r25, 256;
	setp.ne.s32 	%p102, %r103, 0;
	@%p102 bra 	$L__BB1_97;
	add.s32 	%r104, %r483, %r478;
	cvt.u64.u32 	%rd245, %r104;
	mul.wide.u32 	%rd246, %r104, 4;
	add.s64 	%rd247, %rd2, %rd246;
	add.s64 	%rd248, %rd113, %rd245;
	ld.global.u32 	%r105, [%rd247];
	setp.gt.s32 	%p103, %r105, 4;
	selp.u16 	%rs172, 1, 0, %p103;
	and.b16  	%rs173, %rs383, 255;
	setp.ne.s16 	%p105, %rs173, 0;
	and.pred  	%p106, %p105, %p103;
	min.s64 	%rd249, %rd248, %rd417;
	setp.eq.s16 	%p107, %rs173, 0;
	selp.b16 	%rs174, %rs172, %rs383, %p107;
	selp.b64 	%rd250, %rd248, %rd417, %p107;
	selp.b16 	%rs383, 1, %rs174, %p106;
	selp.b64 	%rd417, %rd249, %rd250, %p106;
$L__BB1_97:
	// begin inline asm
	mov.u32 %r106, %laneid;
	// end inline asm
	cvt.u32.u16 	%r127, %rs383;
	and.b32  	%r108, %r127, 255;
	mov.b32 	%r124, 1;
	mov.b32 	%r125, 31;
	mov.b32 	%r126, -1;
	// begin inline asm
	shfl.sync.down.b32 %r107, %r108, %r124, %r125, %r126;
	// end inline asm
	// begin inline asm
	shfl.sync.down.b32 %r112, %r113, %r124, %r125, %r126;
	// end inline asm
	mov.b64 	{%r118, %r123}, %rd417;
	// begin inline asm
	shfl.sync.down.b32 %r117, %r118, %r124, %r125, %r126;
	// end inline asm
	// begin inline asm
	shfl.sync.down.b32 %r122, %r123, %r124, %r125, %r126;
	// end inline asm
	mov.b64 	%rd90, {%r117, %r122};
	cvt.u16.u32 	%rs75, %r107;
	setp.gt.s32 	%p108, %r106, 30;
	@%p108 bra 	$L__BB1_101;
	and.b16  	%rs175, %rs383, 255;
	setp.eq.s16 	%p109, %rs175, 0;
	and.b16  	%rs176, %rs75, 255;
	setp.eq.s16 	%p110, %rs176, 0;
	or.pred  	%p111, %p109, %p110;
	@%p111 bra 	$L__BB1_100;
	min.s64 	%rd417, %rd90, %rd417;
	mov.b16 	%rs383, 1;
	bra.uni 	$L__BB1_101;
$L__BB1_100:
	setp.eq.s16 	%p112, %rs175, 0;
	selp.b16 	%rs383, %rs75, %rs383, %p112;
	selp.b64 	%rd417, %rd90, %rd417, %p112;
$L__BB1_101:
	cvt.u32.u16 	%r148, %rs383;
	and.b32  	%r129, %r148, 255;
	mov.b32 	%r145, 2;
	mov.b32 	%r146, 31;
	mov.b32 	%r147, -1;
	// begin inline asm
	shfl.sync.down.b32 %r128, %r129, %r145, %r146, %r147;
	// end inline asm
	// begin inline asm
	shfl.sync.down.b32 %r133, %r134, %r145, %r146, %r147;
	// end inline asm
	mov.b64 	{%r139, %r144}, %rd417;
	// begin inline asm
	shfl.sync.down.b32 %r138, %r139, %r145, %r146, %r147;
	// end inline asm
	// begin inline asm
	shfl.sync.down.b32 %r143, %r144, %r145, %r146, %r147;
	// end inline asm
	mov.b64 	%rd94, {%r138, %r143};
	cvt.u16.u32 	%rs78, %r128;
	setp.gt.s32 	%p113, %r106, 29;
	@%p113 bra 	$L__BB1_105;
	and.b16  	%rs179, %rs383, 255;
	setp.eq.s16 	%p114, %rs179, 0;
	and.b16  	%rs180, %rs78, 255;
	setp.eq.s16 	%p115, %rs180, 0;
	or.pred  	%p116, %p114, %p115;
	@%p116 bra 	$L__BB1_104;
	min.s64 	%rd417, %rd94, %rd417;
	mov.b16 	%rs383, 1;
	bra.uni 	$L__BB1_105;
$L__BB1_104:
	setp.eq.s16 	%p117, %rs179, 0;
	selp.b16 	%rs383, %rs78, %rs383, %p117;
	selp.b64 	%rd417, %rd94, %rd417, %p117;
$L__BB1_105:
	cvt.u32.u16 	%r169, %rs383;
	and.b32  	%r150, %r169, 255;
	mov.b32 	%r166, 4;
	mov.b32 	%r167, 31;
	mov.b32 	%r168, -1;
	// begin inline asm
	shfl.sync.down.b32 %r149, %r150, %r166, %r167, %r168;
	// end inline asm
	// begin inline asm
	shfl.sync.down.b32 %r154, %r155, %r166, %r167, %r168;
	// end inline asm
	mov.b64 	{%r160, %r165}, %rd417;
	// begin inline asm
	shfl.sync.down.b32 %r159, %r160, %r166, %r167, %r168;
	// end inline asm
	// begin inline asm
	shfl.sync.down.b32 %r164, %r165, %r166, %r167, %r168;
	// end inline asm
	mov.b64 	%rd98, {%r159, %r164};
	cvt.u16.u32 	%rs81, %r149;
	setp.gt.s32 	%p118, %r106, 27;
	@%p118 bra 	$L__BB1_109;
	and.b16  	%rs183, %rs383, 255;
	setp.eq.s16 	%p119, %rs183, 0;
	and.b16  	%rs184, %rs81, 255;
	setp.eq.s16 	%p120, %rs184, 0;
	or.pred  	%p121, %p119, %p120;
	@%p121 bra 	$L__BB1_108;
	min.s64 	%rd417, %rd98, %rd417;
	mov.b16 	%rs383, 1;
	bra.uni 	$L__BB1_109;
$L__BB1_108:
	setp.eq.s16 	%p122, %rs183, 0;
	selp.b16 	%rs383, %rs81, %rs383, %p122;
	selp.b64 	%rd417, %rd98, %rd417, %p122;
$L__BB1_109:
	cvt.u32.u16 	%r190, %rs383;
	and.b32  	%r171, %r190, 255;
	mov.b32 	%r187, 8;
	mov.b32 	%r188, 31;
	mov.b32 	%r189, -1;
	// begin inline asm
	shfl.sync.down.b32 %r170, %r171, %r187, %r188, %r189;
	// end inline asm
	// begin inline asm
	shfl.sync.down.b32 %r175, %r176, %r187, %r188, %r189;
	// end inline asm
	mov.b64 	{%r181, %r186}, %rd417;
	// begin inline asm
	shfl.sync.down.b32 %r180, %r181, %r187, %r188, %r189;
	// end inline asm
	// begin inline asm
	shfl.sync.down.b32 %r185, %r186, %r187, %r188, %r189;
	// end inline asm
	mov.b64 	%rd102, {%r180, %r185};
	cvt.u16.u32 	%rs84, %r170;
	setp.gt.s32 	%p123, %r106, 23;
	@%p123 bra 	$L__BB1_113;
	and.b16  	%rs187, %rs383, 255;
	setp.eq.s16 	%p124, %rs187, 0;
	and.b16  	%rs188, %rs84, 255;
	setp.eq.s16 	%p125, %rs188, 0;
	or.pred  	%p126, %p124, %p125;
	@%p126 bra 	$L__BB1_112;
	min.s64 	%rd417, %rd102, %rd417;
	mov.b16 	%rs383, 1;
	bra.uni 	$L__BB1_113;
$L__BB1_112:
	setp.eq.s16 	%p127, %rs187, 0;
	selp.b16 	%rs383, %rs84, %rs383, %p127;
	selp.b64 	%rd417, %rd102, %rd417, %p127;
$L__BB1_113:
	cvt.u32.u16 	%r211, %rs383;
	and.b32  	%r192, %r211, 255;
	mov.b32 	%r208, 16;
	mov.b32 	%r209, 31;
	mov.b32 	%r210, -1;
	// begin inline asm
	shfl.sync.down.b32 %r191, %r192, %r208, %r209, %r210;
	// end inline asm
	// begin inline asm
	shfl.sync.down.b32 %r196, %r197, %r208, %r209, %r210;
	// end inline asm
	mov.b64 	{%r202, %r207}, %rd417;
	// begin inline asm
	shfl.sync.down.b32 %r201, %r202, %r208, %r209, %r210;
	// end inline asm
	// begin inline asm
	shfl.sync.down.b32 %r206, %r207, %r208, %r209, %r210;
	// end inline asm
	mov.b64 	%rd106, {%r201, %r206};
	cvt.u16.u32 	%rs87, %r191;
	setp.gt.s32 	%p128, %r106, 15;
	@%p128 bra 	$L__BB1_117;
	and.b16  	%rs191, %rs383, 255;
	setp.eq.s16 	%p129, %rs191, 0;
	and.b16  	%rs192, %rs87, 255;
	setp.eq.s16 	%p130, %rs192, 0;
	or.pred  	%p131, %p129, %p130;
	@%p131 bra 	$L__BB1_116;
	min.s64 	%rd417, %rd106, %rd417;
	mov.b16 	%rs383, 1;
	bra.uni 	$L__BB1_117;
$L__BB1_116:
	setp.eq.s16 	%p132, %rs191, 0;
	selp.b16 	%rs383, %rs87, %rs383, %p132;
	selp.b64 	%rd417, %rd106, %rd417, %p132;
$L__BB1_117:
	setp.ne.s32 	%p133, %r106, 0;
	@%p133 bra 	$L__BB1_119;
	shr.u32 	%r212, %r20, 1;
	and.b32  	%r213, %r212, 496;
	mov.u32 	%r214, _ZZN3cub18CUB_300001_SM_10006detail6reduce28DeviceReduceSingleTileKernelINS2_10policy_hubIN4cuda3std3__45tupleIJblEEEjN6thrust24THRUST_300001_SM_1000_NS8cuda_cub9__find_if7functorIS9_EEE10Policy1000ENSB_12zip_iteratorINS8_IJNSD_26transform_input_iterator_tIbNSB_6detail15normal_iteratorINSB_10device_ptrIiEEEE17greater_than_fourEENSB_17counting_iteratorIlNSB_11use_defaultESS_SS_EEEEEEEPS9_jSF_S9_S9_NS7_10__identityEEEvT0_T1_T2_T3_T4_T6_E12temp_storage;
	add.s32 	%r215, %r214, %r213;
	st.shared.u8 	[%r215+8], %rs383;
	st.shared.u64 	[%r215+16], %rd417;
$L__BB1_119:
	bar.sync 	0;
	setp.ne.s32 	%p134, %r20, 0;
	@%p134 bra 	$L__BB1_121;
	ld.shared.u8 	%rs195, [_ZZN3cub18CUB_300001_SM_10006detail6reduce28DeviceReduceSingleTileKernelINS2_10policy_hubIN4cuda3std3__45tupleIJblEEEjN6thrust24THRUST_300001_SM_1000_NS8cuda_cub9__find_if7functorIS9_EEE10Policy1000ENSB_12zip_iteratorINS8_IJNSD_26transform_input_iterator_tIbNSB_6detail15normal_iteratorINSB_10device_ptrIiEEEE17greater_than_fourEENSB_17counting_iteratorIlNSB_11use_defaultESS_SS_EEEEEEEPS9_jSF_S9_S9_NS7_10__identityEEEvT0_T1_T2_T3_T4_T6_E12temp_storage+24];
	ld.shared.u64 	%rd251, [_ZZN3cub18CUB_300001_SM_10006detail6reduce28DeviceReduceSingleTileKernelINS2_10policy_hubIN4cuda3std3__45tupleIJblEEEjN6thrust24THRUST_300001_SM_1000_NS8cuda_cub9__find_if7functorIS9_EEE10Policy1000ENSB_12zip_iteratorINS8_IJNSD_26transform_input_iterator_tIbNSB_6detail15normal_iteratorINSB_10device_ptrIiEEEE17greater_than_fourEENSB_17counting_iteratorIlNSB_11use_defaultESS_SS_EEEEEEEPS9_jSF_S9_S9_NS7_10__identityEEEvT0_T1_T2_T3_T4_T6_E12temp_storage+32];
	and.b16  	%rs196, %rs383, 255;
	setp.eq.s16 	%p135, %rs196, 0;
	setp.eq.s16 	%p136, %rs195, 0;
	min.s64 	%rd252, %rd251, %rd417;
	selp.b16 	%rs197, %rs383, 1, %p136;
	selp.b16 	%rs198, %rs195, %rs197, %p135;
	and.b16  	%rs199, %rs198, 255;
	selp.b64 	%rd253, %rd417, %rd252, %p136;
	selp.b64 	%rd254, %rd251, %rd253, %p135;
	ld.shared.u8 	%rs200, [_ZZN3cub18CUB_300001_SM_10006detail6reduce28DeviceReduceSingleTileKernelINS2_10policy_hubIN4cuda3std3__45tupleIJblEEEjN6thrust24THRUST_300001_SM_1000_NS8cuda_cub9__find_if7functorIS9_EEE10Policy1000ENSB_12zip_iteratorINS8_IJNSD_26transform_input_iterator_tIbNSB_6detail15normal_iteratorINSB_10device_ptrIiEEEE17greater_than_fourEENSB_17counting_iteratorIlNSB_11use_defaultESS_SS_EEEEEEEPS9_jSF_S9_S9_NS7_10__identityEEEvT0_T1_T2_T3_T4_T6_E12temp_storage+40];
	ld.shared.u64 	%rd255, [_ZZN3cub18CUB_300001_SM_10006detail6reduce28DeviceReduceSingleTileKernelINS2_10policy_hubIN4cuda3std3__45tupleIJblEEEjN6thrust24THRUST_300001_SM_1000_NS8cuda_cub9__find_if7functorIS9_EEE10Policy1000ENSB_12zip_iteratorINS8_IJNSD_26transform_input_iterator_tIbNSB_6detail15normal_iteratorINSB_10device_ptrIiEEEE17greater_than_fourEENSB_17counting_iteratorIlNSB_11use_defaultESS_SS_EEEEEEEPS9_jSF_S9_S9_NS7_10__identityEEEvT0_T1_T2_T3_T4_T6_E12temp_storage+48];
	setp.eq.s16 	%p137, %rs199, 0;
	setp.eq.s16 	%p138, %rs200, 0;
	min.s64 	%rd256, %rd255, %rd254;
	selp.b16 	%rs201, %rs198, 1, %p138;
	selp.b16 	%rs202, %rs200, %rs201, %p137;
	and.b16  	%rs203, %rs202, 255;
	selp.b64 	%rd257, %rd254, %rd256, %p138;
	selp.b64 	%rd258, %rd255, %rd257, %p137;
	ld.shared.u8 	%rs204, [_ZZN3cub18CUB_300001_SM_10006detail6reduce28DeviceReduceSingleTileKernelINS2_10policy_hubIN4cuda3std3__45tupleIJblEEEjN6thrust24THRUST_300001_SM_1000_NS8cuda_cub9__find_if7functorIS9_EEE10Policy1000ENSB_12zip_iteratorINS8_IJNSD_26transform_input_iterator_tIbNSB_6detail15normal_iteratorINSB_10device_ptrIiEEEE17greater_than_fourEENSB_17counting_iteratorIlNSB_11use_defaultESS_SS_EEEEEEEPS9_jSF_S9_S9_NS7_10__identityEEEvT0_T1_T2_T3_T4_T6_E12temp_storage+56];
	ld.shared.u64 	%rd259, [_ZZN3cub18CUB_300001_SM_10006detail6reduce28DeviceReduceSingleTileKernelINS2_10policy_hubIN4cuda3std3__45tupleIJblEEEjN6thrust24THRUST_300001_SM_1000_NS8cuda_cub9__find_if7functorIS9_EEE10Policy1000ENSB_12zip_iteratorINS8_IJNSD_26transform_input_iterator_tIbNSB_6detail15normal_iteratorINSB_10device_ptrIiEEEE17greater_than_fourEENSB_17counting_iteratorIlNSB_11use_defaultESS_SS_EEEEEEEPS9_jSF_S9_S9_NS7_10__identityEEEvT0_T1_T2_T3_T4_T6_E12temp_storage+64];
	setp.eq.s16 	%p139, %rs203, 0;
	setp.eq.s16 	%p140, %rs204, 0;
	min.s64 	%rd260, %rd259, %rd258;
	selp.b16 	%rs205, %rs202, 1, %p140;
	selp.b16 	%rs206, %rs204, %rs205, %p139;
	and.b16  	%rs207, %rs206, 255;
	selp.b64 	%rd261, %rd258, %rd260, %p140;
	selp.b64 	%rd262, %rd259, %rd261, %p139;
	ld.shared.u8 	%rs208, [_ZZN3cub18CUB_300001_SM_10006detail6reduce28DeviceReduceSingleTileKernelINS2_10policy_hubIN4cuda3std3__45tupleIJblEEEjN6thrust24THRUST_300001_SM_1000_NS8cuda_cub9__find_if7functorIS9_EEE10Policy1000ENSB_12zip_iteratorINS8_IJNSD_26transform_input_iterator_tIbNSB_6detail15normal_iteratorINSB_10device_ptrIiEEEE17greater_than_fourEENSB_17counting_iteratorIlNSB_11use_defaultESS_SS_EEEEEEEPS9_jSF_S9_S9_NS7_10__identityEEEvT0_T1_T2_T3_T4_T6_E12temp_storage+72];
	ld.shared.u64 	%rd263, [_ZZN3cub18CUB_300001_SM_10006detail6reduce28DeviceReduceSingleTileKernelINS2_10policy_hubIN4cuda3std3__45tupleIJblEEEjN6thrust24THRUST_300001_SM_1000_NS8cuda_cub9__find_if7functorIS9_EEE10Policy1000ENSB_12zip_iteratorINS8_IJNSD_26transform_input_iterator_tIbNSB_6detail15normal_iteratorINSB_10device_ptrIiEEEE17greater_than_fourEENSB_17counting_iteratorIlNSB_11use_defaultESS_SS_EEEEEEEPS9_jSF_S9_S9_NS7_10__identityEEEvT0_T1_T2_T3_T4_T6_E12temp_storage+80];
	setp.eq.s16 	%p141, %rs207, 0;
	setp.eq.s16 	%p142, %rs208, 0;
	min.s64 	%rd264, %rd263, %rd262;
	selp.b16 	%rs209, %rs206, 1, %p142;
	selp.b16 	%rs210, %rs208, %rs209, %p141;
	and.b16  	%rs211, %rs210, 255;
	selp.b64 	%rd265, %rd262, %rd264, %p142;
	selp.b64 	%rd266, %rd263, %rd265, %p141;
	ld.shared.u8 	%rs212, [_ZZN3cub18CUB_300001_SM_10006detail6reduce28DeviceReduceSingleTileKernelINS2_10policy_hubIN4cuda3std3__45tupleIJblEEEjN6thrust24THRUST_300001_SM_1000_NS8cuda_cub9__find_if7functorIS9_EEE10Policy1000ENSB_12zip_iteratorINS8_IJNSD_26transform_input_iterator_tIbNSB_6detail15normal_iteratorINSB_10device_ptrIiEEEE17greater_than_fourEENSB_17counting_iteratorIlNSB_11use_defaultESS_SS_EEEEEEEPS9_jSF_S9_S9_NS7_10__identityEEEvT0_T1_T2_T3_T4_T6_E12temp_storage+88];
	ld.shared.u64 	%rd267, [_ZZN3cub18CUB_300001_SM_10006detail6reduce28DeviceReduceSingleTileKernelINS2_10policy_hubIN4cuda3std3__45tupleIJblEEEjN6thrust24THRUST_300001_SM_1000_NS8cuda_cub9__find_if7functorIS9_EEE10Policy1000ENSB_12zip_iteratorINS8_IJNSD_26transform_input_iterator_tIbNSB_6detail15normal_iteratorINSB_10device_ptrIiEEEE17greater_than_fourEENSB_17counting_iteratorIlNSB_11use_defaultESS_SS_EEEEEEEPS9_jSF_S9_S9_NS7_10__identityEEEvT0_T1_T2_T3_T4_T6_E12temp_storage+96];
	setp.eq.s16 	%p143, %rs211, 0;
	setp.eq.s16 	%p144, %rs212, 0;
	min.s64 	%rd268, %rd267, %rd266;
	selp.b16 	%rs213, %rs210, 1, %p144;
	selp.b16 	%rs214, %rs212, %rs213, %p143;
	and.b16  	%rs215, %rs214, 255;
	selp.b64 	%rd269, %rd266, %rd268, %p144;
	selp.b64 	%rd270, %rd267, %rd269, %p143;
	ld.shared.u8 	%rs216, [_ZZN3cub18CUB_300001_SM_10006detail6reduce28DeviceReduceSingleTileKernelINS2_10policy_hubIN4cuda3std3__45tupleIJblEEEjN6thrust24THRUST_300001_SM_1000_NS8cuda_cub9__find_if7functorIS9_EEE10Policy1000ENSB_12zip_iteratorINS8_IJNSD_26transform_input_iterator_tIbNSB_6detail15normal_iteratorINSB_10device_ptrIiEEEE17greater_than_fourEENSB_17counting_iteratorIlNSB_11use_defaultESS_SS_EEEEEEEPS9_jSF_S9_S9_NS7_10__identityEEEvT0_T1_T2_T3_T4_T6_E12temp_storage+104];
	ld.shared.u64 	%rd271, [_ZZN3cub18CUB_300001_SM_10006detail6reduce28DeviceReduceSingleTileKernelINS2_10policy_hubIN4cuda3std3__45tupleIJblEEEjN6thrust24THRUST_300001_SM_1000_NS8cuda_cub9__find_if7functorIS9_EEE10Policy1000ENSB_12zip_iteratorINS8_IJNSD_26transform_input_iterator_tIbNSB_6detail15normal_iteratorINSB_10device_ptrIiEEEE17greater_than_fourEENSB_17counting_iteratorIlNSB_11use_defaultESS_SS_EEEEEEEPS9_jSF_S9_S9_NS7_10__identityEEEvT0_T1_T2_T3_T4_T6_E12temp_storage+112];
	setp.eq.s16 	%p145, %rs215, 0;
	setp.eq.s16 	%p146, %rs216, 0;
	min.s64 	%rd272, %rd271, %rd270;
	selp.b16 	%rs217, %rs214, 1, %p146;
	selp.b16 	%rs218, %rs216, %rs217, %p145;
	and.b16  	%rs219, %rs218, 255;
	selp.b64 	%rd273, %rd270, %rd272, %p146;
	selp.b64 	%rd274, %rd271, %rd273, %p145;
	ld.shared.u8 	%rs220, [_ZZN3cub18CUB_300001_SM_10006detail6reduce28DeviceReduceSingleTileKernelINS2_10policy_hubIN4cuda3std3__45tupleIJblEEEjN6thrust24THRUST_300001_SM_1000_NS8cuda_cub9__find_if7functorIS9_EEE10Policy1000ENSB_12zip_iteratorINS8_IJNSD_26transform_input_iterator_tIbNSB_6detail15normal_iteratorINSB_10device_ptrIiEEEE17greater_than_fourEENSB_17counting_iteratorIlNSB_11use_defaultESS_SS_EEEEEEEPS9_jSF_S9_S9_NS7_10__identityEEEvT0_T1_T2_T3_T4_T6_E12temp_storage+120];
	ld.shared.u64 	%rd275, [_ZZN3cub18CUB_300001_SM_10006detail6reduce28DeviceReduceSingleTileKernelINS2_10policy_hubIN4cuda3std3__45tupleIJblEEEjN6thrust24THRUST_300001_SM_1000_NS8cuda_cub9__find_if7functorIS9_EEE10Policy1000ENSB_12zip_iteratorINS8_IJNSD_26transform_input_iterator_tIbNSB_6detail15normal_iteratorINSB_10device_ptrIiEEEE17greater_than_fourEENSB_17counting_iteratorIlNSB_11use_defaultESS_SS_EEEEEEEPS9_jSF_S9_S9_NS7_10__identityEEEvT0_T1_T2_T3_T4_T6_E12temp_storage+128];
	setp.eq.s16 	%p147, %rs219, 0;
	setp.eq.s16 	%p148, %rs220, 0;
	min.s64 	%rd276, %rd275, %rd274;
	selp.b16 	%rs221, %rs218, 1, %p148;
	selp.b16 	%rs383, %rs220, %rs221, %p147;
	selp.b64 	%rd277, %rd274, %rd276, %p148;
	selp.b64 	%rd417, %rd275, %rd277, %p147;
$L__BB1_121:
	mov.u32 	%r469, %tid.x;
	setp.ne.s32 	%p325, %r469, 0;
	@%p325 bra 	$L__BB1_123;
	setp.eq.s16 	%p326, %rs100, 0;
	and.b16  	%rs371, %rs383, 255;
	setp.eq.s16 	%p327, %rs371, 0;
	min.s64 	%rd405, %rd417, %rd114;
	selp.b16 	%rs372, %rs100, 1, %p327;
	selp.b16 	%rs373, %rs383, %rs372, %p326;
	selp.b64 	%rd406, %rd114, %rd405, %p327;
	selp.b64 	%rd407, %rd417, %rd406, %p326;
	st.global.u8 	[%rd1], %rs373;
	st.global.u64 	[%rd1+8], %rd407;
$L__BB1_123:
	ret;

}
	// .globl	_ZN3cub18CUB_300001_SM_10006detail6reduce18DeviceReduceKernelINS2_10policy_hubIN4cuda3std3__45tupleIJblEEEjN6thrust24THRUST_300001_SM_1000_NS8cuda_cub9__find_if7functorIS9_EEE10Policy1000ENSB_12zip_iteratorINS8_IJNSD_26transform_input_iterator_tIbNSB_6detail15normal_iteratorINSB_10device_ptrIiEEEE17greater_than_fourEENSB_17counting_iteratorIlNSB_11use_defaultESS_SS_EEEEEEEjSF_S9_NS7_10__identityEEEvT0_PT3_T1_NS0_13GridEvenShareIS10_EET2_T4_
.visible .entry _ZN3cub18CUB_300001_SM_10006detail6reduce18DeviceReduceKernelINS2_10policy_hubIN4cuda3std3__45tupleIJblEEEjN6thrust24THRUST_300001_SM_1000_NS8cuda_cub9__find_if7functorIS9_EEE10Policy1000ENSB_12zip_iteratorINS8_IJNSD_26transform_input_iterator_tIbNSB_6detail15normal_iteratorINSB_10device_ptrIiEEEE17greater_than_fourEENSB_17counting_iteratorIlNSB_11use_defaultESS_SS_EEEEEEEjSF_S9_NS7_10__identityEEEvT0_PT3_T1_NS0_13GridEvenShareIS10_EET2_T4_(
	.param .align 8 .b8 _ZN3cub18CUB_300001_SM_10006detail6reduce18DeviceReduceKernelINS2_10policy_hubIN4cuda3std3__45tupleIJblEEEjN6thrust24THRUST_300001_SM_1000_NS8cuda_cub9__find_if7functorIS9_EEE10Policy1000ENSB_12zip_iteratorINS8_IJNSD_26transform_input_iterator_tIbNSB_6detail15normal_iteratorINSB_10device_ptrIiEEEE17greater_than_fourEENSB_17counting_iteratorIlNSB_11use_defaultESS_SS_EEEEEEEjSF_S9_NS7_10__identityEEEvT0_PT3_T1_NS0_13GridEvenShareIS10_EET2_T4__param_0[24],
	.param .u64 .ptr .align 1 _ZN3cub18CUB_300001_SM_10006detail6reduce18DeviceReduceKernelINS2_10policy_hubIN4cuda3std3__45tupleIJblEEEjN6thrust24THRUST_300001_SM_1000_NS8cuda_cub9__find_if7functorIS9_EEE10Policy1000ENSB_12zip_iteratorINS8_IJNSD_26transform_input_iterator_tIbNSB_6detail15normal_iteratorINSB_10device_ptrIiEEEE17greater_than_fourEENSB_17counting_iteratorIlNSB_11use_defaultESS_SS_EEEEEEEjSF_S9_NS7_10__identityEEEvT0_PT3_T1_NS0_13GridEvenShareIS10_EET2_T4__param_1,
	.param .u32 _ZN3cub18CUB_300001_SM_10006detail6reduce18DeviceReduceKernelINS2_10policy_hubIN4cuda3std3__45tupleIJblEEEjN6thrust24THRUST_300001_SM_1000_NS8cuda_cub9__find_if7functorIS9_EEE10Policy1000ENSB_12zip_iteratorINS8_IJNSD_26transform_input_iterator_tIbNSB_6detail15normal_iteratorINSB_10device_ptrIiEEEE17greater_than_fourEENSB_17counting_iteratorIlNSB_11use_defaultESS_SS_EEEEEEEjSF_S9_NS7_10__identityEEEvT0_PT3_T1_NS0_13GridEvenShareIS10_EET2_T4__param_2,
	.param .align 4 .b8 _ZN3cub18CUB_300001_SM_10006detail6reduce18DeviceReduceKernelINS2_10policy_hubIN4cuda3std3__45tupleIJblEEEjN6thrust24THRUST_300001_SM_1000_NS8cuda_cub9__find_if7functorIS9_EEE10Policy1000ENSB_12zip_iteratorINS8_IJNSD_26transform_input_iterator_tIbNSB_6detail15normal_iteratorINSB_10device_ptrIiEEEE17greater_than_fourEENSB_17counting_iteratorIlNSB_11use_defaultESS_SS_EEEEEEEjSF_S9_NS7_10__identityEEEvT0_PT3_T1_NS0_13GridEvenShareIS10_EET2_T4__param_3[40],
	.param .align 1 .b8 _ZN3cub18CUB_300001_SM_10006detail6reduce18DeviceReduceKernelINS2_10policy_hubIN4cuda3std3__45tupleIJblEEEjN6thrust24THRUST_300001_SM_1000_NS8cuda_cub9__find_if7functorIS9_EEE10Policy1000ENSB_12zip_iteratorINS8_IJNSD_26transform_input_iterator_tIbNSB_6detail15normal_iteratorINSB_10device_ptrIiEEEE17greater_than_fourEENSB_17counting_iteratorIlNSB_11use_defaultESS_SS_EEEEEEEjSF_S9_NS7_10__identityEEEvT0_PT3_T1_NS0_13GridEvenShareIS10_EET2_T4__param_4[1],
	.param .align 1 .b8 _ZN3cub18CUB_300001_SM_10006detail6reduce18DeviceReduceKernelINS2_10policy_hubIN4cuda3std3__45tupleIJblEEEjN6thrust24THRUST_300001_SM_1000_NS8cuda_cub9__find_if7functorIS9_EEE10Policy1000ENSB_12zip_iteratorINS8_IJNSD_26transform_input_iterator_tIbNSB_6detail15normal_iteratorINSB_10device_ptrIiEEEE17greater_than_fourEENSB_17counting_iteratorIlNSB_11use_defaultESS_SS_EEEEEEEjSF_S9_NS7_10__identityEEEvT0_PT3_T1_NS0_13GridEvenShareIS10_EET2_T4__param_5[1]
)
.maxntid 256
{
	.reg .pred 	%p<325>;
	.reg .b16 	%rs<400>;
	.reg .b32 	%r<518>;
	.reg .b64 	%rd<476>;
	// demoted variable
	.shared .align 8 .b8 _ZZN3cub18CUB_300001_SM_10006detail6reduce18DeviceReduceKernelINS2_10policy_hubIN4cuda3std3__45tupleIJblEEEjN6thrust24THRUST_300001_SM_1000_NS8cuda_cub9__find_if7functorIS9_EEE10Policy1000ENSB_12zip_iteratorINS8_IJNSD_26transform_input_iterator_tIbNSB_6detail15normal_iteratorINSB_10device_ptrIiEEEE17greater_than_fourEENSB_17counting_iteratorIlNSB_11use_defaultESS_SS_EEEEEEEjSF_S9_NS7_10__identityEEEvT0_PT3_T1_NS0_13GridEvenShareIS10_EET2_T4_E12temp_storage[152];
	ld.param.u64 	%rd2, [_ZN3cub18CUB_300001_SM_10006detail6reduce18DeviceReduceKernelINS2_10policy_hubIN4cuda3std3__45tupleIJblEEEjN6thrust24THRUST_300001_SM_1000_NS8cuda_cub9__find_if7functorIS9_EEE10Policy1000ENSB_12zip_iteratorINS8_IJNSD_26transform_input_iterator_tIbNSB_6detail15normal_iteratorINSB_10device_ptrIiEEEE17greater_than_fourEENSB_17counting_iteratorIlNSB_11use_defaultESS_SS_EEEEEEEjSF_S9_NS7_10__identityEEEvT0_PT3_T1_NS0_13GridEvenShareIS10_EET2_T4__param_0+16];
	ld.param.u32 	%r1, [_ZN3cub18CUB_300001_SM_10006detail6reduce18DeviceReduceKernelINS2_10policy_hubIN4cuda3std3__45tupleIJblEEEjN6thrust24THRUST_300001_SM_1000_NS8cuda_cub9__find_if7functorIS9_EEE10Policy1000ENSB_12zip_iteratorINS8_IJNSD_26transform_input_iterator_tIbNSB_6detail15normal_iteratorINSB_10device_ptrIiEEEE17greater_than_fourEENSB_17counting_iteratorIlNSB_11use_defaultESS_SS_EEEEEEEjSF_S9_NS7_10__identityEEEvT0_PT3_T1_NS0_13GridEvenShareIS10_EET2_T4__param_3+20];
	ld.param.u32 	%r2, [_ZN3cub18CUB_300001_SM_10006detail6reduce18DeviceReduceKernelINS2_10policy_hubIN4cuda3std3__45tupleIJblEEEjN6thrust24THRUST_300001_SM_1000_NS8cuda_cub9__find_if7functorIS9_EEE10Policy1000ENSB_12zip_iteratorINS8_IJNSD_26transform_input_iterator_tIbNSB_6detail15normal_iteratorINSB_10device_ptrIiEEEE17greater_than_fourEENSB_17counting_iteratorIlNSB_11use_defaultESS_SS_EEEEEEEjSF_S9_NS7_10__identityEEEvT0_PT3_T1_NS0_13GridEvenShareIS10_EET2_T4__param_3+24];
	ld.param.u64 	%rd109, [_ZN3cub18CUB_300001_SM_10006detail6reduce18DeviceReduceKernelINS2_10policy_hubIN4cuda3std3__45tupleIJblEEEjN6thrust24THRUST_300001_SM_1000_NS8cuda_cub9__find_if7functorIS9_EEE10Policy1000ENSB_12zip_iteratorINS8_IJNSD_26transform_input_iterator_tIbNSB_6detail15normal_iteratorINSB_10device_ptrIiEEEE17greater_than_fourEENSB_17counting_iteratorIlNSB_11use_defaultESS_SS_EEEEEEEjSF_S9_NS7_10__identityEEEvT0_PT3_T1_NS0_13GridEvenShareIS10_EET2_T4__param_0];
	cvta.to.global.u64 	%rd1, %rd109;
	mov.u32 	%r3, %ctaid.x;
	shl.b32 	%r4, %r2, 10;
	shl.b32 	%r5, %r3, 10;
	sub.s32 	%r6, %r1, %r5;
	setp.gt.u32 	%p1, %r6, 1023;
	@%p1 bra 	$L__BB2_78;
	mov.u32 	%r7, %tid.x;
	setp.ge.u32 	%p148, %r7, %r6;
	mov.b16 	%rs369, 0;
	mov.b64 	%rd445, 0;
	mov.u32 	%r505, %r7;
	@%p148 bra 	$L__BB2_3;
	add.s32 	%r235, %r5, %r7;
	cvt.u64.u32 	%rd277, %r235;
	mul.wide.u32 	%rd278, %r235, 4;
	add.s64 	%rd279, %rd1, %rd278;
	add.s64 	%rd445, %rd2, %rd277;
	ld.global.u32 	%r236, [%rd279];
	setp.gt.s32 	%p149, %r236, 4;
	selp.u16 	%rs369, 1, 0, %p149;
	add.s32 	%r505, %r7, 256;
$L__BB2_3:
	setp.ge.u32 	%p150, %r505, %r6;
	@%p150 bra 	$L__BB2_16;
	not.b32 	%r237, %r505;
	add.s32 	%r10, %r1, %r237;
	sub.s32 	%r238, %r10, %r5;
	shr.u32 	%r239, %r238, 8;
	add.s32 	%r11, %r239, 1;
	and.b32  	%r12, %r11, 7;
	setp.lt.u32 	%p151, %r238, 1792;
	@%p151 bra 	$L__BB2_8;
	add.s32 	%r504, %r505, 1024;
	add.s32 	%r503, %r505, %r5;
	and.b32  	%r240, %r11, 33554424;
	neg.s32 	%r502, %r240;
$L__BB2_6:
	.pragma "nounroll";
	cvt.u64.u32 	%rd281, %r503;
	mul.wide.u32 	%rd282, %r503, 4;
	add.s64 	%rd283, %rd1, %rd282;
	add.s64 	%rd284, %rd2, %rd281;
	ld.global.u32 	%r241, [%rd283];
	setp.gt.s32 	%p152, %r241, 4;
	selp.u16 	%rs214, 1, 0, %p152;
	and.b16  	%rs215, %rs369, 255;
	setp.ne.s16 	%p154, %rs215, 0;
	and.pred  	%p155, %p154, %p152;
	min.s64 	%rd285, %rd284, %rd445;
	setp.eq.s16 	%p156, %rs215, 0;
	selp.b64 	%rd286, %rd284, %rd445, %p156;
	selp.b16 	%rs216, %rs214, %rs369, %p156;
	selp.b64 	%rd287, %rd285, %rd286, %p155;
	selp.b16 	%rs217, 1, %rs216, %p155;
	and.b16  	%rs218, %rs217, 255;
	add.s32 	%r242, %r503, 256;
	cvt.u64.u32 	%rd288, %r242;
	mul.wide.u32 	%rd289, %r242, 4;
	add.s64 	%rd290, %rd1, %rd289;
	add.s64 	%rd291, %rd2, %rd288;
	ld.global.u32 	%r243, [%rd290];
	setp.gt.s32 	%p157, %r243, 4;
	selp.u16 	%rs219, 1, 0, %p157;
	setp.ne.s16 	%p159, %rs218, 0;
	and.pred  	%p160, %p159, %p157;
	min.s64 	%rd292, %rd291, %rd287;
	setp.eq.s16 	%p161, %rs218, 0;
	selp.b64 	%rd293, %rd291, %rd287, %p161;
	selp.b16 	%rs220, %rs219, %rs217, %p161;
	selp.b64 	%rd294, %rd292, %rd293, %p160;
	selp.b16 	%rs221, 1, %rs220, %p160;
	and.b16  	%rs222, %rs221, 255;
	add.s32 	%r244, %r503, 512;
	cvt.u64.u32 	%rd295, %r244;
	mul.wide.u32 	%rd296, %r244, 4;
	add.s64 	%rd297, %rd1, %rd296;
	add.s64 	%rd298, %rd2, %rd295;
	ld.global.u32 	%r245, [%rd297];
	setp.gt.s32 	%p162, %r245, 4;
	selp.u16 	%rs223, 1, 0, %p162;
	setp.ne.s16 	%p164, %rs222, 0;
	and.pred  	%p165, %p164, %p162;
	min.s64 	%rd299, %rd298, %rd294;
	setp.eq.s16 	%p166, %rs222, 0;
	selp.b64 	%rd300, %rd298, %rd294, %p166;
	selp.b16 	%rs224, %rs223, %rs221, %p166;
	selp.b64 	%rd301, %rd299, %rd300, %p165;
	selp.b16 	%rs225, 1, %rs224, %p165;
	and.b16  	%rs226, %rs225, 255;
	add.s32 	%r246, %r503, 768;
	cvt.u64.u32 	%rd302, %r246;
	mul.wide.u32 	%rd303, %r246, 4;
	add.s64 	%rd304, %rd1, %rd303;
	add.s64 	%rd305, %rd2, %rd302;
	ld.global.u32 	%r247, [%rd304];
	setp.gt.s32 	%p167, %r247, 4;
	selp.u16 	%rs227, 1, 0, %p167;
	setp.ne.s16 	%p169, %rs226, 0;
	and.pred  	%p170, %p169, %p167;
	min.s64 	%rd306, %rd305, %rd301;
	setp.eq.s16 	%p171, %rs226, 0;
	selp.b64 	%rd307, %rd305, %rd301, %p171;
	selp.b16 	%rs228, %rs227, %rs225, %p171;
	selp.b64 	%rd308, %rd306, %rd307, %p170;
	selp.b16 	%rs229, 1, %rs228, %p170;
	and.b16  	%rs230, %rs229, 255;
	add.s32 	%r248, %r503, 1024;
	cvt.u64.u32 	%rd309, %r248;
	mul.wide.u32 	%rd310, %r248, 4;
	add.s64 	%rd311, %rd1, %rd310;
	add.s64 	%rd312, %rd2, %rd309;
	ld.global.u32 	%r249, [%rd311];
	setp.gt.s32 	%p172, %r249, 4;
	selp.u16 	%rs231, 1, 0, %p172;
	setp.ne.s16 	%p174, %rs230, 0;
	and.pred  	%p175, %p174, %p172;
	min.s64 	%rd313, %rd312, %rd308;
	setp.eq.s16 	%p176, %rs230, 0;
	selp.b64 	%rd314, %rd312, %rd308, %p176;
	selp.b16 	%rs232, %rs231, %rs229, %p176;
	selp.b64 	%rd315, %rd313, %rd314, %p175;
	selp.b16 	%rs233, 1, %rs232, %p175;
	and.b16  	%rs234, %rs233, 255;
	add.s32 	%r250, %r503, 1280;
	cvt.u64.u32 	%rd316, %r250;
	mul.wide.u32 	%rd317, %r250, 4;
	add.s64 	%rd318, %rd1, %rd317;
	add.s64 	%rd319, %rd2, %rd316;
	ld.global.u32 	%r251, [%rd318];
	setp.gt.s32 	%p177, %r251, 4;
	selp.u16 	%rs235, 1, 0, %p177;
	setp.ne.s16 	%p179, %rs234, 0;
	and.pred  	%p180, %p179, %p177;
	min.s64 	%rd320, %rd319, %rd315;
	setp.eq.s16 	%p181, %rs234, 0;
	selp.b64 	%rd321, %rd319, %rd315, %p181;
	selp.b16 	%rs236, %rs235, %rs233, %p181;
	selp.b64 	%rd322, %rd320, %rd321, %p180;
	selp.b16 	%rs237, 1, %rs236, %p180;
	and.b16  	%rs238, %rs237, 255;
	add.s32 	%r252, %r503, 1536;
	cvt.u64.u32 	%rd323, %r252;
	mul.wide.u32 	%rd324, %r252, 4;
	add.s64 	%rd325, %rd1, %rd324;
	add.s64 	%rd326, %rd2, %rd323;
	ld.global.u32 	%r253, [%rd325];
	setp.gt.s32 	%p182, %r253, 4;
	selp.u16 	%rs239, 1, 0, %p182;
	setp.ne.s16 	%p184, %rs238, 0;
	and.pred  	%p185, %p184, %p182;
	min.s64 	%rd327, %rd326, %rd322;
	setp.eq.s16 	%p186, %rs238, 0;
	selp.b64 	%rd328, %rd326, %rd322, %p186;
	selp.b16 	%rs240, %rs239, %rs237, %p186;
	selp.b64 	%rd329, %rd327, %rd328, %p185;
	selp.b16 	%rs241, 1, %rs240, %p185;
	and.b16  	%rs242, %rs241, 255;
	add.s32 	%r254, %r503, 1792;
	cvt.u64.u32 	%rd330, %r254;
	mul.wide.u32 	%rd331, %r254, 4;
	add.s64 	%rd332, %rd1, %rd331;
	add.s64 	%rd333, %rd2, %rd330;
	ld.global.u32 	%r255, [%rd332];
	setp.gt.s32 	%p187, %r255, 4;
	selp.u16 	%rs243, 1, 0, %p187;
	setp.ne.s16 	%p189, %rs242, 0;
	and.pred  	%p190, %p189, %p187;
	min.s64 	%rd334, %rd333, %rd329;
	setp.eq.s16 	%p191, %rs242, 0;
	selp.b64 	%rd335, %rd333, %rd329, %p191;
	selp.b16 	%rs244, %rs243, %rs241, %p191;
	selp.b64 	%rd445, %rd334, %rd335, %p190;
	selp.b16 	%rs369, 1, %rs244, %p190;
	add.s32 	%r504, %r504, 2048;
	add.s32 	%r503, %r503, 2048;
	add.s32 	%r502, %r502, 8;
	setp.ne.s32 	%p192, %r502, 0;
	@%p192 bra 	$L__BB2_6;
	add.s32 	%r505, %r504, -1024;
$L__BB2_8:
	setp.eq.s32 	%p193, %r12, 0;
	@%p193 bra 	$L__BB2_16;
	setp.lt.u32 	%p194, %r12, 4;
	@%p194 bra 	$L__BB2_11;
	add.s32 	%r256, %r5, %r505;
	cvt.u64.u32 	%rd337, %r256;
	mul.wide.u32 	%rd338, %r256, 4;
	add.s64 	%rd339, %rd1, %rd338;
	add.s64 	%rd340, %rd2, %rd337;
	ld.global.u32 	%r257, [%rd339];
	setp.gt.s32 	%p195, %r257, 4;
	selp.u16 	%rs246, 1, 0, %p195;
	and.b16  	%rs247, %rs369, 255;
	setp.ne.s16 	%p197, %rs247, 0;
	and.pred  	%p198, %p197, %p195;
	min.s64 	%rd341, %rd340, %rd445;
	setp.eq.s16 	%p199, %rs247, 0;
	selp.b64 	%rd342, %rd340, %rd445, %p199;
	selp.b16 	%rs248, %rs246, %rs369, %p199;
	selp.b64 	%rd343, %rd341, %rd342, %p198;
	selp.b16 	%rs249, 1, %rs248, %p198;
	and.b16  	%rs250, %rs249, 255;
	add.s32 	%r258, %r256, 256;
	cvt.u64.u32 	%rd344, %r258;
	mul.wide.u32 	%rd345, %r258, 4;
	add.s64 	%rd346, %rd1, %rd345;
	add.s64 	%rd347, %rd2, %rd344;
	ld.global.u32 	%r259, [%rd346];
	setp.gt.s32 	%p200, %r259, 4;
	selp.u16 	%rs251, 1, 0, %p200;
	setp.ne.s16 	%p202, %rs250, 0;
	and.pred  	%p203, %p202, %p200;
	min.s64 	%rd348, %rd347, %rd343;
	setp.eq.s16 	%p204, %rs250, 0;
	selp.b64 	%rd349, %rd347, %rd343, %p204;
	selp.b16 	%rs252, %rs251, %rs249, %p204;
	selp.b64 	%rd350, %rd348, %rd349, %p203;
	selp.b16 	%rs253, 1, %rs252, %p203;
	and.b16  	%rs254, %rs253, 255;
	add.s32 	%r260, %r256, 512;
	cvt.u64.u32 	%rd351, %r260;
	mul.wide.u32 	%rd352, %r260, 4;
	add.s64 	%rd353, %rd1, %rd352;
	add.s64 	%rd354, %rd2, %rd351;
	ld.global.u32 	%r261, [%rd353];
	setp.gt.s32 	%p205, %r261, 4;
	selp.u16 	%rs255, 1, 0, %p205;
	setp.ne.s16 	%p207, %rs254, 0;
	and.pred  	%p208, %p207, %p205;
	min.s64 	%rd355, %rd354, %rd350;
	setp.eq.s16 	%p209, %rs254, 0;
	selp.b64 	%rd356, %rd354, %rd350, %p209;
	selp.b16 	%rs256, %rs255, %rs253, %p209;
	selp.b64 	%rd357, %rd355, %rd356, %p208;
	selp.b16 	%rs257, 1, %rs256, %p208;
	and.b16  	%rs258, %rs257, 255;
	add.s32 	%r262, %r256, 768;
	cvt.u64.u32 	%rd358, %r262;
	mul.wide.u32 	%rd359, %r262, 4;
	add.s64 	%rd360, %rd1, %rd359;
	add.s64 	%rd361, %rd2, %rd358;
	ld.global.u32 	%r263, [%rd360];
	setp.gt.s32 	%p210, %r263, 4;
	selp.u16 	%rs259, 1, 0, %p210;
	setp.ne.s16 	%p212, %rs258, 0;
	and.pred  	%p213, %p212, %p210;
	min.s64 	%rd362, %rd361, %rd357;
	setp.eq.s16 	%p214, %rs258, 0;
	selp.b64 	%rd363, %rd361, %rd357, %p214;
	selp.b16 	%rs260, %rs259, %rs257, %p214;
	selp.b64 	%rd445, %rd362, %rd363, %p213;
	selp.b16 	%rs369, 1, %rs260, %p213;
	add.s32 	%r505, %r505, 1024;
$L__BB2_11:
	and.b32  	%r264, %r11, 3;
	setp.eq.s32 	%p215, %r264, 0;
	@%p215 bra 	$L__BB2_16;
	setp.eq.s32 	%p216, %r264, 1;
	@%p216 bra 	$L__BB2_14;
	add.s32 	%r265, %r5, %r505;
	cvt.u64.u32 	%rd365, %r265;
	mul.wide.u32 	%rd366, %r265, 4;
	add.s64 	%rd367, %rd1, %rd366;
	add.s64 	%rd368, %rd2, %rd365;
	ld.global.u32 	%r266, [%rd367];
	setp.gt.s32 	%p217, %r266, 4;
	selp.u16 	%rs262, 1, 0, %p217;
	and.b16  	%rs263, %rs369, 255;
	setp.ne.s16 	%p219, %rs263, 0;
	and.pred  	%p220, %p219, %p217;
	min.s64 	%rd369, %rd368, %rd445;
	setp.eq.s16 	%p221, %rs263, 0;
	selp.b64 	%rd370, %rd368, %rd445, %p221;
	selp.b16 	%rs264, %rs262, %rs369, %p221;
	selp.b64 	%rd371, %rd369, %rd370, %p220;
	selp.b16 	%rs265, 1, %rs264, %p220;
	and.b16  	%rs266, %rs265, 255;
	add.s32 	%r267, %r265, 256;
	cvt.u64.u32 	%rd372, %r267;
	mul.wide.u32 	%rd373, %r267, 4;
	add.s64 	%rd374, %rd1, %rd373;
	add.s64 	%rd375, %rd2, %rd372;
	ld.global.u32 	%r268, [%rd374];
	setp.gt.s32 	%p222, %r268, 4;
	selp.u16 	%rs267, 1, 0, %p222;
	setp.ne.s16 	%p224, %rs266, 0;
	and.pred  	%p225, %p224, %p222;
	min.s64 	%rd376, %rd375, %rd371;
	setp.eq.s16 	%p226, %rs266, 0;
	selp.b64 	%rd377, %rd375, %rd371, %p226;
	selp.b16 	%rs268, %rs267, %rs265, %p226;
	selp.b64 	%rd445, %rd376, %rd377, %p225;
	selp.b16 	%rs369, 1, %rs268, %p225;
	add.s32 	%r505, %r505, 512;
$L__BB2_14:
	and.b32  	%r269, %r10, 256;
	setp.ne.s32 	%p227, %r269, 0;
	@%p227 bra 	$L__BB2_16;
	add.s32 	%r270, %r5, %r505;
	cvt.u64.u32 	%rd378, %r270;
	mul.wide.u32 	%rd379, %r270, 4;
	add.s64 	%rd380, %rd1, %rd379;
	add.s64 	%rd381, %rd2, %rd378;
	ld.global.u32 	%r271, [%rd380];
	setp.gt.s32 	%p228, %r271, 4;
	selp.u16 	%rs269, 1, 0, %p228;
	and.b16  	%rs270, %rs369, 255;
	setp.ne.s16 	%p230, %rs270, 0;
	and.pred  	%p231, %p230, %p228;
	min.s64 	%rd382, %rd381, %rd445;
	setp.eq.s16 	%p232, %rs270, 0;
	selp.b64 	%rd383, %rd381, %rd445, %p232;
	selp.b16 	%rs271, %rs269, %rs369, %p232;
	selp.b64 	%rd445, %rd382, %rd383, %p231;
	selp.b16 	%rs369, 1, %rs271, %p231;
$L__BB2_16:
	setp.lt.u32 	%p233, %r6, 256;
	@%p233 bra 	$L__BB2_41;
	// begin inline asm
	mov.u32 %r390, %laneid;
	// end inline asm
	cvt.u32.u16 	%r411, %rs369;
	and.b32  	%r392, %r411, 255;
	mov.b32 	%r408, 1;
	mov.b32 	%r409, 31;
	mov.b32 	%r410, -1;
	// begin inline asm
	shfl.sync.down.b32 %r391, %r392, %r408, %r409, %r410;
	// end inline asm
	// begin inline asm
	shfl.sync.down.b32 %r396, %r397, %r408, %r409, %r410;
	// end inline asm
	mov.b64 	{%r402, %r407}, %rd445;
	// begin inline asm
	shfl.sync.down.b32 %r401, %r402, %r408, %r409, %r410;
	// end inline asm
	// begin inline asm
	shfl.sync.down.b32 %r406, %r407, %r408, %r409, %r410;
	// end inline asm
	mov.b64 	%rd17, {%r401, %r406};
	cvt.u16.u32 	%rs15, %r391;
	setp.gt.s32 	%p283, %r390, 30;
	@%p283 bra 	$L__BB2_21;
	and.b16  	%rs313, %rs369, 255;
	setp.eq.s16 	%p284, %rs313, 0;
	and.b16  	%rs314, %rs15, 255;
	setp.eq.s16 	%p285, %rs314, 0;
	or.pred  	%p286, %p284, %p285;
	@%p286 bra 	$L__BB2_20;
	min.s64 	%rd445, %rd17, %rd445;
	mov.b16 	%rs369, 1;
	bra.uni 	$L__BB2_21;
$L__BB2_20:
	setp.eq.s16 	%p287, %rs313, 0;
	selp.b64 	%rd445, %rd17, %rd445, %p287;
	selp.b16 	%rs369, %rs15, %rs369, %p287;
$L__BB2_21:
	cvt.u32.u16 	%r432, %rs369;
	and.b32  	%r413, %r432, 255;
	mov.b32 	%r429, 2;
	mov.b32 	%r430, 31;
	mov.b32 	%r431, -1;
	// begin inline asm
	shfl.sync.down.b32 %r412, %r413, %r429, %r430, %r431;
	// end inline asm
	// begin inline asm
	shfl.sync.down.b32 %r417, %r418, %r429, %r430, %r431;
	// end inline asm
	mov.b64 	{%r423, %r428}, %rd445;
	// begin inline asm
	shfl.sync.down.b32 %r422, %r423, %r429, %r430, %r431;
	// end inline asm
	// begin inline asm
	shfl.sync.down.b32 %r427, %r428, %r429, %r430, %r431;
	// end inline asm
	mov.b64 	%rd21, {%r422, %r427};
	cvt.u16.u32 	%rs18, %r412;
	setp.gt.s32 	%p288, %r390, 29;
	@%p288 bra 	$L__BB2_25;
	and.b16  	%rs317, %rs369, 255;
	setp.eq.s16 	%p289, %rs317, 0;
	and.b16  	%rs318, %rs18, 255;
	setp.eq.s16 	%p290, %rs318, 0;
	or.pred  	%p291, %p289, %p290;
	@%p291 bra 	$L__BB2_24;
	min.s64 	%rd445, %rd21, %rd445;
	mov.b16 	%rs369, 1;
	bra.uni 	$L__BB2_25;
$L__BB2_24:
	setp.eq.s16 	%p292, %rs317, 0;
	selp.b64 	%rd445, %rd21, %rd445, %p292;
	selp.b16 	%rs369, %rs18, %rs369, %p292;
$L__BB2_25:
	cvt.u32.u16 	%r453, %rs369;
	and.b32  	%r434, %r453, 255;
	mov.b32 	%r450, 4;
	mov.b32 	%r451, 31;
	mov.b32 	%r452, -1;
	// begin inline asm
	shfl.sync.down.b32 %r433, %r434, %r450, %r451, %r452;
	// end inline asm
	// begin inline asm
	shfl.sync.down.b32 %r438, %r439, %r450, %r451, %r452;
	// end inline asm
	mov.b64 	{%r444, %r449}, %rd445;
	// begin inline asm
	shfl.sync.down.b32 %r443, %r444, %r450, %r451, %r452;
	// end inline asm
	// begin inline asm
	shfl.sync.down.b32 %r448, %r449, %r450, %r451, %r452;
	// end inline asm
	mov.b64 	%rd25, {%r443, %r448};
	cvt.u16.u32 	%rs21, %r433;
	setp.gt.s32 	%p293, %r390, 27;
	@%p293 bra 	$L__BB2_29;
	and.b16  	%rs321, %rs369, 255;
	setp.eq.s16 	%p294, %rs321, 0;
	and.b16  	%rs322, %rs21, 255;
	setp.eq.s16 	%p295, %rs322, 0;
	or.pred  	%p296, %p294, %p295;
	@%p296 bra 	$L__BB2_28;
	min.s64 	%rd445, %rd25, %rd445;
	mov.b16 	%rs369, 1;
	bra.uni 	$L__BB2_29;
$L__BB2_28:
	setp.eq.s16 	%p297, %rs321, 0;
	selp.b64 	%rd445, %rd25, %rd445, %p297;
	selp.b16 	%rs369, %rs21, %rs369, %p297;
$L__BB2_29:
	cvt.u32.u16 	%r474, %rs369;
	and.b32  	%r455, %r474, 255;
	mov.b32 	%r471, 8;
	mov.b32 	%r472, 31;
	mov.b32 	%r473, -1;
	// begin inline asm
	shfl.sync.down.b32 %r454, %r455, %r471, %r472, %r473;
	// end inline asm
	// begin inline asm
	shfl.sync.down.b32 %r459, %r460, %r471, %r472, %r473;
	// end inline asm
	mov.b64 	{%r465, %r470}, %rd445;
	// begin inline asm
	shfl.sync.down.b32 %r464, %r465, %r471, %r472, %r473;
	// end inline asm
	// begin inline asm
	shfl.sync.down.b32 %r469, %r470, %r471, %r472, %r473;
	// end inline asm
	mov.b64 	%rd29, {%r464, %r469};
	cvt.u16.u32 	%rs24, %r454;
	setp.gt.s32 	%p298, %r390, 23;
	@%p298 bra 	$L__BB2_33;
	and.b16  	%rs325, %rs369, 255;
	setp.eq.s16 	%p299, %rs325, 0;
	and.b16  	%rs326, %rs24, 255;
	setp.eq.s16 	%p300, %rs326, 0;
	or.pred  	%p301, %p299, %p300;
	@%p301 bra 	$L__BB2_32;
	min.s64 	%rd445, %rd29, %rd445;
	mov.b16 	%rs369, 1;
	bra.uni 	$L__BB2_33;
$L__BB2_32:
	setp.eq.s16 	%p302, %rs325, 0;
	selp.b64 	%rd445, %rd29, %rd445, %p302;
	selp.b16 	%rs369, %rs24, %rs369, %p302;
$L__BB2_33:
	cvt.u32.u16 	%r495, %rs369;
	and.b32  	%r476, %r495, 255;
	mov.b32 	%r492, 16;
	mov.b32 	%r493, 31;
	mov.b32 	%r494, -1;
	// begin inline asm
	shfl.sync.down.b32 %r475, %r476, %r492, %r493, %r494;
	// end inline asm
	// begin inline asm
	shfl.sync.down.b32 %r480, %r481, %r492, %r493, %r494;
	// end inline asm
	mov.b64 	{%r486, %r491}, %rd445;
	// begin inline asm
	shfl.sync.down.b32 %r485, %r486, %r492, %r493, %r494;
	// end inline asm
	// begin inline asm
	shfl.sync.down.b32 %r490, %r491, %r492, %r493, %r494;
	// end inline asm
	mov.b64 	%rd33, {%r485, %r490};
	cvt.u16.u32 	%rs27, %r475;
	setp.gt.s32 	%p303, %r390, 15;
	@%p303 bra 	$L__BB2_37;
	and.b16  	%rs329, %rs369, 255;
	setp.eq.s16 	%p304, %rs329, 0;
	and.b16  	%rs330, %rs27, 255;
	setp.eq.s16 	%p305, %rs330, 0;
	or.pred  	%p306, %p304, %p305;
	@%p306 bra 	$L__BB2_36;
	min.s64 	%rd445, %rd33, %rd445;
	mov.b16 	%rs369, 1;
	bra.uni 	$L__BB2_37;
$L__BB2_36:
	setp.eq.s16 	%p307, %rs329, 0;
	selp.b16 	%rs369, %rs27, %rs369, %p307;
	selp.b64 	%rd445, %rd33, %rd445, %p307;
$L__BB2_37:
	setp.ne.s32 	%p308, %r390, 0;
	@%p308 bra 	$L__BB2_39;
	shr.u32 	%r496, %r7, 1;
	and.b32  	%r497, %r496, 496;
	mov.u32 	%r498, _ZZN3cub18CUB_300001_SM_10006detail6reduce18DeviceReduceKernelINS2_10policy_hubIN4cuda3std3__45tupleIJblEEEjN6thrust24THRUST_300001_SM_1000_NS8cuda_cub9__find_if7functorIS9_EEE10Policy1000ENSB_12zip_iteratorINS8_IJNSD_26transform_input_iterator_tIbNSB_6detail15normal_iteratorINSB_10device_ptrIiEEEE17greater_than_fourEENSB_17counting_iteratorIlNSB_11use_defaultESS_SS_EEEEEEEjSF_S9_NS7_10__identityEEEvT0_PT3_T1_NS0_13GridEvenShareIS10_EET2_T4_E12temp_storage;
	add.s32 	%r499, %r498, %r497;
	st.shared.u8 	[%r499+8], %rs369;
	st.shared.u64 	[%r499+16], %rd445;
$L__BB2_39:
	bar.sync 	0;
	setp.ne.s32 	%p309, %r7, 0;
	@%p309 bra 	$L__BB2_119;
	ld.shared.u8 	%rs333, [_ZZN3cub18CUB_300001_SM_10006detail6reduce18DeviceReduceKernelINS2_10policy_hubIN4cuda3std3__45tupleIJblEEEjN6thrust24THRUST_300001_SM_1000_NS8cuda_cub9__find_if7functorIS9_EEE10Policy1000ENSB_12zip_iteratorINS8_IJNSD_26transform_input_iterator_tIbNSB_6detail15normal_iteratorINSB_10device_ptrIiEEEE17greater_than_fourEENSB_17counting_iteratorIlNSB_11use_defaultESS_SS_EEEEEEEjSF_S9_NS7_10__identityEEEvT0_PT3_T1_NS0_13GridEvenShareIS10_EET2_T4_E12temp_storage+24];
	ld.shared.u64 	%rd405, [_ZZN3cub18CUB_300001_SM_10006detail6reduce18DeviceReduceKernelINS2_10policy_hubIN4cuda3std3__45tupleIJblEEEjN6thrust24THRUST_300001_SM_1000_NS8cuda_cub9__find_if7functorIS9_EEE10Policy1000ENSB_12zip_iteratorINS8_IJNSD_26transform_input_iterator_tIbNSB_6detail15normal_iteratorINSB_10device_ptrIiEEEE17greater_than_fourEENSB_17counting_iteratorIlNSB_11use_defaultESS_SS_EEEEEEEjSF_S9_NS7_10__identityEEEvT0_PT3_T1_NS0_13GridEvenShareIS10_EET2_T4_E12temp_storage+32];
	and.b16  	%rs334, %rs369, 255;
	setp.eq.s16 	%p310, %rs334, 0;
	setp.eq.s16 	%p311, %rs333, 0;
	min.s64 	%rd406, %rd405, %rd445;
	selp.b16 	%rs335, %rs369, 1, %p311;
	selp.b16 	%rs336, %rs333, %rs335, %p310;
	and.b16  	%rs337, %rs336, 255;
	selp.b64 	%rd407, %rd445, %rd406, %p311;
	selp.b64 	%rd408, %rd405, %rd407, %p310;
	ld.shared.u8 	%rs338, [_ZZN3cub18CUB_300001_SM_10006detail6reduce18DeviceReduceKernelINS2_10policy_hubIN4cuda3std3__45tupleIJblEEEjN6thrust24THRUST_300001_SM_1000_NS8cuda_cub9__find_if7functorIS9_EEE10Policy1000ENSB_12zip_iteratorINS8_IJNSD_26transform_input_iterator_tIbNSB_6detail15normal_iteratorINSB_10device_ptrIiEEEE17greater_than_fourEENSB_17counting_iteratorIlNSB_11use_defaultESS_SS_EEEEEEEjSF_S9_NS7_10__identityEEEvT0_PT3_T1_NS0_13GridEvenShareIS10_EET2_T4_E12temp_storage+40];
	ld.shared.u64 	%rd409, [_ZZN3cub18CUB_300001_SM_10006detail6reduce18DeviceReduceKernelINS2_10policy_hubIN4cuda3std3__45tupleIJblEEEjN6thrust24THRUST_300001_SM_1000_NS8cuda_cub9__find_if7functorIS9_EEE10Policy1000ENSB_12zip_iteratorINS8_IJNSD_26transform_input_iterator_tIbNSB_6detail15normal_iteratorINSB_10device_ptrIiEEEE17greater_than_fourEENSB_17counting_iteratorIlNSB_11use_defaultESS_SS_EEEEEEEjSF_S9_NS7_10__identityEEEvT0_PT3_T1_NS0_13GridEvenShareIS10_EET2_T4_E12temp_storage+48];
	setp.eq.s16 	%p312, %rs337, 0;
	setp.eq.s16 	%p313, %rs338, 0;
	min.s64 	%rd410, %rd409, %rd408;
	selp.b16 	%rs339, %rs336, 1, %p313;
	selp.b16 	%rs340, %rs338, %rs339, %p312;
	and.b16  	%rs341, %rs340, 255;
	selp.b64 	%rd411, %rd408, %rd410, %p313;
	selp.b64 	%rd412, %rd409, %rd411, %p312;
	ld.shared.u8 	%rs342, [_ZZN3cub18CUB_300001_SM_10006detail6reduce18DeviceReduceKernelINS2_10policy_hubIN4cuda3std3__45tupleIJblEEEjN6thrust24THRUST_300001_SM_1000_NS8cuda_cub9__find_if7functorIS9_EEE10Policy1000ENSB_12zip_iteratorINS8_IJNSD_26transform_input_iterator_tIbNSB_6detail15normal_iteratorINSB_10device_ptrIiEEEE17greater_than_fourEENSB_17counting_iteratorIlNSB_11use_defaultESS_SS_EEEEEEEjSF_S9_NS7_10__identityEEEvT0_PT3_T1_NS0_13GridEvenShareIS10_EET2_T4_E12temp_storage+56];
	ld.shared.u64 	%rd413, [_ZZN3cub18CUB_300001_SM_10006detail6reduce18DeviceReduceKernelINS2_10policy_hubIN4cuda3std3__45tupleIJblEEEjN6thrust24THRUST_300001_SM_1000_NS8cuda_cub9__find_if7functorIS9_EEE10Policy1000ENSB_12zip_iteratorINS8_IJNSD_26transform_input_iterator_tIbNSB_6detail15normal_iteratorINSB_10device_ptrIiEEEE17greater_than_fourEENSB_17counting_iteratorIlNSB_11use_defaultESS_SS_EEEEEEEjSF_S9_NS7_10__identityEEEvT0_PT3_T1_NS0_13GridEvenShareIS10_EET2_T4_E12temp_storage+64];
	setp.eq.s16 	%p314, %rs341, 0;
	setp.eq.s16 	%p315, %rs342, 0;
	min.s64 	%rd414, %rd413, %rd412;
	selp.b16 	%rs343, %rs340, 1, %p315;
	selp.b16 	%rs344, %rs342, %rs343, %p314;
	and.b16  	%rs345, %rs344, 255;
	selp.b64 	%rd415, %rd412, %rd414, %p315;
	selp.b64 	%rd416, %rd413, %rd415, %p314;
	ld.shared.u8 	%rs346, [_ZZN3cub18CUB_300001_SM_10006detail6reduce18DeviceReduceKernelINS2_10policy_hubIN4cuda3std3__45tupleIJblEEEjN6thrust24THRUST_300001_SM_1000_NS8cuda_cub9__find_if7functorIS9_EEE10Policy1000ENSB_12zip_iteratorINS8_IJNSD_26transform_input_iterator_tIbNSB_6detail15normal_iteratorINSB_10device_ptrIiEEEE17greater_than_fourEENSB_17counting_iteratorIlNSB_11use_defaultESS_SS_EEEEEEEjSF_S9_NS7_10__identityEEEvT0_PT3_T1_NS0_13GridEvenShareIS10_EET2_T4_E12temp_storage+72];
	ld.shared.u64 	%rd417, [_ZZN3cub18CUB_300001_SM_10006detail6reduce18DeviceReduceKernelINS2_10policy_hubIN4cuda3std3__45tupleIJblEEEjN6thrust24THRUST_300001_SM_1000_NS8cuda_cub9__find_if7functorIS9_EEE10Policy1000ENSB_12zip_iteratorINS8_IJNSD_26transform_input_iterator_tIbNSB_6detail15normal_iteratorINSB_10device_ptrIiEEEE17greater_than_fourEENSB_17counting_iteratorIlNSB_11use_defaultESS_SS_EEEEEEEjSF_S9_NS7_10__identityEEEvT0_PT3_T1_NS0_13GridEvenShareIS10_EET2_T4_E12temp_storage+80];
	setp.eq.s16 	%p316, %rs345, 0;
	setp.eq.s16 	%p317, %rs346, 0;
	min.s64 	%rd418, %rd417, %rd416;
	selp.b16 	%rs347, %rs344, 1, %p317;
	selp.b16 	%rs348, %rs346, %rs347, %p316;
	and.b16  	%rs349, %rs348, 255;
	selp.b64 	%rd419, %rd416, %rd418, %p317;
	selp.b64 	%rd420, %rd417, %rd419, %p316;
	ld.shared.u8 	%rs350, [_ZZN3cub18CUB_300001_SM_10006detail6reduce18DeviceReduceKernelINS2_10policy_hubIN4cuda3std3__45tupleIJblEEEjN6thrust24THRUST_300001_SM_1000_NS8cuda_cub9__find_if7functorIS9_EEE10Policy1000ENSB_12zip_iteratorINS8_IJNSD_26transform_input_iterator_tIbNSB_6detail15normal_iteratorINSB_10device_ptrIiEEEE17greater_than_fourEENSB_17counting_iteratorIlNSB_11use_defaultESS_SS_EEEEEEEjSF_S9_NS7_10__identityEEEvT0_PT3_T1_NS0_13GridEvenShareIS10_EET2_T4_E12temp_storage+88];
	ld.shared.u64 	%rd421, [_ZZN3cub18CUB_300001_SM_10006detail6reduce18DeviceReduceKernelINS2_10policy_hubIN4cuda3std3__45tupleIJblEEEjN6thrust24THRUST_300001_SM_1000_NS8cuda_cub9__find_if7functorIS9_EEE10Policy1000ENSB_12zip_iteratorINS8_IJNSD_26transform_input_iterator_tIbNSB_6detail15normal_iteratorINSB_10device_ptrIiEEEE17greater_than_fourEENSB_17counting_iteratorIlNSB_11use_defaultESS_SS_EEEEEEEjSF_S9_NS7_10__identityEEEvT0_PT3_T1_NS0_13GridEvenShareIS10_EET2_T4_E12temp_storage+96];
	setp.eq.s16 	%p318, %rs349, 0;
	setp.eq.s16 	%p319, %rs350, 0;
	min.s64 	%rd422, %rd421, %rd420;
	selp.b16 	%rs351, %rs348, 1, %p319;
	selp.b16 	%rs352, %rs350, %rs351, %p318;
	and.b16  	%rs353, %rs352, 255;
	selp.b64 	%rd423, %rd420, %rd422, %p319;
	selp.b64 	%rd424, %rd421, %rd423, %p318;
	ld.shared.u8 	%rs354, [_ZZN3cub18CUB_300001_SM_10006detail6reduce18DeviceReduceKernelINS2_10policy_hubIN4cuda3std3__45tupleIJblEEEjN6thrust24THRUST_300001_SM_1000_NS8cuda_cub9__find_if7functorIS9_EEE10Policy1000ENSB_12zip_iteratorINS8_IJNSD_26transform_input_iterator_tIbNSB_6detail15normal_iteratorINSB_10device_ptrIiEEEE17greater_than_fourEENSB_17counting_iteratorIlNSB_11use_defaultESS_SS_EEEEEEEjSF_S9_NS7_10__identityEEEvT0_PT3_T1_NS0_13GridEvenShareIS10_EET2_T4_E12temp_storage+104];
	ld.shared.u64 	%rd425, [_ZZN3cub18CUB_300001_SM_10006detail6reduce18DeviceReduceKernelINS2_10policy_hubIN4cuda3std3__45tupleIJblEEEjN6thrust24THRUST_300001_SM_1000_NS8cuda_cub9__find_if7functorIS9_EEE10Policy1000ENSB_12zip_iteratorINS8_IJNSD_26transform_input_iterator_tIbNSB_6detail15normal_iteratorINSB_10device_ptrIiEEEE17greater_than_fourEENSB_17counting_iteratorIlNSB_11use_defaultESS_SS_EEEEEEEjSF_S9_NS7_10__identityEEEvT0_PT3_T1_NS0_13GridEvenShareIS10_EET2_T4_E12temp_storage+112];
	setp.eq.s16 	%p320, %rs353, 0;
	setp.eq.s16 	%p321, %rs354, 0;
	min.s64 	%rd426, %rd425, %rd424;
	selp.b16 	%rs355, %rs352, 1, %p321;
	selp.b16 	%rs356, %rs354, %rs355, %p320;
	and.b16  	%rs357, %rs356, 255;
	selp.b64 	%rd427, %rd424, %rd426, %p321;
	selp.b64 	%rd428, %rd425, %rd427, %p320;
	ld.shared.u8 	%rs358, [_ZZN3cub18CUB_300001_SM_10006detail6reduce18DeviceReduceKernelINS2_10policy_hubIN4cuda3std3__45tupleIJblEEEjN6thrust24THRUST_300001_SM_1000_NS8cuda_cub9__find_if7functorIS9_EEE10Policy1000ENSB_12zip_iteratorINS8_IJNSD_26transform_input_iterator_tIbNSB_6detail15normal_iteratorINSB_10device_ptrIiEEEE17greater_than_fourEENSB_17counting_iteratorIlNSB_11use_defaultESS_SS_EEEEEEEjSF_S9_NS7_10__identityEEEvT0_PT3_T1_NS0_13GridEvenShareIS10_EET2_T4_E12temp_storage+120];
	ld.shared.u64 	%rd429, [_ZZN3cub18CUB_300001_SM_10006detail6reduce18DeviceReduceKernelINS2_10policy_hubIN4cuda3std3__45tupleIJblEEEjN6thrust24THRUST_300001_SM_1000_NS8cuda_cub9__find_if7functorIS9_EEE10Policy1000ENSB_12zip_iteratorINS8_IJNSD_26transform_input_iterator_tIbNSB_6detail15normal_iteratorINSB_10device_ptrIiEEEE17greater_than_fourEENSB_17counting_iteratorIlNSB_11use_defaultESS_SS_EEEEEEEjSF_S9_NS7_10__identityEEEvT0_PT3_T1_NS0_13GridEvenShareIS10_EET2_T4_E12temp_storage+128];
	setp.eq.s16 	%p322, %rs357, 0;
	setp.eq.s16 	%p323, %rs358, 0;
	min.s64 	%rd430, %rd429, %rd428;
	selp.b16 	%rs359, %rs356, 1, %p323;
	selp.b16 	%rs369, %rs358, %rs359, %p322;
	selp.b64 	%rd431, %rd428, %rd430, %p323;
	selp.b64 	%rd445, %rd429, %rd431, %p322;
	bra.uni 	$L__BB2_119;
$L__BB2_41:
	// begin inline asm
	mov.u32 %r272, %laneid;
	// end inline asm
	and.b32  	%r293, %r7, 992;
	add.s32 	%r294, %r293, 32;
	setp.gt.u32 	%p234, %r294, %r6;
	not.b32 	%r295, %r293;
	add.s32 	%r296, %r6, %r295;
	selp.b32 	%r291, %r296, 31, %p234;
	cvt.u32.u16 	%r297, %rs369;
	and.b32  	%r274, %r297, 255;
	mov.b32 	%r290, 1;
	mov.b32 	%r292, -1;
	// begin inline asm
	shfl.sync.down.b32 %r273, %r274, %r290, %r291, %r292;
	// end inline asm
	// begin inline asm
	shfl.sync.down.b32 %r278, %r279, %r290, %r291, %r292;
	// end inline asm
	mov.b64 	{%r284, %r289}, %rd445;
	// begin inline asm
	shfl.sync.down.b32 %r283, %r284, %r290, %r291, %r292;
	// end inline asm
	// begin inline asm
	shfl.sync.down.b32 %r288, %r289, %r290, %r291, %r292;
	// end inline asm
	mov.b64 	%rd38, {%r283, %r288};
	cvt.u16.u32 	%rs31, %r273;
	setp.ge.s32 	%p235, %r272, %r291;
	@%p235 bra 	$L__BB2_45;
	and.b16  	%rs272, %rs369, 255;
	setp.eq.s16 	%p236, %rs272, 0;
	and.b16  	%rs273, %rs31, 255;
	setp.eq.s16 	%p237, %rs273, 0;
	or.pred  	%p238, %p236, %p237;
	@%p238 bra 	$L__BB2_44;
	min.s64 	%rd445, %rd38, %rd445;
	mov.b16 	%rs369, 1;
	bra.uni 	$L__BB2_45;
$L__BB2_44:
	setp.eq.s16 	%p239, %rs272, 0;
	selp.b16 	%rs369, %rs31, %rs369, %p239;
	selp.b64 	%rd445, %rd38, %rd445, %p239;
$L__BB2_45:
	cvt.u32.u16 	%r318, %rs369;
	and.b32  	%r299, %r318, 255;
	mov.b32 	%r315, 2;
	mov.b32 	%r317, -1;
	// begin inline asm
	shfl.sync.down.b32 %r298, %r299, %r315, %r291, %r317;
	// end inline asm
	// begin inline asm
	shfl.sync.down.b32 %r303, %r304, %r315, %r291, %r317;
	// end inline asm
	mov.b64 	{%r309, %r314}, %rd445;
	// begin inline asm
	shfl.sync.down.b32 %r308, %r309, %r315, %r291, %r317;
	// end inline asm
	// begin inline asm
	shfl.sync.down.b32 %r313, %r314, %r315, %r291, %r317;
	// end inline asm
	mov.b64 	%rd42, {%r308, %r313};
	cvt.u16.u32 	%rs34, %r298;
	add.s32 	%r319, %r272, 2;
	setp.gt.s32 	%p240, %r319, %r291;
	@%p240 bra 	$L__BB2_49;
	and.b16  	%rs276, %rs369, 255;
	setp.eq.s16 	%p241, %rs276, 0;
	and.b16  	%rs277, %rs34, 255;
	setp.eq.s16 	%p242, %rs277, 0;
	or.pred  	%p243, %p241, %p242;
	@%p243 bra 	$L__BB2_48;
	min.s64 	%rd445, %rd42, %rd445;
	mov.b16 	%rs369, 1;
	bra.uni 	$L__BB2_49;
$L__BB2_48:
	setp.eq.s16 	%p244, %rs276, 0;
	selp.b16 	%rs369, %rs34, %rs369, %p244;
	selp.b64 	%rd445, %rd42, %rd445, %p244;
$L__BB2_49:
	cvt.u32.u16 	%r340, %rs369;
	and.b32  	%r321, %r340, 255;
	mov.b32 	%r337, 4;
	mov.b32 	%r339, -1;
	// begin inline asm
	shfl.sync.down.b32 %r320, %r321, %r337, %r291, %r339;
	// end inline asm
	// begin inline asm
	shfl.sync.down.b32 %r325, %r326, %r337, %r291, %r339;
	// end inline asm
	mov.b64 	{%r331, %r336}, %rd445;
	// begin inline asm
	shfl.sync.down.b32 %r330, %r331, %r337, %r291, %r339;
	// end inline asm
	// begin inline asm
	shfl.sync.down.b32 %r335, %r336, %r337, %r291, %r339;
	// end inline asm
	mov.b64 	%rd46, {%r330, %r335};
	cvt.u16.u32 	%rs37, %r320;
	add.s32 	%r341, %r272, 4;
	setp.gt.s32 	%p245, %r341, %r291;
	@%p245 bra 	$L__BB2_53;
	and.b16  	%rs280, %rs369, 255;
	setp.eq.s16 	%p246, %rs280, 0;
	and.b16  	%rs281, %rs37, 255;
	setp.eq.s16 	%p247, %rs281, 0;
	or.pred  	%p248, %p246, %p247;
	@%p248 bra 	$L__BB2_52;
	min.s64 	%rd445, %rd46, %rd445;
	mov.b16 	%rs369, 1;
	bra.uni 	$L__BB2_53;
$L__BB2_52:
	setp.eq.s16 	%p249, %rs280, 0;
	selp.b16 	%rs369, %rs37, %rs369, %p249;
	selp.b64 	%rd445, %rd46, %rd445, %p249;
$L__BB2_53:
	cvt.u32.u16 	%r362, %rs369;
	and.b32  	%r343, %r362, 255;
	mov.b32 	%r359, 8;
	mov.b32 	%r361, -1;
	// begin inline asm
	shfl.sync.down.b32 %r342, %r343, %r359, %r291, %r361;
	// end inline asm
	// begin inline asm
	shfl.sync.down.b32 %r347, %r348, %r359, %r291, %r361;
	// end inline asm
	mov.b64 	{%r353, %r358}, %rd445;
	// begin inline asm
	shfl.sync.down.b32 %r352, %r353, %r359, %r291, %r361;
	// end inline asm
	// begin inline asm
	shfl.sync.down.b32 %r357, %r358, %r359, %r291, %r361;
	// end inline asm
	mov.b64 	%rd50, {%r352, %r357};
	cvt.u16.u32 	%rs40, %r342;
	add.s32 	%r363, %r272, 8;
	setp.gt.s32 	%p250, %r363, %r291;
	@%p250 bra 	$L__BB2_57;
	and.b16  	%rs284, %rs369, 255;
	setp.eq.s16 	%p251, %rs284, 0;
	and.b16  	%rs285, %rs40, 255;
	setp.eq.s16 	%p252, %rs285, 0;
	or.pred  	%p253, %p251, %p252;
	@%p253 bra 	$L__BB2_56;
	min.s64 	%rd445, %rd50, %rd445;
	mov.b16 	%rs369, 1;
	bra.uni 	$L__BB2_57;
$L__BB2_56:
	setp.eq.s16 	%p254, %rs284, 0;
	selp.b16 	%rs369, %rs40, %rs369, %p254;
	selp.b64 	%rd445, %rd50, %rd445, %p254;
$L__BB2_57:
	cvt.u32.u16 	%r384, %rs369;
	and.b32  	%r365, %r384, 255;
	mov.b32 	%r381, 16;
	mov.b32 	%r383, -1;
	// begin inline asm
	shfl.sync.down.b32 %r364, %r365, %r381, %r291, %r383;
	// end inline asm
	// begin inline asm
	shfl.sync.down.b32 %r369, %r370, %r381, %r291, %r383;
	// end inline asm
	mov.b64 	{%r375, %r380}, %rd445;
	// begin inline asm
	shfl.sync.down.b32 %r374, %r375, %r381, %r291, %r383;
	// end inline asm
	// begin inline asm
	shfl.sync.down.b32 %r379, %r380, %r381, %r291, %r383;
	// end inline asm
	mov.b64 	%rd54, {%r374, %r379};
	cvt.u16.u32 	%rs43, %r364;
	add.s32 	%r385, %r272, 16;
	setp.gt.s32 	%p255, %r385, %r291;
	@%p255 bra 	$L__BB2_61;
	and.b16  	%rs288, %rs369, 255;
	setp.eq.s16 	%p256, %rs288, 0;
	and.b16  	%rs289, %rs43, 255;
	setp.eq.s16 	%p257, %rs289, 0;
	or.pred  	%p258, %p256, %p257;
	@%p258 bra 	$L__BB2_60;
	min.s64 	%rd445, %rd54, %rd445;
	mov.b16 	%rs369, 1;
	bra.uni 	$L__BB2_61;
$L__BB2_60:
	setp.eq.s16 	%p259, %rs288, 0;
	selp.b16 	%rs369, %rs43, %rs369, %p259;
	selp.b64 	%rd445, %rd54, %rd445, %p259;
$L__BB2_61:
	setp.ne.s32 	%p260, %r272, 0;
	@%p260 bra 	$L__BB2_63;
	shr.u32 	%r386, %r7, 1;
	and.b32  	%r387, %r386, 496;
	mov.u32 	%r388, _ZZN3cub18CUB_300001_SM_10006detail6reduce18DeviceReduceKernelINS2_10policy_hubIN4cuda3std3__45tupleIJblEEEjN6thrust24THRUST_300001_SM_1000_NS8cuda_cub9__find_if7functorIS9_EEE10Policy1000ENSB_12zip_iteratorINS8_IJNSD_26transform_input_iterator_tIbNSB_6detail15normal_iteratorINSB_10device_ptrIiEEEE17greater_than_fourEENSB_17counting_iteratorIlNSB_11use_defaultESS_SS_EEEEEEEjSF_S9_NS7_10__identityEEEvT0_PT3_T1_NS0_13GridEvenShareIS10_EET2_T4_E12temp_storage;
	add.s32 	%r389, %r388, %r387;
	st.shared.u8 	[%r389+8], %rs369;
	st.shared.u64 	[%r389+16], %rd445;
$L__BB2_63:
	bar.sync 	0;
	setp.ne.s32 	%p261, %r7, 0;
	@%p261 bra 	$L__BB2_119;
	setp.lt.u32 	%p262, %r6, 33;
	@%p262 bra 	$L__BB2_66;
	ld.shared.u8 	%rs292, [_ZZN3cub18CUB_300001_SM_10006detail6reduce18DeviceReduceKernelINS2_10policy_hubIN4cuda3std3__45tupleIJblEEEjN6thrust24THRUST_300001_SM_1000_NS8cuda_cub9__find_if7functorIS9_EEE10Policy1000ENSB_12zip_iteratorINS8_IJNSD_26transform_input_iterator_tIbNSB_6detail15normal_iteratorINSB_10device_ptrIiEEEE17greater_than_fourEENSB_17counting_iteratorIlNSB_11use_defaultESS_SS_EEEEEEEjSF_S9_NS7_10__identityEEEvT0_PT3_T1_NS0_13GridEvenShareIS10_EET2_T4_E12temp_storage+24];
	ld.shared.u64 	%rd384, [_ZZN3cub18CUB_300001_SM_10006detail6reduce18DeviceReduceKernelINS2_10policy_hubIN4cuda3std3__45tupleIJblEEEjN6thrust24THRUST_300001_SM_1000_NS8cuda_cub9__find_if7functorIS9_EEE10Policy1000ENSB_12zip_iteratorINS8_IJNSD_26transform_input_iterator_tIbNSB_6detail15normal_iteratorINSB_10device_ptrIiEEEE17greater_than_fourEENSB_17counting_iteratorIlNSB_11use_defaultESS_SS_EEEEEEEjSF_S9_NS7_10__identityEEEvT0_PT3_T1_NS0_13GridEvenShareIS10_EET2_T4_E12temp_storage+32];
	and.b16  	%rs293, %rs369, 255;
	setp.eq.s16 	%p263, %rs293, 0;
	setp.eq.s16 	%p264, %rs292, 0;
	min.s64 	%rd385, %rd384, %rd445;
	selp.b16 	%rs294, %rs369, 1, %p264;
	selp.b16 	%rs369, %rs292, %rs294, %p263;
	selp.b64 	%rd386, %rd445, %rd385, %p264;
	selp.b64 	%rd445, %rd384, %rd386, %p263;
$L__BB2_66:
	setp.lt.u32 	%p265, %r6, 65;
	@%p265 bra 	$L__BB2_68;
	ld.shared.u8 	%rs295, [_ZZN3cub18CUB_300001_SM_10006detail6reduce18DeviceReduceKernelINS2_10policy_hubIN4cuda3std3__45tupleIJblEEEjN6thrust24THRUST_300001_SM_1000_NS8cuda_cub9__find_if7functorIS9_EEE10Policy1000ENSB_12zip_iteratorINS8_IJNSD_26transform_input_iterator_tIbNSB_6detail15normal_iteratorINSB_10device_ptrIiEEEE17greater_than_fourEENSB_17counting_iteratorIlNSB_11use_defaultESS_SS_EEEEEEEjSF_S9_NS7_10__identityEEEvT0_PT3_T1_NS0_13GridEvenShareIS10_EET2_T4_E12temp_storage+40];
	ld.shared.u64 	%rd387, [_ZZN3cub18CUB_300001_SM_10006detail6reduce18DeviceReduceKernelINS2_10policy_hubIN4cuda3std3__45tupleIJblEEEjN6thrust24THRUST_300001_SM_1000_NS8cuda_cub9__find_if7functorIS9_EEE10Policy1000ENSB_12zip_iteratorINS8_IJNSD_26transform_input_iterator_tIbNSB_6detail15normal_iteratorINSB_10device_ptrIiEEEE17greater_than_fourEENSB_17counting_iteratorIlNSB_11use_defaultESS_SS_EEEEEEEjSF_S9_NS7_10__identityEEEvT0_PT3_T1_NS0_13GridEvenShareIS10_EET2_T4_E12temp_storage+48];
	and.b16  	%rs296, %rs369, 255;
	setp.eq.s16 	%p266, %rs296, 0;
	setp.eq.s16 	%p267, %rs295, 0;
	min.s64 	%rd388, %rd387, %rd445;
	selp.b16 	%rs297, %rs369, 1, %p267;
	selp.b16 	%rs369, %rs295, %rs297, %p266;
	selp.b64 	%rd389, %rd445, %rd388, %p267;
	selp.b64 	%rd445, %rd387, %rd389, %p266;
$L__BB2_68:
	setp.lt.u32 	%p268, %r6, 97;
	@%p268 bra 	$L__BB2_70;
	ld.shared.u8 	%rs298, [_ZZN3cub18CUB_300001_SM_10006detail6reduce18DeviceReduceKernelINS2_10policy_hubIN4cuda3std3__45tupleIJblEEEjN6thrust24THRUST_300001_SM_1000_NS8cuda_cub9__find_if7functorIS9_EEE10Policy1000ENSB_12zip_iteratorINS8_IJNSD_26transform_input_iterator_tIbNSB_6detail15normal_iteratorINSB_10device_ptrIiEEEE17greater_than_fourEENSB_17counting_iteratorIlNSB_11use_defaultESS_SS_EEEEEEEjSF_S9_NS7_10__identityEEEvT0_PT3_T1_NS0_13GridEvenShareIS10_EET2_T4_E12temp_storage+56];
	ld.shared.u64 	%rd390, [_ZZN3cub18CUB_300001_SM_10006detail6reduce18DeviceReduceKernelINS2_10policy_hubIN4cuda3std3__45tupleIJblEEEjN6thrust24THRUST_300001_SM_1000_NS8cuda_cub9__find_if7functorIS9_EEE10Policy1000ENSB_12zip_iteratorINS8_IJNSD_26transform_input_iterator_tIbNSB_6detail15normal_iteratorINSB_10device_ptrIiEEEE17greater_than_fourEENSB_17counting_iteratorIlNSB_11use_defaultESS_SS_EEEEEEEjSF_S9_NS7_10__identityEEEvT0_PT3_T1_NS0_13GridEvenShareIS10_EET2_T4_E12temp_storage+64];
	and.b16  	%rs299, %rs369, 255;
	setp.eq.s16 	%p269, %rs299, 0;
	setp.eq.s16 	%p270, %rs298, 0;
	min.s64 	%rd391, %rd390, %rd445;
	selp.b16 	%rs300, %rs369, 1, %p270;
	selp.b16 	%rs369, %rs298, %rs300, %p269;
	selp.b64 	%rd392, %rd445, %rd391, %p270;
	selp.b64 	%rd445, %rd390, %rd392, %p269;
$L__BB2_70:
	setp.lt.u32 	%p271, %r6, 129;
	@%p271 bra 	$L__BB2_72;
	ld.shared.u8 	%rs301, [_ZZN3cub18CUB_300001_SM_10006detail6reduce18DeviceReduceKernelINS2_10policy_hubIN4cuda3std3__45tupleIJblEEEjN6thrust24THRUST_300001_SM_1000_NS8cuda_cub9__find_if7functorIS9_EEE10Policy1000ENSB_12zip_iteratorINS8_IJNSD_26transform_input_iterator_tIbNSB_6detail15normal_iteratorINSB_10device_ptrIiEEEE17greater_than_fourEENSB_17counting_iteratorIlNSB_11use_defaultESS_SS_EEEEEEEjSF_S9_NS7_10__identityEEEvT0_PT3_T1_NS0_13GridEvenShareIS10_EET2_T4_E12temp_storage+72];
	ld.shared.u64 	%rd393, [_ZZN3cub18CUB_300001_SM_10006detail6reduce18DeviceReduceKernelINS2_10policy_hubIN4cuda3std3__45tupleIJblEEEjN6thrust24THRUST_300001_SM_1000_NS8cuda_cub9__find_if7functorIS9_EEE10Policy1000ENSB_12zip_iteratorINS8_IJNSD_26transform_input_iterator_tIbNSB_6detail15normal_iteratorINSB_10device_ptrIiEEEE17greater_than_fourEENSB_17counting_iteratorIlNSB_11use_defaultESS_SS_EEEEEEEjSF_S9_NS7_10__identityEEEvT0_PT3_T1_NS0_13GridEvenShareIS10_EET2_T4_E12temp_storage+80];
	and.b16  	%rs302, %rs369, 255;
	setp.eq.s16 	%p272, %rs302, 0;
	setp.eq.s16 	%p273, %rs301, 0;
	min.s64 	%rd394, %rd393, %rd445;
	selp.b16 	%rs303, %rs369, 1, %p273;
	selp.b16 	%rs369, %rs301, %rs303, %p272;
	selp.b64 	%rd395, %rd445, %rd394, %p273;
	selp.b64 	%rd445, %rd393, %rd395, %p272;
$L__BB2_72:
	setp.lt.u32 	%p274, %r6, 161;
	@%p274 bra 	$L__BB2_74;
	ld.shared.u8 	%rs304, [_ZZN3cub18CUB_300001_SM_10006detail6reduce18DeviceReduceKernelINS2_10policy_hubIN4cuda3std3__45tupleIJblEEEjN6thrust24THRUST_300001_SM_1000_NS8cuda_cub9__find_if7functorIS9_EEE10Policy1000ENSB_12zip_iteratorINS8_IJNSD_26transform_input_iterator_tIbNSB_6detail15normal_iteratorINSB_10device_ptrIiEEEE17greater_than_fourEENSB_17counting_iteratorIlNSB_11use_defaultESS_SS_EEEEEEEjSF_S9_NS7_10__identityEEEvT0_PT3_T1_NS0_13GridEvenShareIS10_EET2_T4_E12temp_storage+88];
	ld.shared.u64 	%rd396, [_ZZN3cub18CUB_300001_SM_10006detail6reduce18DeviceReduceKernelINS2_10policy_hubIN4cuda3std3__45tupleIJblEEEjN6thrust24THRUST_300001_SM_1000_NS8cuda_cub9__find_if7functorIS9_EEE10Policy1000ENSB_12zip_iteratorINS8_IJNSD_26transform_input_iterator_tIbNSB_6detail15normal_iteratorINSB_10device_ptrIiEEEE17greater_than_fourEENSB_17counting_iteratorIlNSB_11use_defaultESS_SS_EEEEEEEjSF_S9_NS7_10__identityEEEvT0_PT3_T1_NS0_13GridEvenShareIS10_EET2_T4_E12temp_storage+96];
	and.b16  	%rs305, %rs369, 255;
	setp.eq.s16 	%p275, %rs305, 0;
	setp.eq.s16 	%p276, %rs304, 0;
	min.s64 	%rd397, %rd396, %rd445;
	selp.b16 	%rs306, %rs369, 1, %p276;
	selp.b16 	%rs369, %rs304, %rs306, %p275;
	selp.b64 	%rd398, %rd445, %rd397, %p276;
	selp.b64 	%rd445, %rd396, %rd398, %p275;
$L__BB2_74:
	setp.lt.u32 	%p277, %r6, 193;
	@%p277 bra 	$L__BB2_76;
	ld.shared.u8 	%rs307, [_ZZN3cub18CUB_300001_SM_10006detail6reduce18DeviceReduceKernelINS2_10policy_hubIN4cuda3std3__45tupleIJblEEEjN6thrust24THRUST_300001_SM_1000_NS8cuda_cub9__find_if7functorIS9_EEE10Policy1000ENSB_12zip_iteratorINS8_IJNSD_26transform_input_iterator_tIbNSB_6detail15normal_iteratorINSB_10device_ptrIiEEEE17greater_than_fourEENSB_17counting_iteratorIlNSB_11use_defaultESS_SS_EEEEEEEjSF_S9_NS7_10__identityEEEvT0_PT3_T1_NS0_13GridEvenShareIS10_EET2_T4_E12temp_storage+104];
	ld.shared.u64 	%rd399, [_ZZN3cub18CUB_300001_SM_10006detail6reduce18DeviceReduceKernelINS2_10policy_hubIN4cuda3std3__45tupleIJblEEEjN6thrust24THRUST_300001_SM_1000_NS8cuda_cub9__find_if7functorIS9_EEE10Policy1000ENSB_12zip_iteratorINS8_IJNSD_26transform_input_iterator_tIbNSB_6detail15normal_iteratorINSB_10device_ptrIiEEEE17greater_than_fourEENSB_17counting_iteratorIlNSB_11use_defaultESS_SS_EEEEEEEjSF_S9_NS7_10__identityEEEvT0_PT3_T1_NS0_13GridEvenShareIS10_EET2_T4_E12temp_storage+112];
	and.b16  	%rs308, %rs369, 255;
	setp.eq.s16 	%p278, %rs308, 0;
	setp.eq.s16 	%p279, %rs307, 0;
	min.s64 	%rd400, %rd399, %rd445;
	selp.b16 	%rs309, %rs369, 1, %p279;
	selp.b16 	%rs369, %rs307, %rs309, %p278;
	selp.b64 	%rd401, %rd445, %rd400, %p279;
	selp.b64 	%rd445, %rd399, %rd401, %p278;
$L__BB2_76:
	setp.lt.u32 	%p280, %r6, 225;
	@%p280 bra 	$L__BB2_119;
	ld.shared.u8 	%rs310, [_ZZN3cub18CUB_300001_SM_10006detail6reduce18DeviceReduceKernelINS2_10policy_hubIN4cuda3std3__45tupleIJblEEEjN6thrust24THRUST_300001_SM_1000_NS8cuda_cub9__find_if7functorIS9_EEE10Policy1000ENSB_12zip_iteratorINS8_IJNSD_26transform_input_iterator_tIbNSB_6detail15normal_iteratorINSB_10device_ptrIiEEEE17greater_than_fourEENSB_17counting_iteratorIlNSB_11use_defaultESS_SS_EEEEEEEjSF_S9_NS7_10__identityEEEvT0_PT3_T1_NS0_13GridEvenShareIS10_EET2_T4_E12temp_storage+120];
	ld.shared.u64 	%rd402, [_ZZN3cub18CUB_300001_SM_10006detail6reduce18DeviceReduceKernelINS2_10policy_hubIN4cuda3std3__45tupleIJblEEEjN6thrust24THRUST_300001_SM_1000_NS8cuda_cub9__find_if7functorIS9_EEE10Policy1000ENSB_12zip_iteratorINS8_IJNSD_26transform_input_iterator_tIbNSB_6detail15normal_iteratorINSB_10device_ptrIiEEEE17greater_than_fourEENSB_17counting_iteratorIlNSB_11use_defaultESS_SS_EEEEEEEjSF_S9_NS7_10__identityEEEvT0_PT3_T1_NS0_13GridEvenShareIS10_EET2_T4_E12temp_storage+128];
	and.b16  	%rs311, %rs369, 255;
	setp.eq.s16 	%p281, %rs311, 0;
	setp.eq.s16 	%p282, %rs310, 0;
	min.s64 	%rd403, %rd402, %rd445;
	selp.b16 	%rs312, %rs369, 1, %p282;
	selp.b16 	%rs369, %rs310, %rs312, %p281;
	selp.b64 	%rd404, %rd445, %rd403, %p282;
	selp.b64 	%rd445, %rd402, %rd404, %p281;
	bra.uni 	$L__BB2_119;
$L__BB2_78:
	mov.u32 	%r31, %tid.x;
	cvt.u64.u32 	%rd110, %r5;
	add.s64 	%rd111, %rd2, %rd110;
	cvt.u64.u32 	%rd112, %r31;
	add.s64 	%rd113, %rd112, %rd110;
	shl.b64 	%rd114, %rd113, 2;
	add.s64 	%rd115, %rd1, %rd114;
	ld.global.u32 	%r61, [%rd115];
	setp.gt.s32 	%p2, %r61, 4;
	add.s32 	%r62, %r31, 256;
	cvt.u64.u32 	%rd116, %r62;
	ld.global.u32 	%r63, [%rd115+1024];
	setp.gt.s32 	%p3, %r63, 4;
	add.s32 	%r65, %r31, 512;
	cvt.u64.u32 	%rd117, %r65;
	add.s64 	%rd118, %rd111, %rd117;
	ld.global.u32 	%r66, [%rd115+2048];
	setp.gt.s32 	%p4, %r66, 4;
	add.s64 	%rd119, %rd118, 256;
	ld.global.u32 	%r67, [%rd115+3072];
	setp.gt.s32 	%p6, %r67, 4;
	or.pred  	%p8, %p2, %p3;
	selp.b64 	%rd120, %rd112, %rd116, %p2;
	add.s64 	%rd121, %rd111, %rd120;
	min.s64 	%rd122, %rd118, %rd121;
	selp.b64 	%rd123, %rd122, %rd121, %p4;
	or.pred  	%p9, %p8, %p4;
	selp.b64 	%rd124, %rd123, %rd118, %p8;
	min.s64 	%rd125, %rd119, %rd124;
	selp.b64 	%rd126, %rd125, %rd124, %p6;
	or.pred  	%p10, %p9, %p6;
	selp.u16 	%rs369, 1, 0, %p10;
	selp.b64 	%rd445, %rd126, %rd119, %p9;
	setp.lt.u32 	%p11, %r6, %r4;
	@%p11 bra 	$L__BB2_95;
	add.s32 	%r69, %r31, %r4;
	add.s32 	%r70, %r69, %r5;
	add.s32 	%r509, %r70, 1024;
	not.b32 	%r71, %r31;
	add.s32 	%r72, %r71, %r1;
	sub.s32 	%r73, %r72, %r4;
	sub.s32 	%r508, %r73, %r5;
	mov.b32 	%r510, 0;
	mov.u32 	%r511, %r5;
$L__BB2_80:
	shl.b32 	%r38, %r2, 10;
	add.s32 	%r511, %r511, %r38;
	add.s32 	%r74, %r1, -1024;
	setp.gt.u32 	%p12, %r511, %r74;
	@%p12 bra 	$L__BB2_82;
	add.s32 	%r75, %r31, %r511;
	cvt.u64.u32 	%rd127, %r75;
	mul.wide.u32 	%rd128, %r75, 4;
	add.s64 	%rd129, %rd1, %rd128;
	add.s64 	%rd130, %rd2, %rd127;
	ld.global.u32 	%r76, [%rd129];
	setp.gt.s32 	%p13, %r76, 4;
	add.s64 	%rd131, %rd130, 256;
	ld.global.u32 	%r77, [%rd129+1024];
	setp.gt.s32 	%p14, %r77, 4;
	selp.u16 	%rs91, 1, 0, %p14;
	add.s64 	%rd132, %rd130, 512;
	ld.global.u32 	%r78, [%rd129+2048];
	setp.gt.s32 	%p15, %r78, 4;
	selp.u16 	%rs92, 1, 0, %p15;
	add.s64 	%rd133, %rd130, 768;
	ld.global.u32 	%r79, [%rd129+3072];
	setp.gt.s32 	%p16, %r79, 4;
	selp.u16 	%rs93, 1, 0, %p16;
	and.b16  	%rs94, %rs369, 255;
	setp.eq.s16 	%p17, %rs94, 0;
	selp.u16 	%rs95, 1, 0, %p13;
	min.s64 	%rd134, %rd130, %rd445;
	selp.b16 	%rs96, 1, %rs369, %p13;
	selp.b64 	%rd135, %rd134, %rd445, %p13;
	selp.b16 	%rs97, %rs95, %rs96, %p17;
	and.b16  	%rs98, %rs97, 255;
	selp.b64 	%rd136, %rd130, %rd135, %p17;
	setp.eq.s16 	%p18, %rs98, 0;
	min.s64 	%rd137, %rd131, %rd136;
	selp.b16 	%rs99, 1, %rs97, %p14;
	selp.b64 	%rd138, %rd137, %rd136, %p14;
	selp.b16 	%rs100, %rs91, %rs99, %p18;
	and.b16  	%rs101, %rs100, 255;
	selp.b64 	%rd139, %rd131, %rd138, %p18;
	setp.eq.s16 	%p19, %rs101, 0;
	min.s64 	%rd140, %rd132, %rd139;
	selp.b16 	%rs102, 1, %rs100, %p15;
	selp.b64 	%rd141, %rd140, %rd139, %p15;
	selp.b16 	%rs103, %rs92, %rs102, %p19;
	and.b16  	%rs104, %rs103, 255;
	selp.b64 	%rd142, %rd132, %rd141, %p19;
	setp.eq.s16 	%p20, %rs104, 0;
	min.s64 	%rd143, %rd133, %rd142;
	selp.b16 	%rs105, 1, %rs103, %p16;
	selp.b64 	%rd144, %rd143, %rd142, %p16;
	selp.b16 	%rs369, %rs93, %rs105, %p20;
	selp.b64 	%rd445, %rd133, %rd144, %p20;
	sub.s32 	%r80, %r1, %r511;
	shl.b32 	%r81, %r2, 10;
	setp.lt.u32 	%p21, %r80, %r81;
	add.s32 	%r510, %r510, 1;
	add.s32 	%r509, %r509, %r81;
	sub.s32 	%r508, %r508, %r81;
	@%p21 bra 	$L__BB2_95;
	bra.uni 	$L__BB2_80;
$L__BB2_82:
	setp.le.u32 	%p22, %r1, %r511;
	sub.s32 	%r82, %r1, %r511;
	setp.ge.s32 	%p23, %r31, %r82;
	or.pred  	%p24, %p22, %p23;
	@%p24 bra 	$L__BB2_95;
	not.b32 	%r84, %r31;
	add.s32 	%r43, %r1, %r84;
	add.s32 	%r85, %r38, %r5;
	sub.s32 	%r86, %r43, %r85;
	mul.lo.s32 	%r87, %r2, %r510;
	shl.b32 	%r88, %r87, 10;
	sub.s32 	%r89, %r86, %r88;
	shr.u32 	%r90, %r89, 8;
	add.s32 	%r44, %r90, 1;
	and.b32  	%r45, %r44, 7;
	setp.lt.u32 	%p25, %r89, 1792;
	mov.u32 	%r516, %r31;
	@%p25 bra 	$L__BB2_87;
	or.b32  	%r514, %r31, 1024;
	shr.u32 	%r91, %r508, 8;
	add.s32 	%r92, %r91, 1;
	and.b32  	%r93, %r92, 33554424;
	neg.s32 	%r512, %r93;
$L__BB2_85:
	.pragma "nounroll";
	add.s32 	%r94, %r509, -1024;
	cvt.u64.u32 	%rd146, %r94;
	mul.wide.u32 	%rd147, %r94, 4;
	add.s64 	%rd148, %rd1, %rd147;
	add.s64 	%rd149, %rd2, %rd146;
	ld.global.u32 	%r95, [%rd148];
	setp.gt.s32 	%p26, %r95, 4;
	selp.u16 	%rs107, 1, 0, %p26;
	and.b16  	%rs108, %rs369, 255;
	setp.ne.s16 	%p28, %rs108, 0;
	and.pred  	%p29, %p28, %p26;
	min.s64 	%rd150, %rd149, %rd445;
	setp.eq.s16 	%p30, %rs108, 0;
	selp.b16 	%rs109, %rs107, %rs369, %p30;
	selp.b64 	%rd151, %rd149, %rd445, %p30;
	selp.b16 	%rs110, 1, %rs109, %p29;
	and.b16  	%rs111, %rs110, 255;
	selp.b64 	%rd152, %rd150, %rd151, %p29;
	add.s32 	%r96, %r509, -768;
	cvt.u64.u32 	%rd153, %r96;
	mul.wide.u32 	%rd154, %r96, 4;
	add.s64 	%rd155, %rd1, %rd154;
	add.s64 	%rd156, %rd2, %rd153;
	ld.global.u32 	%r97, [%rd155];
	setp.gt.s32 	%p31, %r97, 4;
	selp.u16 	%rs112, 1, 0, %p31;
	setp.ne.s16 	%p33, %rs111, 0;
	and.pred  	%p34, %p33, %p31;
	min.s64 	%rd157, %rd156, %rd152;
	setp.eq.s16 	%p35, %rs111, 0;
	selp.b16 	%rs113, %rs112, %rs110, %p35;
	selp.b64 	%rd158, %rd156, %rd152, %p35;
	selp.b16 	%rs114, 1, %rs113, %p34;
	and.b16  	%rs115, %rs114, 255;
	selp.b64 	%rd159, %rd157, %rd158, %p34;
	add.s32 	%r98, %r509, -512;
	cvt.u64.u32 	%rd160, %r98;
	mul.wide.u32 	%rd161, %r98, 4;
	add.s64 	%rd162, %rd1, %rd161;
	add.s64 	%rd163, %rd2, %rd160;
	ld.global.u32 	%r99, [%rd162];
	setp.gt.s32 	%p36, %r99, 4;
	selp.u16 	%rs116, 1, 0, %p36;
	setp.ne.s16 	%p38, %rs115, 0;
	and.pred  	%p39, %p38, %p36;
	min.s64 	%rd164, %rd163, %rd159;
	setp.eq.s16 	%p40, %rs115, 0;
	selp.b16 	%rs117, %rs116, %rs114, %p40;
	selp.b64 	%rd165, %rd163, %rd159, %p40;
	selp.b16 	%rs118, 1, %rs117, %p39;
	and.b16  	%rs119, %rs118, 255;
	selp.b64 	%rd166, %rd164, %rd165, %p39;
	add.s32 	%r100, %r509, 768;
	add.s32 	%r101, %r509, -256;
	cvt.u64.u32 	%rd167, %r101;
	mul.wide.u32 	%rd168, %r101, 4;
	add.s64 	%rd169, %rd1, %rd168;
	add.s64 	%rd170, %rd2, %rd167;
	ld.global.u32 	%r102, [%rd169];
	setp.gt.s32 	%p41, %r102, 4;
	selp.u16 	%rs120, 1, 0, %p41;
	setp.ne.s16 	%p43, %rs119, 0;
	and.pred  	%p44, %p43, %p41;
	min.s64 	%rd171, %rd170, %rd166;
	setp.eq.s16 	%p45, %rs119, 0;
	selp.b16 	%rs121, %rs120, %rs118, %p45;
	selp.b64 	%rd172, %rd170, %rd166, %p45;
	selp.b16 	%rs122, 1, %rs121, %p44;
	and.b16  	%rs123, %rs122, 255;
	selp.b64 	%rd173, %rd171, %rd172, %p44;
	cvt.u64.u32 	%rd174, %r509;
	mul.wide.u32 	%rd175, %r509, 4;
	add.s64 	%rd176, %rd1, %rd175;
	add.s64 	%rd177, %rd2, %rd174;
	ld.global.u32 	%r103, [%rd176];
	setp.gt.s32 	%p46, %r103, 4;
	selp.u16 	%rs124, 1, 0, %p46;
	setp.ne.s16 	%p48, %rs123, 0;
	and.pred  	%p49, %p48, %p46;
	min.s64 	%rd178, %rd177, %rd173;
	setp.eq.s16 	%p50, %rs123, 0;
	selp.b16 	%rs125, %rs124, %rs122, %p50;
	selp.b64 	%rd179, %rd177, %rd173, %p50;
	selp.b16 	%rs126, 1, %rs125, %p49;
	and.b16  	%rs127, %rs126, 255;
	selp.b64 	%rd180, %rd178, %rd179, %p49;
	add.s32 	%r104, %r509, 256;
	cvt.u64.u32 	%rd181, %r104;
	mul.wide.u32 	%rd182, %r104, 4;
	add.s64 	%rd183, %rd1, %rd182;
	add.s64 	%rd184, %rd2, %rd181;
	ld.global.u32 	%r105, [%rd183];
	setp.gt.s32 	%p51, %r105, 4;
	selp.u16 	%rs128, 1, 0, %p51;
	setp.ne.s16 	%p53, %rs127, 0;
	and.pred  	%p54, %p53, %p51;
	min.s64 	%rd185, %rd184, %rd180;
	setp.eq.s16 	%p55, %rs127, 0;
	selp.b16 	%rs129, %rs128, %rs126, %p55;
	selp.b64 	%rd186, %rd184, %rd180, %p55;
	selp.b16 	%rs130, 1, %rs129, %p54;
	and.b16  	%rs131, %rs130, 255;
	selp.b64 	%rd187, %rd185, %rd186, %p54;
	add.s32 	%r106, %r509, 512;
	cvt.u64.u32 	%rd188, %r106;
	mul.wide.u32 	%rd189, %r106, 4;
	add.s64 	%rd190, %rd1, %rd189;
	add.s64 	%rd191, %rd2, %rd188;
	ld.global.u32 	%r107, [%rd190];
	setp.gt.s32 	%p56, %r107, 4;
	selp.u16 	%rs132, 1, 0, %p56;
	setp.ne.s16 	%p58, %rs131, 0;
	and.pred  	%p59, %p58, %p56;
	min.s64 	%rd192, %rd191, %rd187;
	setp.eq.s16 	%p60, %rs131, 0;
	selp.b16 	%rs133, %rs132, %rs130, %p60;
	selp.b64 	%rd193, %rd191, %rd187, %p60;
	selp.b16 	%rs134, 1, %rs133, %p59;
	and.b16  	%rs135, %rs134, 255;
	selp.b64 	%rd194, %rd192, %rd193, %p59;
	cvt.u64.u32 	%rd195, %r100;
	mul.wide.u32 	%rd196, %r100, 4;
	add.s64 	%rd197, %rd1, %rd196;
	add.s64 	%rd198, %rd2, %rd195;
	ld.global.u32 	%r108, [%rd197];
	setp.gt.s32 	%p61, %r108, 4;
	selp.u16 	%rs136, 1, 0, %p61;
	setp.ne.s16 	%p63, %rs135, 0;
	and.pred  	%p64, %p63, %p61;
	min.s64 	%rd199, %rd198, %rd194;
	setp.eq.s16 	%p65, %rs135, 0;
	selp.b16 	%rs137, %rs136, %rs134, %p65;
	selp.b64 	%rd200, %rd198, %rd194, %p65;
	selp.b16 	%rs369, 1, %rs137, %p64;
	selp.b64 	%rd445, %rd199, %rd200, %p64;
	add.s32 	%r514, %r514, 2048;
	add.s32 	%r509, %r509, 2048;
	add.s32 	%r512, %r512, 8;
	setp.ne.s32 	%p66, %r512, 0;
	@%p66 bra 	$L__BB2_85;
	add.s32 	%r516, %r514, -1024;
$L__BB2_87:
	setp.eq.s32 	%p67, %r45, 0;
	@%p67 bra 	$L__BB2_95;
	setp.lt.u32 	%p68, %r45, 4;
	@%p68 bra 	$L__BB2_90;
	add.s32 	%r109, %r516, %r511;
	cvt.u64.u32 	%rd202, %r109;
	mul.wide.u32 	%rd203, %r109, 4;
	add.s64 	%rd204, %rd1, %rd203;
	add.s64 	%rd205, %rd2, %rd202;
	ld.global.u32 	%r110, [%rd204];
	setp.gt.s32 	%p69, %r110, 4;
	selp.u16 	%rs139, 1, 0, %p69;
	and.b16  	%rs140, %rs369, 255;
	setp.ne.s16 	%p71, %rs140, 0;
	and.pred  	%p72, %p71, %p69;
	min.s64 	%rd206, %rd205, %rd445;
	setp.eq.s16 	%p73, %rs140, 0;
	selp.b16 	%rs141, %rs139, %rs369, %p73;
	selp.b64 	%rd207, %rd205, %rd445, %p73;
	selp.b16 	%rs142, 1, %rs141, %p72;
	and.b16  	%rs143, %rs142, 255;
	selp.b64 	%rd208, %rd206, %rd207, %p72;
	add.s32 	%r111, %r109, 256;
	cvt.u64.u32 	%rd209, %r111;
	mul.wide.u32 	%rd210, %r111, 4;
	add.s64 	%rd211, %rd1, %rd210;
	add.s64 	%rd212, %rd2, %rd209;
	ld.global.u32 	%r112, [%rd211];
	setp.gt.s32 	%p74, %r112, 4;
	selp.u16 	%rs144, 1, 0, %p74;
	setp.ne.s16 	%p76, %rs143, 0;
	and.pred  	%p77, %p76, %p74;
	min.s64 	%rd213, %rd212, %rd208;
	setp.eq.s16 	%p78, %rs143, 0;
	selp.b16 	%rs145, %rs144, %rs142, %p78;
	selp.b64 	%rd214, %rd212, %rd208, %p78;
	selp.b16 	%rs146, 1, %rs145, %p77;
	and.b16  	%rs147, %rs146, 255;
	selp.b64 	%rd215, %rd213, %rd214, %p77;
	add.s32 	%r113, %r109, 512;
	cvt.u64.u32 	%rd216, %r113;
	mul.wide.u32 	%rd217, %r113, 4;
	add.s64 	%rd218, %rd1, %rd217;
	add.s64 	%rd219, %rd2, %rd216;
	ld.global.u32 	%r114, [%rd218];
	setp.gt.s32 	%p79, %r114, 4;
	selp.u16 	%rs148, 1, 0, %p79;
	setp.ne.s16 	%p81, %rs147, 0;
	and.pred  	%p82, %p81, %p79;
	min.s64 	%rd220, %rd219, %rd215;
	setp.eq.s16 	%p83, %rs147, 0;
	selp.b16 	%rs149, %rs148, %rs146, %p83;
	selp.b64 	%rd221, %rd219, %rd215, %p83;
	selp.b16 	%rs150, 1, %rs149, %p82;
	and.b16  	%rs151, %rs150, 255;
	selp.b64 	%rd222, %rd220, %rd221, %p82;
	add.s32 	%r115, %r109, 768;
	cvt.u64.u32 	%rd223, %r115;
	mul.wide.u32 	%rd224, %r115, 4;
	add.s64 	%rd225, %rd1, %rd224;
	add.s64 	%rd226, %rd2, %rd223;
	ld.global.u32 	%r116, [%rd225];
	setp.gt.s32 	%p84, %r116, 4;
	selp.u16 	%rs152, 1, 0, %p84;
	setp.ne.s16 	%p86, %rs151, 0;
	and.pred  	%p87, %p86, %p84;
	min.s64 	%rd227, %rd226, %rd222;
	setp.eq.s16 	%p88, %rs151, 0;
	selp.b16 	%rs153, %rs152, %rs150, %p88;
	selp.b64 	%rd228, %rd226, %rd222, %p88;
	selp.b16 	%rs369, 1, %rs153, %p87;
	selp.b64 	%rd445, %rd227, %rd228, %p87;
	add.s32 	%r516, %r516, 1024;
$L__BB2_90:
	and.b32  	%r117, %r44, 3;
	setp.eq.s32 	%p89, %r117, 0;
	@%p89 bra 	$L__BB2_95;
	setp.eq.s32 	%p90, %r117, 1;
	@%p90 bra 	$L__BB2_93;
	add.s32 	%r118, %r516, %r511;
	cvt.u64.u32 	%rd230, %r118;
	mul.wide.u32 	%rd231, %r118, 4;
	add.s64 	%rd232, %rd1, %rd231;
	add.s64 	%rd233, %rd2, %rd230;
	ld.global.u32 	%r119, [%rd232];
	setp.gt.s32 	%p91, %r119, 4;
	selp.u16 	%rs155, 1, 0, %p91;
	and.b16  	%rs156, %rs369, 255;
	setp.ne.s16 	%p93, %rs156, 0;
	and.pred  	%p94, %p93, %p91;
	min.s64 	%rd234, %rd233, %rd445;
	setp.eq.s16 	%p95, %rs156, 0;
	selp.b16 	%rs157, %rs155, %rs369, %p95;
	selp.b64 	%rd235, %rd233, %rd445, %p95;
	selp.b16 	%rs158, 1, %rs157, %p94;
	and.b16  	%rs159, %rs158, 255;
	selp.b64 	%rd236, %rd234, %rd235, %p94;
	add.s32 	%r120, %r118, 256;
	cvt.u64.u32 	%rd237, %r120;
	mul.wide.u32 	%rd238, %r120, 4;
	add.s64 	%rd239, %rd1, %rd238;
	add.s64 	%rd240, %rd2, %rd237;
	ld.global.u32 	%r121, [%rd239];
	setp.gt.s32 	%p96, %r121, 4;
	selp.u16 	%rs160, 1, 0, %p96;
	setp.ne.s16 	%p98, %rs159, 0;
	and.pred  	%p99, %p98, %p96;
	min.s64 	%rd241, %rd240, %rd236;
	setp.eq.s16 	%p100, %rs159, 0;
	selp.b16 	%rs161, %rs160, %rs158, %p100;
	selp.b64 	%rd242, %rd240, %rd236, %p100;
	selp.b16 	%rs369, 1, %rs161, %p99;
	selp.b64 	%rd445, %rd241, %rd242, %p99;
	add.s32 	%r516, %r516, 512;
$L__BB2_93:
	and.b32  	%r122, %r43, 256;
	setp.ne.s32 	%p101, %r122, 0;
	@%p101 bra 	$L__BB2_95;
	add.s32 	%r123, %r516, %r511;
	cvt.u64.u32 	%rd243, %r123;
	mul.wide.u32 	%rd244, %r123, 4;
	add.s64 	%rd245, %rd1, %rd244;
	add.s64 	%rd246, %rd2, %rd243;
	ld.global.u32 	%r124, [%rd245];
	setp.gt.s32 	%p102, %r124, 4;
	selp.u16 	%rs162, 1, 0, %p102;
	and.b16  	%rs163, %rs369, 255;
	setp.ne.s16 	%p104, %rs163, 0;
	and.pred  	%p105, %p104, %p102;
	min.s64 	%rd247, %rd246, %rd445;
	setp.eq.s16 	%p106, %rs163, 0;
	selp.b16 	%rs164, %rs162, %rs369, %p106;
	selp.b64 	%rd248, %rd246, %rd445, %p106;
	selp.b16 	%rs369, 1, %rs164, %p105;
	selp.b64 	%rd445, %rd247, %rd248, %p105;
$L__BB2_95:
	// begin inline asm
	mov.u32 %r125, %laneid;
	// end inline asm
	cvt.u32.u16 	%r146, %rs369;
	and.b32  	%r127, %r146, 255;
	mov.b32 	%r143, 1;
	mov.b32 	%r144, 31;
	mov.b32 	%r145, -1;
	// begin inline asm
	shfl.sync.down.b32 %r126, %r127, %r143, %r144, %r145;
	// end inline asm
	// begin inline asm
	shfl.sync.down.b32 %r131, %r132, %r143, %r144, %r145;
	// end inline asm
	mov.b64 	{%r137, %r142}, %rd445;
	// begin inline asm
	shfl.sync.down.b32 %r136, %r137, %r143, %r144, %r145;
	// end inline asm
	// begin inline asm
	shfl.sync.down.b32 %r141, %r142, %r143, %r144, %r145;
	// end inline asm
	mov.b64 	%rd86, {%r136, %r141};
	cvt.u16.u32 	%rs74, %r126;
	setp.gt.s32 	%p107, %r125, 30;
	@%p107 bra 	$L__BB2_99;
	and.b16  	%rs165, %rs369, 255;
	setp.eq.s16 	%p108, %rs165, 0;
	and.b16  	%rs166, %rs74, 255;
	setp.eq.s16 	%p109, %rs166, 0;
	or.pred  	%p110, %p108, %p109;
	@%p110 bra 	$L__BB2_98;
	min.s64 	%rd445, %rd86, %rd445;
	mov.b16 	%rs369, 1;
	bra.uni 	$L__BB2_99;
$L__BB2_98:
	setp.eq.s16 	%p111, %rs165, 0;
	selp.b16 	%rs369, %rs74, %rs369, %p111;
	selp.b64 	%rd445, %rd86, %rd445, %p111;
$L__BB2_99:
	cvt.u32.u16 	%r167, %rs369;
	and.b32  	%r148, %r167, 255;
	mov.b32 	%r164, 2;
	mov.b32 	%r165, 31;
	mov.b32 	%r166, -1;
	// begin inline asm
	shfl.sync.down.b32 %r147, %r148, %r164, %r165, %r166;
	// end inline asm
	// begin inline asm
	shfl.sync.down.b32 %r152, %r153, %r164, %r165, %r166;
	// end inline asm
	mov.b64 	{%r158, %r163}, %rd445;
	// begin inline asm
	shfl.sync.down.b32 %r157, %r158, %r164, %r165, %r166;
	// end inline asm
	// begin inline asm
	shfl.sync.down.b32 %r162, %r163, %r164, %r165, %r166;
	// end inline asm
	mov.b64 	%rd90, {%r157, %r162};
	cvt.u16.u32 	%rs77, %r147;
	setp.gt.s32 	%p112, %r125, 29;
	@%p112 bra 	$L__BB2_103;
	and.b16  	%rs169, %rs369, 255;
	setp.eq.s16 	%p113, %rs169, 0;
	and.b16  	%rs170, %rs77, 255;
	setp.eq.s16 	%p114, %rs170, 0;
	or.pred  	%p115, %p113, %p114;
	@%p115 bra 	$L__BB2_102;
	min.s64 	%rd445, %rd90, %rd445;
	mov.b16 	%rs369, 1;
	bra.uni 	$L__BB2_103;
$L__BB2_102:
	setp.eq.s16 	%p116, %rs169, 0;
	selp.b16 	%rs369, %rs77, %rs369, %p116;
	selp.b64 	%rd445, %rd90, %rd445, %p116;
$L__BB2_103:
	cvt.u32.u16 	%r188, %rs369;
	and.b32  	%r169, %r188, 255;
	mov.b32 	%r185, 4;
	mov.b32 	%r186, 31;
	mov.b32 	%r187, -1;
	// begin inline asm
	shfl.sync.down.b32 %r168, %r169, %r185, %r186, %r187;
	// end inline asm
	// begin inline asm
	shfl.sync.down.b32 %r173, %r174, %r185, %r186, %r187;
	// end inline asm
	mov.b64 	{%r179, %r184}, %rd445;
	// begin inline asm
	shfl.sync.down.b32 %r178, %r179, %r185, %r186, %r187;
	// end inline asm
	// begin inline asm
	shfl.sync.down.b32 %r183, %r184, %r185, %r186, %r187;
	// end inline asm
	mov.b64 	%rd94, {%r178, %r183};
	cvt.u16.u32 	%rs80, %r168;
	setp.gt.s32 	%p117, %r125, 27;
	@%p117 bra 	$L__BB2_107;
	and.b16  	%rs173, %rs369, 255;
	setp.eq.s16 	%p118, %rs173, 0;
	and.b16  	%rs174, %rs80, 255;
	setp.eq.s16 	%p119, %rs174, 0;
	or.pred  	%p120, %p118, %p119;
	@%p120 bra 	$L__BB2_106;
	min.s64 	%rd445, %rd94, %rd445;
	mov.b16 	%rs369, 1;
	bra.uni 	$L__BB2_107;
$L__BB2_106:
	setp.eq.s16 	%p121, %rs173, 0;
	selp.b16 	%rs369, %rs80, %rs369, %p121;
	selp.b64 	%rd445, %rd94, %rd445, %p121;
$L__BB2_107:
	cvt.u32.u16 	%r209, %rs369;
	and.b32  	%r190, %r209, 255;
	mov.b32 	%r206, 8;
	mov.b32 	%r207, 31;
	mov.b32 	%r208, -1;
	// begin inline asm
	shfl.sync.down.b32 %r189, %r190, %r206, %r207, %r208;
	// end inline asm
	// begin inline asm
	shfl.sync.down.b32 %r194, %r195, %r206, %r207, %r208;
	// end inline asm
	mov.b64 	{%r200, %r205}, %rd445;
	// begin inline asm
	shfl.sync.down.b32 %r199, %r200, %r206, %r207, %r208;
	// end inline asm
	// begin inline asm
	shfl.sync.down.b32 %r204, %r205, %r206, %r207, %r208;
	// end inline asm
	mov.b64 	%rd98, {%r199, %r204};
	cvt.u16.u32 	%rs83, %r189;
	setp.gt.s32 	%p122, %r125, 23;
	@%p122 bra 	$L__BB2_111;
	and.b16  	%rs177, %rs369, 255;
	setp.eq.s16 	%p123, %rs177, 0;
	and.b16  	%rs178, %rs83, 255;
	setp.eq.s16 	%p124, %rs178, 0;
	or.pred  	%p125, %p123, %p124;
	@%p125 bra 	$L__BB2_110;
	min.s64 	%rd445, %rd98, %rd445;
	mov.b16 	%rs369, 1;
	bra.uni 	$L__BB2_111;
$L__BB2_110:
	setp.eq.s16 	%p126, %rs177, 0;
	selp.b16 	%rs369, %rs83, %rs369, %p126;
	selp.b64 	%rd445, %rd98, %rd445, %p126;
$L__BB2_111:
	cvt.u32.u16 	%r230, %rs369;
	and.b32  	%r211, %r230, 255;
	mov.b32 	%r227, 16;
	mov.b32 	%r228, 31;
	mov.b32 	%r229, -1;
	// begin inline asm
	shfl.sync.down.b32 %r210, %r211, %r227, %r228, %r229;
	// end inline asm
	// begin inline asm
	shfl.sync.down.b32 %r215, %r216, %r227, %r228, %r229;
	// end inline asm
	mov.b64 	{%r221, %r226}, %rd445;
	// begin inline asm
	shfl.sync.down.b32 %r220, %r221, %r227, %r228, %r229;
	// end inline asm
	// begin inline asm
	shfl.sync.down.b32 %r225, %r226, %r227, %r228, %r229;
	// end inline asm
	mov.b64 	%rd102, {%r220, %r225};
	cvt.u16.u32 	%rs86, %r210;
	setp.gt.s32 	%p127, %r125, 15;
	@%p127 bra 	$L__BB2_115;
	and.b16  	%rs181, %rs369, 255;
	setp.eq.s16 	%p128, %rs181, 0;
	and.b16  	%rs182, %rs86, 255;
	setp.eq.s16 	%p129, %rs182, 0;
	or.pred  	%p130, %p128, %p129;
	@%p130 bra 	$L__BB2_114;
	min.s64 	%rd445, %rd102, %rd445;
	mov.b16 	%rs369, 1;
	bra.uni 	$L__BB2_115;
$L__BB2_114:
	setp.eq.s16 	%p131, %rs181, 0;
	selp.b16 	%rs369, %rs86, %rs369, %p131;
	selp.b64 	%rd445, %rd102, %rd445, %p131;
$L__BB2_115:
	setp.ne.s32 	%p132, %r125, 0;
	@%p132 bra 	$L__BB2_117;
	shr.u32 	%r231, %r31, 1;
	and.b32  	%r232, %r231, 496;
	mov.u32 	%r233, _ZZN3cub18CUB_300001_SM_10006detail6reduce18DeviceReduceKernelINS2_10policy_hubIN4cuda3std3__45tupleIJblEEEjN6thrust24THRUST_300001_SM_1000_NS8cuda_cub9__find_if7functorIS9_EEE10Policy1000ENSB_12zip_iteratorINS8_IJNSD_26transform_input_iterator_tIbNSB_6detail15normal_iteratorINSB_10device_ptrIiEEEE17greater_than_fourEENSB_17counting_iteratorIlNSB_11use_defaultESS_SS_EEEEEEEjSF_S9_NS7_10__identityEEEvT0_PT3_T1_NS0_13GridEvenShareIS10_EET2_T4_E12temp_storage;
	add.s32 	%r234, %r233, %r232;
	st.shared.u8 	[%r234+8], %rs369;
	st.shared.u64 	[%r234+16], %rd445;
$L__BB2_117:
	bar.sync 	0;
	setp.ne.s32 	%p133, %r31, 0;
	@%p133 bra 	$L__BB2_119;
	ld.shared.u8 	%rs185, [_ZZN3cub18CUB_300001_SM_10006detail6reduce18DeviceReduceKernelINS2_10policy_hubIN4cuda3std3__45tupleIJblEEEjN6thrust24THRUST_300001_SM_1000_NS8cuda_cub9__find_if7functorIS9_EEE10Policy1000ENSB_12zip_iteratorINS8_IJNSD_26transform_input_iterator_tIbNSB_6detail15normal_iteratorINSB_10device_ptrIiEEEE17greater_than_fourEENSB_17counting_iteratorIlNSB_11use_defaultESS_SS_EEEEEEEjSF_S9_NS7_10__identityEEEvT0_PT3_T1_NS0_13GridEvenShareIS10_EET2_T4_E12temp_storage+24];
	ld.shared.u64 	%rd249, [_ZZN3cub18CUB_300001_SM_10006detail6reduce18DeviceReduceKernelINS2_10policy_hubIN4cuda3std3__45tupleIJblEEEjN6thrust24THRUST_300001_SM_1000_NS8cuda_cub9__find_if7functorIS9_EEE10Policy1000ENSB_12zip_iteratorINS8_IJNSD_26transform_input_iterator_tIbNSB_6detail15normal_iteratorINSB_10device_ptrIiEEEE17greater_than_fourEENSB_17counting_iteratorIlNSB_11use_defaultESS_SS_EEEEEEEjSF_S9_NS7_10__identityEEEvT0_PT3_T1_NS0_13GridEvenShareIS10_EET2_T4_E12temp_storage+32];
	and.b16  	%rs186, %rs369, 255;
	setp.eq.s16 	%p134, %rs186, 0;
	setp.eq.s16 	%p135, %rs185, 0;
	min.s64 	%rd250, %rd249, %rd445;
	selp.b16 	%rs187, %rs369, 1, %p135;
	selp.b16 	%rs188, %rs185, %rs187, %p134;
	and.b16  	%rs189, %rs188, 255;
	selp.b64 	%rd251, %rd445, %rd250, %p135;
	selp.b64 	%rd252, %rd249, %rd251, %p134;
	ld.shared.u8 	%rs190, [_ZZN3cub18CUB_300001_SM_10006detail6reduce18DeviceReduceKernelINS2_10policy_hubIN4cuda3std3__45tupleIJblEEEjN6thrust24THRUST_300001_SM_1000_NS8cuda_cub9__find_if7functorIS9_EEE10Policy1000ENSB_12zip_iteratorINS8_IJNSD_26transform_input_iterator_tIbNSB_6detail15normal_iteratorINSB_10device_ptrIiEEEE17greater_than_fourEENSB_17counting_iteratorIlNSB_11use_defaultESS_SS_EEEEEEEjSF_S9_NS7_10__identityEEEvT0_PT3_T1_NS0_13GridEvenShareIS10_EET2_T4_E12temp_storage+40];
	ld.shared.u64 	%rd253, [_ZZN3cub18CUB_300001_SM_10006detail6reduce18DeviceReduceKernelINS2_10policy_hubIN4cuda3std3__45tupleIJblEEEjN6thrust24THRUST_300001_SM_1000_NS8cuda_cub9__find_if7functorIS9_EEE10Policy1000ENSB_12zip_iteratorINS8_IJNSD_26transform_input_iterator_tIbNSB_6detail15normal_iteratorINSB_10device_ptrIiEEEE17greater_than_fourEENSB_17counting_iteratorIlNSB_11use_defaultESS_SS_EEEEEEEjSF_S9_NS7_10__identityEEEvT0_PT3_T1_NS0_13GridEvenShareIS10_EET2_T4_E12temp_storage+48];
	setp.eq.s16 	%p136, %rs189, 0;
	setp.eq.s16 	%p137, %rs190, 0;
	min.s64 	%rd254, %rd253, %rd252;
	selp.b16 	%rs191, %rs188, 1, %p137;
	selp.b16 	%rs192, %rs190, %rs191, %p136;
	and.b16  	%rs193, %rs192, 255;
	selp.b64 	%rd255, %rd252, %rd254, %p137;
	selp.b64 	%rd256, %rd253, %rd255, %p136;
	ld.shared.u8 	%rs194, [_ZZN3cub18CUB_300001_SM_10006detail6reduce18DeviceReduceKernelINS2_10policy_hubIN4cuda3std3__45tupleIJblEEEjN6thrust24THRUST_300001_SM_1000_NS8cuda_cub9__find_if7functorIS9_EEE10Policy1000ENSB_12zip_iteratorINS8_IJNSD_26transform_input_iterator_tIbNSB_6detail15normal_iteratorINSB_10device_ptrIiEEEE17greater_than_fourEENSB_17counting_iteratorIlNSB_11use_defaultESS_SS_EEEEEEEjSF_S9_NS7_10__identityEEEvT0_PT3_T1_NS0_13GridEvenShareIS10_EET2_T4_E12temp_storage+56];
	ld.shared.u64 	%rd257, [_ZZN3cub18CUB_300001_SM_10006detail6reduce18DeviceReduceKernelINS2_10policy_hubIN4cuda3std3__45tupleIJblEEEjN6thrust24THRUST_300001_SM_1000_NS8cuda_cub9__find_if7functorIS9_EEE10Policy1000ENSB_12zip_iteratorINS8_IJNSD_26transform_input_iterator_tIbNSB_6detail15normal_iteratorINSB_10device_ptrIiEEEE17greater_than_fourEENSB_17counting_iteratorIlNSB_11use_defaultESS_SS_EEEEEEEjSF_S9_NS7_10__identityEEEvT0_PT3_T1_NS0_13GridEvenShareIS10_EET2_T4_E12temp_storage+64];
	setp.eq.s16 	%p138, %rs193, 0;
	setp.eq.s16 	%p139, %rs194, 0;
	min.s64 	%rd258, %rd257, %rd256;
	selp.b16 	%rs195, %rs192, 1, %p139;
	selp.b16 	%rs196, %rs194, %rs195, %p138;
	and.b16  	%rs197, %rs196, 255;
	selp.b64 	%rd259, %rd256, %rd258, %p139;
	selp.b64 	%rd260, %rd257, %rd259, %p138;
	ld.shared.u8 	%rs198, [_ZZN3cub18CUB_300001_SM_10006detail6reduce18DeviceReduceKernelINS2_10policy_hubIN4cuda3std3__45tupleIJblEEEjN6thrust24THRUST_300001_SM_1000_NS8cuda_cub9__find_if7functorIS9_EEE10Policy1000ENSB_12zip_iteratorINS8_IJNSD_26transform_input_iterator_tIbNSB_6detail15normal_iteratorINSB_10device_ptrIiEEEE17greater_than_fourEENSB_17counting_iteratorIlNSB_11use_defaultESS_SS_EEEEEEEjSF_S9_NS7_10__identityEEEvT0_PT3_T1_NS0_13GridEvenShareIS10_EET2_T4_E12temp_storage+72];
	ld.shared.u64 	%rd261, [_ZZN3cub18CUB_300001_SM_10006detail6reduce18DeviceReduceKernelINS2_10policy_hubIN4cuda3std3__45tupleIJblEEEjN6thrust24THRUST_300001_SM_1000_NS8cuda_cub9__find_if7functorIS9_EEE10Policy1000ENSB_12zip_iteratorINS8_IJNSD_26transform_input_iterator_tIbNSB_6detail15normal_iteratorINSB_10device_ptrIiEEEE17greater_than_fourEENSB_17counting_iteratorIlNSB_11use_defaultESS_SS_EEEEEEEjSF_S9_NS7_10__identityEEEvT0_PT3_T1_NS0_13GridEvenShareIS10_EET2_T4_E12temp_storage+80];
	setp.eq.s16 	%p140, %rs197, 0;
	setp.eq.s16 	%p141, %rs198, 0;
	min.s64 	%rd262, %rd261, %rd260;
	selp.b16 	%rs199, %rs196, 1, %p141;
	selp.b16 	%rs200, %rs198, %rs199, %p140;
	and.b16  	%rs201, %rs200, 255;
	selp.b64 	%rd263, %rd260, %rd262, %p141;
	selp.b64 	%rd264, %rd261, %rd263, %p140;
	ld.shared.u8 	%rs202, [_ZZN3cub18CUB_300001_SM_10006detail6reduce18DeviceReduceKernelINS2_10policy_hubIN4cuda3std3__45tupleIJblEEEjN6thrust24THRUST_300001_SM_1000_NS8cuda_cub9__find_if7functorIS9_EEE10Policy1000ENSB_12zip_iteratorINS8_IJNSD_26transform_input_iterator_tIbNSB_6detail15normal_iteratorINSB_10device_ptrIiEEEE17greater_than_fourEENSB_17counting_iteratorIlNSB_11use_defaultESS_SS_EEEEEEEjSF_S9_NS7_10__identityEEEvT0_PT3_T1_NS0_13GridEvenShareIS10_EET2_T4_E12temp_storage+88];
	ld.shared.u64 	%rd265, [_ZZN3cub18CUB_300001_SM_10006detail6reduce18DeviceReduceKernelINS2_10policy_hubIN4cuda3std3__45tupleIJblEEEjN6thrust24THRUST_300001_SM_1000_NS8cuda_cub9__find_if7functorIS9_EEE10Policy1000ENSB_12zip_iteratorINS8_IJNSD_26transform_input_iterator_tIbNSB_6detail15normal_iteratorINSB_10device_ptrIiEEEE17greater_than_fourEENSB_17counting_iteratorIlNSB_11use_defaultESS_SS_EEEEEEEjSF_S9_NS7_10__identityEEEvT0_PT3_T1_NS0_13GridEvenShareIS10_EET2_T4_E12temp_storage+96];
	setp.eq.s16 	%p142, %rs201, 0;
	setp.eq.s16 	%p143, %rs202, 0;
	min.s64 	%rd266, %rd265, %rd264;
	selp.b16 	%rs203, %rs200, 1, %p143;
	selp.b16 	%rs204, %rs202, %rs203, %p142;
	and.b16  	%rs205, %rs204, 255;
	selp.b64 	%rd267, %rd264, %rd266, %p143;
	selp.b64 	%rd268, %rd265, %rd267, %p142;
	ld.shared.u8 	%rs206, [_ZZN3cub18CUB_300001_SM_10006detail6reduce18DeviceReduceKernelINS2_10policy_hubIN4cuda3std3__45tupleIJblEEEjN6thrust24THRUST_300001_SM_1000_NS8cuda_cub9__find_if7functorIS9_EEE10Policy1000ENSB_12zip_iteratorINS8_IJNSD_26transform_input_iterator_tIbNSB_6detail15normal_iteratorINSB_10device_ptrIiEEEE17greater_than_fourEENSB_17counting_iteratorIlNSB_11use_defaultESS_SS_EEEEEEEjSF_S9_NS7_10__identityEEEvT0_PT3_T1_NS0_13GridEvenShareIS10_EET2_T4_E12temp_storage+104];
	ld.shared.u64 	%rd269, [_ZZN3cub18CUB_300001_SM_10006detail6reduce18DeviceReduceKernelINS2_10policy_hubIN4cuda3std3__45tupleIJblEEEjN6thrust24THRUST_300001_SM_1000_NS8cuda_cub9__find_if7functorIS9_EEE10Policy1000ENSB_12zip_iteratorINS8_IJNSD_26transform_input_iterator_tIbNSB_6detail15normal_iteratorINSB_10device_ptrIiEEEE17greater_than_fourEENSB_17counting_iteratorIlNSB_11use_defaultESS_SS_EEEEEEEjSF_S9_NS7_10__identityEEEvT0_PT3_T1_NS0_13GridEvenShareIS10_EET2_T4_E12temp_storage+112];
	setp.eq.s16 	%p144, %rs205, 0;
	setp.eq.s16 	%p145, %rs206, 0;
	min.s64 	%rd270, %rd269, %rd268;
	selp.b16 	%rs207, %rs204, 1, %p145;
	selp.b16 	%rs208, %rs206, %rs207, %p144;
	and.b16  	%rs209, %rs208, 255;
	selp.b64 	%rd271, %rd268, %rd270, %p145;
	selp.b64 	%rd272, %rd269, %rd271, %p144;
	ld.shared.u8 	%rs210, [_ZZN3cub18CUB_300001_SM_10006detail6reduce18DeviceReduceKernelINS2_10policy_hubIN4cuda3std3__45tupleIJblEEEjN6thrust24THRUST_300001_SM_1000_NS8cuda_cub9__find_if7functorIS9_EEE10Policy1000ENSB_12zip_iteratorINS8_IJNSD_26transform_input_iterator_tIbNSB_6detail15normal_iteratorINSB_10device_ptrIiEEEE17greater_than_fourEENSB_17counting_iteratorIlNSB_11use_defaultESS_SS_EEEEEEEjSF_S9_NS7_10__identityEEEvT0_PT3_T1_NS0_13GridEvenShareIS10_EET2_T4_E12temp_storage+120];
	ld.shared.u64 	%rd273, [_ZZN3cub18CUB_300001_SM_10006detail6reduce18DeviceReduceKernelINS2_10policy_hubIN4cuda3std3__45tupleIJblEEEjN6thrust24THRUST_300001_SM_1000_NS8cuda_cub9__find_if7functorIS9_EEE10Policy1000ENSB_12zip_iteratorINS8_IJNSD_26transform_input_iterator_tIbNSB_6detail15normal_iteratorINSB_10device_ptrIiEEEE17greater_than_fourEENSB_17counting_iteratorIlNSB_11use_defaultESS_SS_EEEEEEEjSF_S9_NS7_10__identityEEEvT0_PT3_T1_NS0_13GridEvenShareIS10_EET2_T4_E12temp_storage+128];
	setp.eq.s16 	%p146, %rs209, 0;
	setp.eq.s16 	%p147, %rs210, 0;
	min.s64 	%rd274, %rd273, %rd272;
	selp.b16 	%rs211, %rs208, 1, %p147;
	selp.b16 	%rs369, %rs210, %rs211, %p146;
	selp.b64 	%rd275, %rd272, %rd274, %p147;
	selp.b64 	%rd445, %rd273, %rd275, %p146;
$L__BB2_119:
	mov.u32 	%r500, %tid.x;
	setp.ne.s32 	%p324, %r500, 0;
	@%p324 bra 	$L__BB2_121;
	ld.param.u64 	%rd435, [_ZN3cub18CUB_300001_SM_10006detail6reduce18DeviceReduceKernelINS2_10policy_hubIN4cuda3std3__45tupleIJblEEEjN6thrust24THRUST_300001_SM_1000_NS8cuda_cub9__find_if7functorIS9_EEE10Policy1000ENSB_12zip_iteratorINS8_IJNSD_26transform_input_iterator_tIbNSB_6detail15normal_iteratorINSB_10device_ptrIiEEEE17greater_than_fourEENSB_17counting_iteratorIlNSB_11use_defaultESS_SS_EEEEEEEjSF_S9_NS7_10__identityEEEvT0_PT3_T1_NS0_13GridEvenShareIS10_EET2_T4__param_1];
	cvta.to.global.u64 	%rd432, %rd435;
	mul.wide.u32 	%rd433, %r3, 16;
	add.s64 	%rd434, %rd432, %rd433;
	st.global.u8 	[%rd434], %rs369;
	st.global.u64 	[%rd434+8], %rd445;
$L__BB2_121:
	ret;

}
	// .globl	_ZN3cub18CUB_300001_SM_10006detail6reduce28DeviceReduceSingleTileKernelINS2_10policy_hubIN4cuda3std3__45tupleIJblEEEjN6thrust24THRUST_300001_SM_1000_NS8cuda_cub9__find_if7functorIS9_EEE10Policy1000EPS9_SI_iSF_S9_S9_NS7_10__identityEEEvT0_T1_T2_T3_T4_T6_
.visible .entry _ZN3cub18CUB_300001_SM_10006detail6reduce28DeviceReduceSingleTileKernelINS2_10policy_hubIN4cuda3std3__45tupleIJblEEEjN6thrust24THRUST_300001_SM_1000_NS8cuda_cub9__find_if7functorIS9_EEE10Policy1000EPS9_SI_iSF_S9_S9_NS7_10__identityEEEvT0_T1_T2_T3_T4_T6_(
	.param .u64 .ptr .align 1 _ZN3cub18CUB_300001_SM_10006detail6reduce28DeviceReduceSingleTileKernelINS2_10policy_hubIN4cuda3std3__45tupleIJblEEEjN6thrust24THRUST_300001_SM_1000_NS8cuda_cub9__find_if7functorIS9_EEE10Policy1000EPS9_SI_iSF_S9_S9_NS7_10__identityEEEvT0_T1_T2_T3_T4_T6__param_0,
	.param .u64 .ptr .align 1 _ZN3cub18CUB_300001_SM_10006detail6reduce28DeviceReduceSingleTileKernelINS2_10policy_hubIN4cuda3std3__45tupleIJblEEEjN6thrust24THRUST_300001_SM_1000_NS8cuda_cub9__find_if7functorIS9_EEE10Policy1000EPS9_SI_iSF_S9_S9_NS7_10__identityEEEvT0_T1_T2_T3_T4_T6__param_1,
	.param .u32 _ZN3cub18CUB_300001_SM_10006detail6reduce28DeviceReduceSingleTileKernelINS2_10policy_hubIN4cuda3std3__45tupleIJblEEEjN6thrust24THRUST_300001_SM_1000_NS8cuda_cub9__find_if7functorIS9_EEE10Policy1000EPS9_SI_iSF_S9_S9_NS7_10__identityEEEvT0_T1_T2_T3_T4_T6__param_2,
	.param .align 1 .b8 _ZN3cub18CUB_300001_SM_10006detail6reduce28DeviceReduceSingleTileKernelINS2_10policy_hubIN4cuda3std3__45tupleIJblEEEjN6thrust24THRUST_300001_SM_1000_NS8cuda_cub9__find_if7functorIS9_EEE10Policy1000EPS9_SI_iSF_S9_S9_NS7_10__identityEEEvT0_T1_T2_T3_T4_T6__param_3[1],
	.param .align 8 .b8 _ZN3cub18CUB_300001_SM_10006detail6reduce28DeviceReduceSingleTileKernelINS2_10policy_hubIN4cuda3std3__45tupleIJblEEEjN6thrust24THRUST_300001_SM_1000_NS8cuda_cub9__find_if7functorIS9_EEE10Policy1000EPS9_SI_iSF_S9_S9_NS7_10__identityEEEvT0_T1_T2_T3_T4_T6__param_4[16],
	.param .align 1 .b8 _ZN3cub18CUB_300001_SM_10006detail6reduce28DeviceReduceSingleTileKernelINS2_10policy_hubIN4cuda3std3__45tupleIJblEEEjN6thrust24THRUST_300001_SM_1000_NS8cuda_cub9__find_if7functorIS9_EEE10Policy1000EPS9_SI_iSF_S9_S9_NS7_10__identityEEEvT0_T1_T2_T3_T4_T6__param_5[1]
)
.maxntid 256
.minnctapersm 1
{
	.reg .pred 	%p<188>;
	.reg .b16 	%rs<340>;
	.reg .b32 	%r<406>;
	.reg .b64 	%rd<359>;
	// demoted variable
	.shared .align 8 .b8 _ZZN3cub18CUB_300001_SM_10006detail6reduce28DeviceReduceSingleTileKernelINS2_10policy_hubIN4cuda3std3__45tupleIJblEEEjN6thrust24THRUST_300001_SM_1000_NS8cuda_cub9__find_if7functorIS9_EEE10Policy1000EPS9_SI_iSF_S9_S9_NS7_10__identityEEEvT0_T1_T2_T3_T4_T6_E12temp_storage[152];
	ld.param.u64 	%rd106, [_ZN3cub18CUB_300001_SM_10006detail6reduce28DeviceReduceSingleTileKernelINS2_10policy_hubIN4cuda3std3__45tupleIJblEEEjN6thrust24THRUST_300001_SM_1000_NS8cuda_cub9__find_if7functorIS9_EEE10Policy1000EPS9_SI_iSF_S9_S9_NS7_10__identityEEEvT0_T1_T2_T3_T4_T6__param_4+8];
	ld.param.u64 	%rd105, [_ZN3cub18CUB_300001_SM_10006detail6reduce28DeviceReduceSingleTileKernelINS2_10policy_hubIN4cuda3std3__45tupleIJblEEEjN6thrust24THRUST_300001_SM_1000_NS8cuda_cub9__find_if7functorIS9_EEE10Policy1000EPS9_SI_iSF_S9_S9_NS7_10__identityEEEvT0_T1_T2_T3_T4_T6__param_0];
	ld.param.u64 	%rd107, [_ZN3cub18CUB_300001_SM_10006detail6reduce28DeviceReduceSingleTileKernelINS2_10policy_hubIN4cuda3std3__45tupleIJblEEEjN6thrust24THRUST_300001_SM_1000_NS8cuda_cub9__find_if7functorIS9_EEE10Policy1000EPS9_SI_iSF_S9_S9_NS7_10__identityEEEvT0_T1_T2_T3_T4_T6__param_1];
	ld.param.u32 	%r38, [_ZN3cub18CUB_300001_SM_10006detail6reduce28DeviceReduceSingleTileKernelINS2_10policy_hubIN4cuda3std3__45tupleIJblEEEjN6thrust24THRUST_300001_SM_1000_NS8cuda_cub9__find_if7functorIS9_EEE10Policy1000EPS9_SI_iSF_S9_S9_NS7_10__identityEEEvT0_T1_T2_T3_T4_T6__param_2];
	ld.param.u8 	%rs82, [_ZN3cub18CUB_300001_SM_10006detail6reduce28DeviceReduceSingleTileKernelINS2_10policy_hubIN4cuda3std3__45tupleIJblEEEjN6thrust24THRUST_300001_SM_1000_NS8cuda_cub9__find_if7functorIS9_EEE10Policy1000EPS9_SI_iSF_S9_S9_NS7_10__identityEEEvT0_T1_T2_T3_T4_T6__param_4];
	cvta.to.global.u64 	%rd1, %rd107;
	setp.ne.s32 	%p1, %r38, 0;
	@%p1 bra 	$L__BB3_3;
	mov.u32 	%r392, %tid.x;
	setp.ne.s32 	%p187, %r392, 0;
	@%p187 bra 	$L__BB3_112;
	st.global.u8 	[%rd1], %rs82;
	st.global.u64 	[%rd1+8], %rd106;
	bra.uni 	$L__BB3_112;
$L__BB3_3:
	setp.gt.s32 	%p2, %r38, 1023;
	@%p2 bra 	$L__BB3_74;
	mov.u32 	%r1, %tid.x;
	setp.ge.s32 	%p77, %r1, %r38;
	mov.b16 	%rs311, 0;
	mov.b64 	%rd329, 0;
	mov.u32 	%r396, %r1;
	@%p77 bra 	$L__BB3_6;
	mul.wide.u32 	%rd234, %r1, 16;
	add.s64 	%rd231, %rd105, %rd234;
	// begin inline asm
	ld.global.nc.u64 %rd230, [%rd231];
	// end inline asm
	add.s64 	%rd233, %rd231, 8;
	// begin inline asm
	ld.global.nc.u64 %rd329, [%rd233];
	// end inline asm
	cvt.u16.u64 	%rs311, %rd230;
	add.s32 	%r396, %r1, 256;
$L__BB3_6:
	setp.ge.s32 	%p78, %r396, %r38;
	@%p78 bra 	$L__BB3_12;
	not.b32 	%r158, %r396;
	add.s32 	%r4, %r38, %r158;
	and.b32  	%r159, %r4, 768;
	setp.eq.s32 	%p79, %r159, 768;
	@%p79 bra 	$L__BB3_10;
	mul.wide.u32 	%rd236, %r396, 16;
	add.s64 	%rd323, %rd105, %rd236;
	shr.u32 	%r160, %r4, 8;
	add.s32 	%r161, %r160, 1;
	and.b32  	%r162, %r161, 3;
	neg.s32 	%r394, %r162;
$L__BB3_9:
	.pragma "nounroll";
	// begin inline asm
	ld.global.nc.u64 %rd237, [%rd323];
	// end inline asm
	add.s64 	%rd240, %rd323, 8;
	// begin inline asm
	ld.global.nc.u64 %rd239, [%rd240];
	// end inline asm
	cvt.u16.u64 	%rs190, %rd237;
	and.b16  	%rs191, %rs190, 255;
	and.b16  	%rs192, %rs311, 255;
	setp.eq.s16 	%p80, %rs192, 0;
	setp.eq.s16 	%p81, %rs191, 0;
	min.s64 	%rd241, %rd239, %rd329;
	selp.b64 	%rd242, %rd329, %rd241, %p81;
	selp.b64 	%rd329, %rd239, %rd242, %p80;
	selp.b16 	%rs193, %rs311, 1, %p81;
	selp.b16 	%rs311, %rs190, %rs193, %p80;
	add.s32 	%r396, %r396, 256;
	add.s64 	%rd323, %rd323, 4096;
	add.s32 	%r394, %r394, 1;
	setp.ne.s32 	%p82, %r394, 0;
	@%p82 bra 	$L__BB3_9;
$L__BB3_10:
	setp.lt.u32 	%p83, %r4, 768;
	@%p83 bra 	$L__BB3_12;
$L__BB3_11:
	mul.wide.s32 	%rd259, %r396, 16;
	add.s64 	%rd244, %rd105, %rd259;
	// begin inline asm
	ld.global.nc.u64 %rd243, [%rd244];
	// end inline asm
	add.s64 	%rd246, %rd244, 8;
	// begin inline asm
	ld.global.nc.u64 %rd245, [%rd246];
	// end inline asm
	cvt.u16.u64 	%rs194, %rd243;
	and.b16  	%rs195, %rs194, 255;
	and.b16  	%rs196, %rs311, 255;
	setp.eq.s16 	%p84, %rs196, 0;
	setp.eq.s16 	%p85, %rs195, 0;
	min.s64 	%rd260, %rd245, %rd329;
	selp.b64 	%rd261, %rd329, %rd260, %p85;
	selp.b64 	%rd262, %rd245, %rd261, %p84;
	selp.b16 	%rs197, %rs311, 1, %p85;
	selp.b16 	%rs198, %rs194, %rs197, %p84;
	and.b16  	%rs199, %rs198, 255;
	add.s64 	%rd248, %rd244, 4096;
	// begin inline asm
	ld.global.nc.u64 %rd247, [%rd248];
	// end inline asm
	add.s64 	%rd250, %rd244, 4104;
	// begin inline asm
	ld.global.nc.u64 %rd249, [%rd250];
	// end inline asm
	cvt.u16.u64 	%rs200, %rd247;
	and.b16  	%rs201, %rs200, 255;
	setp.eq.s16 	%p86, %rs199, 0;
	setp.eq.s16 	%p87, %rs201, 0;
	min.s64 	%rd263, %rd249, %rd262;
	selp.b64 	%rd264, %rd262, %rd263, %p87;
	selp.b64 	%rd265, %rd249, %rd264, %p86;
	selp.b16 	%rs202, %rs198, 1, %p87;
	selp.b16 	%rs203, %rs200, %rs202, %p86;
	and.b16  	%rs204, %rs203, 255;
	add.s64 	%rd252, %rd244, 8192;
	// begin inline asm
	ld.global.nc.u64 %rd251, [%rd252];
	// end inline asm
	add.s64 	%rd254, %rd244, 8200;
	// begin inline asm
	ld.global.nc.u64 %rd253, [%rd254];
	// end inline asm
	cvt.u16.u64 	%rs205, %rd251;
	and.b16  	%rs206, %rs205, 255;
	setp.eq.s16 	%p88, %rs204, 0;
	setp.eq.s16 	%p89, %rs206, 0;
	min.s64 	%rd266, %rd253, %rd265;
	selp.b64 	%rd267, %rd265, %rd266, %p89;
	selp.b64 	%rd268, %rd253, %rd267, %p88;
	selp.b16 	%rs207, %rs203, 1, %p89;
	selp.b16 	%rs208, %rs205, %rs207, %p88;
	and.b16  	%rs209, %rs208, 255;
	add.s64 	%rd256, %rd244, 12288;
	// begin inline asm
	ld.global.nc.u64 %rd255, [%rd256];
	// end inline asm
	add.s64 	%rd258, %rd244, 12296;
	// begin inline asm
	ld.global.nc.u64 %rd257, [%rd258];
	// end inline asm
	cvt.u16.u64 	%rs210, %rd255;
	and.b16  	%rs211, %rs210, 255;
	setp.eq.s16 	%p90, %rs209, 0;
	setp.eq.s16 	%p91, %rs211, 0;
	min.s64 	%rd269, %rd257, %rd268;
	selp.b64 	%rd270, %rd268, %rd269, %p91;
	selp.b64 	%rd329, %rd257, %rd270, %p90;
	selp.b16 	%rs212, %rs208, 1, %p91;
	selp.b16 	%rs311, %rs210, %rs212, %p90;
	add.s32 	%r396, %r396, 1024;
	setp.lt.s32 	%p92, %r396, %r38;
	@%p92 bra 	$L__BB3_11;
$L__BB3_12:
	setp.lt.s32 	%p93, %r38, 256;
	@%p93 bra 	$L__BB3_37;
	// begin inline asm
	mov.u32 %r281, %laneid;
	// end inline asm
	cvt.u32.u16 	%r302, %rs311;
	and.b32  	%r283, %r302, 255;
	mov.b32 	%r299, 1;
	mov.b32 	%r300, 31;
	mov.b32 	%r301, -1;
	// begin inline asm
	shfl.sync.down.b32 %r282, %r283, %r299, %r300, %r301;
	// end inline asm
	// begin inline asm
	shfl.sync.down.b32 %r287, %r288, %r299, %r300, %r301;
	// end inline asm
	mov.b64 	{%r293, %r298}, %rd329;
	// begin inline asm
	shfl.sync.down.b32 %r292, %r293, %r299, %r300, %r301;
	// end inline asm
	// begin inline asm
	shfl.sync.down.b32 %r297, %r298, %r299, %r300, %r301;
	// end inline asm
	mov.b64 	%rd14, {%r292, %r297};
	cvt.u16.u32 	%rs10, %r282;
	setp.gt.s32 	%p143, %r281, 30;
	@%p143 bra 	$L__BB3_17;
	and.b16  	%rs254, %rs311, 255;
	setp.eq.s16 	%p144, %rs254, 0;
	and.b16  	%rs255, %rs10, 255;
	setp.eq.s16 	%p145, %rs255, 0;
	or.pred  	%p146, %p144, %p145;
	@%p146 bra 	$L__BB3_16;
	min.s64 	%rd329, %rd14, %rd329;
	mov.b16 	%rs311, 1;
	bra.uni 	$L__BB3_17;
$L__BB3_16:
	setp.eq.s16 	%p147, %rs254, 0;
	selp.b64 	%rd329, %rd14, %rd329, %p147;
	selp.b16 	%rs311, %rs10, %rs311, %p147;
$L__BB3_17:
	cvt.u32.u16 	%r323, %rs311;
	and.b32  	%r304, %r323, 255;
	mov.b32 	%r320, 2;
	mov.b32 	%r321, 31;
	mov.b32 	%r322, -1;
	// begin inline asm
	shfl.sync.down.b32 %r303, %r304, %r320, %r321, %r322;
	// end inline asm
	// begin inline asm
	shfl.sync.down.b32 %r308, %r309, %r320, %r321, %r322;
	// end inline asm
	mov.b64 	{%r314, %r319}, %rd329;
	// begin inline asm
	shfl.sync.down.b32 %r313, %r314, %r320, %r321, %r322;
	// end inline asm
	// begin inline asm
	shfl.sync.down.b32 %r318, %r319, %r320, %r321, %r322;
	// end inline asm
	mov.b64 	%rd18, {%r313, %r318};
	cvt.u16.u32 	%rs13, %r303;
	setp.gt.s32 	%p148, %r281, 29;
	@%p148 bra 	$L__BB3_21;
	and.b16  	%rs258, %rs311, 255;
	setp.eq.s16 	%p149, %rs258, 0;
	and.b16  	%rs259, %rs13, 255;
	setp.eq.s16 	%p150, %rs259, 0;
	or.pred  	%p151, %p149, %p150;
	@%p151 bra 	$L__BB3_20;
	min.s64 	%rd329, %rd18, %rd329;
	mov.b16 	%rs311, 1;
	bra.uni 	$L__BB3_21;
$L__BB3_20:
	setp.eq.s16 	%p152, %rs258, 0;
	selp.b64 	%rd329, %rd18, %rd329, %p152;
	selp.b16 	%rs311, %rs13, %rs311, %p152;
$L__BB3_21:
	cvt.u32.u16 	%r344, %rs311;
	and.b32  	%r325, %r344, 255;
	mov.b32 	%r341, 4;
	mov.b32 	%r342, 31;
	mov.b32 	%r343, -1;
	// begin inline asm
	shfl.sync.down.b32 %r324, %r325, %r341, %r342, %r343;
	// end inline asm
	// begin inline asm
	shfl.sync.down.b32 %r329, %r330, %r341, %r342, %r343;
	// end inline asm
	mov.b64 	{%r335, %r340}, %rd329;
	// begin inline asm
	shfl.sync.down.b32 %r334, %r335, %r341, %r342, %r343;
	// end inline asm
	// begin inline asm
	shfl.sync.down.b32 %r339, %r340, %r341, %r342, %r343;
	// end inline asm
	mov.b64 	%rd22, {%r334, %r339};
	cvt.u16.u32 	%rs16, %r324;
	setp.gt.s32 	%p153, %r281, 27;
	@%p153 bra 	$L__BB3_25;
	and.b16  	%rs262, %rs311, 255;
	setp.eq.s16 	%p154, %rs262, 0;
	and.b16  	%rs263, %rs16, 255;
	setp.eq.s16 	%p155, %rs263, 0;
	or.pred  	%p156, %p154, %p155;
	@%p156 bra 	$L__BB3_24;
	min.s64 	%rd329, %rd22, %rd329;
	mov.b16 	%rs311, 1;
	bra.uni 	$L__BB3_25;
$L__BB3_24:
	setp.eq.s16 	%p157, %rs262, 0;
	selp.b64 	%rd329, %rd22, %rd329, %p157;
	selp.b16 	%rs311, %rs16, %rs311, %p157;
$L__BB3_25:
	cvt.u32.u16 	%r365, %rs311;
	and.b32  	%r346, %r365, 255;
	mov.b32 	%r362, 8;
	mov.b32 	%r363, 31;
	mov.b32 	%r364, -1;
	// begin inline asm
	shfl.sync.down.b32 %r345, %r346, %r362, %r363, %r364;
	// end inline asm
	// begin inline asm
	shfl.sync.down.b32 %r350, %r351, %r362, %r363, %r364;
	// end inline asm
	mov.b64 	{%r356, %r361}, %rd329;
	// begin inline asm
	shfl.sync.down.b32 %r355, %r356, %r362, %r363, %r364;
	// end inline asm
	// begin inline asm
	shfl.sync.down.b32 %r360, %r361, %r362, %r363, %r364;
	// end inline asm
	mov.b64 	%rd26, {%r355, %r360};
	cvt.u16.u32 	%rs19, %r345;
	setp.gt.s32 	%p158, %r281, 23;
	@%p158 bra 	$L__BB3_29;
	and.b16  	%rs266, %rs311, 255;
	setp.eq.s16 	%p159, %rs266, 0;
	and.b16  	%rs267, %rs19, 255;
	setp.eq.s16 	%p160, %rs267, 0;
	or.pred  	%p161, %p159, %p160;
	@%p161 bra 	$L__BB3_28;
	min.s64 	%rd329, %rd26, %rd329;
	mov.b16 	%rs311, 1;
	bra.uni 	$L__BB3_29;
$L__BB3_28:
	setp.eq.s16 	%p162, %rs266, 0;
	selp.b64 	%rd329, %rd26, %rd329, %p162;
	selp.b16 	%rs311, %rs19, %rs311, %p162;
$L__BB3_29:
	cvt.u32.u16 	%r386, %rs311;
	and.b32  	%r367, %r386, 255;
	mov.b32 	%r383, 16;
	mov.b32 	%r384, 31;
	mov.b32 	%r385, -1;
	// begin inline asm
	shfl.sync.down.b32 %r366, %r367, %r383, %r384, %r385;
	// end inline asm
	// begin inline asm
	shfl.sync.down.b32 %r371, %r372, %r383, %r384, %r385;
	// end inline asm
	mov.b64 	{%r377, %r382}, %rd329;
	// begin inline asm
	shfl.sync.down.b32 %r376, %r377, %r383, %r384, %r385;
	// end inline asm
	// begin inline asm
	shfl.sync.down.b32 %r381, %r382, %r383, %r384, %r385;
	// end inline asm
	mov.b64 	%rd30, {%r376, %r381};
	cvt.u16.u32 	%rs22, %r366;
	setp.gt.s32 	%p163, %r281, 15;
	@%p163 bra 	$L__BB3_33;
	and.b16  	%rs270, %rs311, 255;
	setp.eq.s16 	%p164, %rs270, 0;
	and.b16  	%rs271, %rs22, 255;
	setp.eq.s16 	%p165, %rs271, 0;
	or.pred  	%p166, %p164, %p165;
	@%p166 bra 	$L__BB3_32;
	min.s64 	%rd329, %rd30, %rd329;
	mov.b16 	%rs311, 1;
	bra.uni 	$L__BB3_33;
$L__BB3_32:
	setp.eq.s16 	%p167, %rs270, 0;
	selp.b64 	%rd329, %rd30, %rd329, %p167;
	selp.b16 	%rs311, %rs22, %rs311, %p167;
$L__BB3_33:
	setp.ne.s32 	%p168, %r281, 0;
	@%p168 bra 	$L__BB3_35;
	shr.u32 	%r387, %r1, 1;
	and.b32  	%r388, %r387, 496;
	mov.u32 	%r389, _ZZN3cub18CUB_300001_SM_10006detail6reduce28DeviceReduceSingleTileKernelINS2_10policy_hubIN4cuda3std3__45tupleIJblEEEjN6thrust24THRUST_300001_SM_1000_NS8cuda_cub9__find_if7functorIS9_EEE10Policy1000EPS9_SI_iSF_S9_S9_NS7_10__identityEEEvT0_T1_T2_T3_T4_T6_E12temp_storage;
	add.s32 	%r390, %r389, %r388;
	st.shared.u8 	[%r390+8], %rs311;
	st.shared.u64 	[%r390+16], %rd329;
$L__BB3_35:
	bar.sync 	0;
	setp.ne.s32 	%p169, %r1, 0;
	@%p169 bra 	$L__BB3_110;
	ld.shared.u8 	%rs274, [_ZZN3cub18CUB_300001_SM_10006detail6reduce28DeviceReduceSingleTileKernelINS2_10policy_hubIN4cuda3std3__45tupleIJblEEEjN6thrust24THRUST_300001_SM_1000_NS8cuda_cub9__find_if7functorIS9_EEE10Policy1000EPS9_SI_iSF_S9_S9_NS7_10__identityEEEvT0_T1_T2_T3_T4_T6_E12temp_storage+24];
	ld.shared.u64 	%rd292, [_ZZN3cub18CUB_300001_SM_10006detail6reduce28DeviceReduceSingleTileKernelINS2_10policy_hubIN4cuda3std3__45tupleIJblEEEjN6thrust24THRUST_300001_SM_1000_NS8cuda_cub9__find_if7functorIS9_EEE10Policy1000EPS9_SI_iSF_S9_S9_NS7_10__identityEEEvT0_T1_T2_T3_T4_T6_E12temp_storage+32];
	and.b16  	%rs275, %rs311, 255;
	setp.eq.s16 	%p170, %rs275, 0;
	setp.eq.s16 	%p171, %rs274, 0;
	min.s64 	%rd293, %rd292, %rd329;
	selp.b64 	%rd294, %rd329, %rd293, %p171;
	selp.b64 	%rd295, %rd292, %rd294, %p170;
	selp.b16 	%rs276, %rs311, 1, %p171;
	selp.b16 	%rs277, %rs274, %rs276, %p170;
	and.b16  	%rs278, %rs277, 255;
	ld.shared.u8 	%rs279, [_ZZN3cub18CUB_300001_SM_10006detail6reduce28DeviceReduceSingleTileKernelINS2_10policy_hubIN4cuda3std3__45tupleIJblEEEjN6thrust24THRUST_300001_SM_1000_NS8cuda_cub9__find_if7functorIS9_EEE10Policy1000EPS9_SI_iSF_S9_S9_NS7_10__identityEEEvT0_T1_T2_T3_T4_T6_E12temp_storage+40];
	ld.shared.u64 	%rd296, [_ZZN3cub18CUB_300001_SM_10006detail6reduce28DeviceReduceSingleTileKernelINS2_10policy_hubIN4cuda3std3__45tupleIJblEEEjN6thrust24THRUST_300001_SM_1000_NS8cuda_cub9__find_if7functorIS9_EEE10Policy1000EPS9_SI_iSF_S9_S9_NS7_10__identityEEEvT0_T1_T2_T3_T4_T6_E12temp_storage+48];
	setp.eq.s16 	%p172, %rs278, 0;
	setp.eq.s16 	%p173, %rs279, 0;
	min.s64 	%rd297, %rd296, %rd295;
	selp.b64 	%rd298, %rd295, %rd297, %p173;
	selp.b64 	%rd299, %rd296, %rd298, %p172;
	selp.b16 	%rs280, %rs277, 1, %p173;
	selp.b16 	%rs281, %rs279, %rs280, %p172;
	and.b16  	%rs282, %rs281, 255;
	ld.shared.u8 	%rs283, [_ZZN3cub18CUB_300001_SM_10006detail6reduce28DeviceReduceSingleTileKernelINS2_10policy_hubIN4cuda3std3__45tupleIJblEEEjN6thrust24THRUST_300001_SM_1000_NS8cuda_cub9__find_if7functorIS9_EEE10Policy1000EPS9_SI_iSF_S9_S9_NS7_10__identityEEEvT0_T1_T2_T3_T4_T6_E12temp_storage+56];
	ld.shared.u64 	%rd300, [_ZZN3cub18CUB_300001_SM_10006detail6reduce28DeviceReduceSingleTileKernelINS2_10policy_hubIN4cuda3std3__45tupleIJblEEEjN6thrust24THRUST_300001_SM_1000_NS8cuda_cub9__find_if7functorIS9_EEE10Policy1000EPS9_SI_iSF_S9_S9_NS7_10__identityEEEvT0_T1_T2_T3_T4_T6_E12temp_storage+64];
	setp.eq.s16 	%p174, %rs282, 0;
	setp.eq.s16 	%p175, %rs283, 0;
	min.s64 	%rd301, %rd300, %rd299;
	selp.b16 	%rs284, %rs281, 1, %p175;
	selp.b16 	%rs285, %rs283, %rs284, %p174;
	and.b16  	%rs286, %rs285, 255;
	selp.b64 	%rd302, %rd299, %rd301, %p175;
	selp.b64 	%rd303, %rd300, %rd302, %p174;
	ld.shared.u8 	%rs287, [_ZZN3cub18CUB_300001_SM_10006detail6reduce28DeviceReduceSingleTileKernelINS2_10policy_hubIN4cuda3std3__45tupleIJblEEEjN6thrust24THRUST_300001_SM_1000_NS8cuda_cub9__find_if7functorIS9_EEE10Policy1000EPS9_SI_iSF_S9_S9_NS7_10__identityEEEvT0_T1_T2_T3_T4_T6_E12temp_storage+72];
	ld.shared.u64 	%rd304, [_ZZN3cub18CUB_300001_SM_10006detail6reduce28DeviceReduceSingleTileKernelINS2_10policy_hubIN4cuda3std3__45tupleIJblEEEjN6thrust24THRUST_300001_SM_1000_NS8cuda_cub9__find_if7functorIS9_EEE10Policy1000EPS9_SI_iSF_S9_S9_NS7_10__identityEEEvT0_T1_T2_T3_T4_T6_E12temp_storage+80];
	setp.eq.s16 	%p176, %rs286, 0;
	setp.eq.s16 	%p177, %rs287, 0;
	min.s64 	%rd305, %rd304, %rd303;
	selp.b16 	%rs288, %rs285, 1, %p177;
	selp.b16 	%rs289, %rs287, %rs288, %p176;
	and.b16  	%rs290, %rs289, 255;
	selp.b64 	%rd306, %rd303, %rd305, %p177;
	selp.b64 	%rd307, %rd304, %rd306, %p176;
	ld.shared.u8 	%rs291, [_ZZN3cub18CUB_300001_SM_10006detail6reduce28DeviceReduceSingleTileKernelINS2_10policy_hubIN4cuda3std3__45tupleIJblEEEjN6thrust24THRUST_300001_SM_1000_NS8cuda_cub9__find_if7functorIS9_EEE10Policy1000EPS9_SI_iSF_S9_S9_NS7_10__identityEEEvT0_T1_T2_T3_T4_T6_E12temp_storage+88];
	ld.shared.u64 	%rd308, [_ZZN3cub18CUB_300001_SM_10006detail6reduce28DeviceReduceSingleTileKernelINS2_10policy_hubIN4cuda3std3__45tupleIJblEEEjN6thrust24THRUST_300001_SM_1000_NS8cuda_cub9__find_if7functorIS9_EEE10Policy1000EPS9_SI_iSF_S9_S9_NS7_10__identityEEEvT0_T1_T2_T3_T4_T6_E12temp_storage+96];
	setp.eq.s16 	%p178, %rs290, 0;
	setp.eq.s16 	%p179, %rs291, 0;
	min.s64 	%rd309, %rd308, %rd307;
	selp.b16 	%rs292, %rs289, 1, %p179;
	selp.b16 	%rs293, %rs291, %rs292, %p178;
	and.b16  	%rs294, %rs293, 255;
	selp.b64 	%rd310, %rd307, %rd309, %p179;
	selp.b64 	%rd311, %rd308, %rd310, %p178;
	ld.shared.u8 	%rs295, [_ZZN3cub18CUB_300001_SM_10006detail6reduce28DeviceReduceSingleTileKernelINS2_10policy_hubIN4cuda3std3__45tupleIJblEEEjN6thrust24THRUST_300001_SM_1000_NS8cuda_cub9__find_if7functorIS9_EEE10Policy1000EPS9_SI_iSF_S9_S9_NS7_10__identityEEEvT0_T1_T2_T3_T4_T6_E12temp_storage+104];
	ld.shared.u64 	%rd312, [_ZZN3cub18CUB_300001_SM_10006detail6reduce28DeviceReduceSingleTileKernelINS2_10policy_hubIN4cuda3std3__45tupleIJblEEEjN6thrust24THRUST_300001_SM_1000_NS8cuda_cub9__find_if7functorIS9_EEE10Policy1000EPS9_SI_iSF_S9_S9_NS7_10__identityEEEvT0_T1_T2_T3_T4_T6_E12temp_storage+112];
	setp.eq.s16 	%p180, %rs294, 0;
	setp.eq.s16 	%p181, %rs295, 0;
	min.s64 	%rd313, %rd312, %rd311;
	selp.b16 	%rs296, %rs293, 1, %p181;
	selp.b16 	%rs297, %rs295, %rs296, %p180;
	and.b16  	%rs298, %rs297, 255;
	selp.b64 	%rd314, %rd311, %rd313, %p181;
	selp.b64 	%rd315, %rd312, %rd314, %p180;
	ld.shared.u8 	%rs299, [_ZZN3cub18CUB_300001_SM_10006detail6reduce28DeviceReduceSingleTileKernelINS2_10policy_hubIN4cuda3std3__45tupleIJblEEEjN6thrust24THRUST_300001_SM_1000_NS8cuda_cub9__find_if7functorIS9_EEE10Policy1000EPS9_SI_iSF_S9_S9_NS7_10__identityEEEvT0_T1_T2_T3_T4_T6_E12temp_storage+120];
	ld.shared.u64 	%rd316, [_ZZN3cub18CUB_300001_SM_10006detail6reduce28DeviceReduceSingleTileKernelINS2_10policy_hubIN4cuda3std3__45tupleIJblEEEjN6thrust24THRUST_300001_SM_1000_NS8cuda_cub9__find_if7functorIS9_EEE10Policy1000EPS9_SI_iSF_S9_S9_NS7_10__identityEEEvT0_T1_T2_T3_T4_T6_E12temp_storage+128];
	setp.eq.s16 	%p182, %rs298, 0;
	setp.eq.s16 	%p183, %rs299, 0;
	min.s64 	%rd317, %rd316, %rd315;
	selp.b16 	%rs300, %rs297, 1, %p183;
	selp.b16 	%rs311, %rs299, %rs300, %p182;
	selp.b64 	%rd318, %rd315, %rd317, %p183;
	selp.b64 	%rd329, %rd316, %rd318, %p182;
	bra.uni 	$L__BB3_110;
$L__BB3_37:
	// begin inline asm
	mov.u32 %r163, %laneid;
	// end inline asm
	and.b32  	%r184, %r1, 992;
	add.s32 	%r185, %r184, 32;
	setp.gt.s32 	%p94, %r185, %r38;
	not.b32 	%r186, %r184;
	add.s32 	%r187, %r38, %r186;
	selp.b32 	%r182, %r187, 31, %p94;
	cvt.u32.u16 	%r188, %rs311;
	and.b32  	%r165, %r188, 255;
	mov.b32 	%r181, 1;
	mov.b32 	%r183, -1;
	// begin inline asm
	shfl.sync.down.b32 %r164, %r165, %r181, %r182, %r183;
	// end inline asm
	// begin inline asm
	shfl.sync.down.b32 %r169, %r170, %r181, %r182, %r183;
	// end inline asm
	mov.b64 	{%r175, %r180}, %rd329;
	// begin inline asm
	shfl.sync.down.b32 %r174, %r175, %r181, %r182, %r183;
	// end inline asm
	// begin inline asm
	shfl.sync.down.b32 %r179, %r180, %r181, %r182, %r183;
	// end inline asm
	mov.b64 	%rd35, {%r174, %r179};
	cvt.u16.u32 	%rs26, %r164;
	setp.ge.s32 	%p95, %r163, %r182;
	@%p95 bra 	$L__BB3_41;
	and.b16  	%rs213, %rs311, 255;
	setp.eq.s16 	%p96, %rs213, 0;
	and.b16  	%rs214, %rs26, 255;
	setp.eq.s16 	%p97, %rs214, 0;
	or.pred  	%p98, %p96, %p97;
	@%p98 bra 	$L__BB3_40;
	min.s64 	%rd329, %rd35, %rd329;
	mov.b16 	%rs311, 1;
	bra.uni 	$L__BB3_41;
$L__BB3_40:
	setp.eq.s16 	%p99, %rs213, 0;
	selp.b16 	%rs311, %rs26, %rs311, %p99;
	selp.b64 	%rd329, %rd35, %rd329, %p99;
$L__BB3_41:
	cvt.u32.u16 	%r209, %rs311;
	and.b32  	%r190, %r209, 255;
	mov.b32 	%r206, 2;
	mov.b32 	%r208, -1;
	// begin inline asm
	shfl.sync.down.b32 %r189, %r190, %r206, %r182, %r208;
	// end inline asm
	// begin inline asm
	shfl.sync.down.b32 %r194, %r195, %r206, %r182, %r208;
	// end inline asm
	mov.b64 	{%r200, %r205}, %rd329;
	// begin inline asm
	shfl.sync.down.b32 %r199, %r200, %r206, %r182, %r208;
	// end inline asm
	// begin inline asm
	shfl.sync.down.b32 %r204, %r205, %r206, %r182, %r208;
	// end inline asm
	mov.b64 	%rd39, {%r199, %r204};
	cvt.u16.u32 	%rs29, %r189;
	add.s32 	%r210, %r163, 2;
	setp.gt.s32 	%p100, %r210, %r182;
	@%p100 bra 	$L__BB3_45;
	and.b16  	%rs217, %rs311, 255;
	setp.eq.s16 	%p101, %rs217, 0;
	and.b16  	%rs218, %rs29, 255;
	setp.eq.s16 	%p102, %rs218, 0;
	or.pred  	%p103, %p101, %p102;
	@%p103 bra 	$L__BB3_44;
	min.s64 	%rd329, %rd39, %rd329;
	mov.b16 	%rs311, 1;
	bra.uni 	$L__BB3_45;
$L__BB3_44:
	setp.eq.s16 	%p104, %rs217, 0;
	selp.b16 	%rs311, %rs29, %rs311, %p104;
	selp.b64 	%rd329, %rd39, %rd329, %p104;
$L__BB3_45:
	cvt.u32.u16 	%r231, %rs311;
	and.b32  	%r212, %r231, 255;
	mov.b32 	%r228, 4;
	mov.b32 	%r230, -1;
	// begin inline asm
	shfl.sync.down.b32 %r211, %r212, %r228, %r182, %r230;
	// end inline asm
	// begin inline asm
	shfl.sync.down.b32 %r216, %r217, %r228, %r182, %r230;
	// end inline asm
	mov.b64 	{%r222, %r227}, %rd329;
	// begin inline asm
	shfl.sync.down.b32 %r221, %r222, %r228, %r182, %r230;
	// end inline asm
	// begin inline asm
	shfl.sync.down.b32 %r226, %r227, %r228, %r182, %r230;
	// end inline asm
	mov.b64 	%rd43, {%r221, %r226};
	cvt.u16.u32 	%rs32, %r211;
	add.s32 	%r232, %r163, 4;
	setp.gt.s32 	%p105, %r232, %r182;
	@%p105 bra 	$L__BB3_49;
	and.b16  	%rs221, %rs311, 255;
	setp.eq.s16 	%p106, %rs221, 0;
	and.b16  	%rs222, %rs32, 255;
	setp.eq.s16 	%p107, %rs222, 0;
	or.pred  	%p108, %p106, %p107;
	@%p108 bra 	$L__BB3_48;
	min.s64 	%rd329, %rd43, %rd329;
	mov.b16 	%rs311, 1;
	bra.uni 	$L__BB3_49;
$L__BB3_48:
	setp.eq.s16 	%p109, %rs221, 0;
	selp.b16 	%rs311, %rs32, %rs311, %p109;
	selp.b64 	%rd329, %rd43, %rd329, %p109;
$L__BB3_49:
	cvt.u32.u16 	%r253, %rs311;
	and.b32  	%r234, %r253, 255;
	mov.b32 	%r250, 8;
	mov.b32 	%r252, -1;
	// begin inline asm
	shfl.sync.down.b32 %r233, %r234, %r250, %r182, %r252;
	// end inline asm
	// begin inline asm
	shfl.sync.down.b32 %r238, %r239, %r250, %r182, %r252;
	// end inline asm
	mov.b64 	{%r244, %r249}, %rd329;
	// begin inline asm
	shfl.sync.down.b32 %r243, %r244, %r250, %r182, %r252;
	// end inline asm
	// begin inline asm
	shfl.sync.down.b32 %r248, %r249, %r250, %r182, %r252;
	// end inline asm
	mov.b64 	%rd47, {%r243, %r248};
	cvt.u16.u32 	%rs35, %r233;
	add.s32 	%r254, %r163, 8;
	setp.gt.s32 	%p110, %r254, %r182;
	@%p110 bra 	$L__BB3_53;
	and.b16  	%rs225, %rs311, 255;
	setp.eq.s16 	%p111, %rs225, 0;
	and.b16  	%rs226, %rs35, 255;
	setp.eq.s16 	%p112, %rs226, 0;
	or.pred  	%p113, %p111, %p112;
	@%p113 bra 	$L__BB3_52;
	min.s64 	%rd329, %rd47, %rd329;
	mov.b16 	%rs311, 1;
	bra.uni 	$L__BB3_53;
$L__BB3_52:
	setp.eq.s16 	%p114, %rs225, 0;
	selp.b16 	%rs311, %rs35, %rs311, %p114;
	selp.b64 	%rd329, %rd47, %rd329, %p114;
$L__BB3_53:
	cvt.u32.u16 	%r275, %rs311;
	and.b32  	%r256, %r275, 255;
	mov.b32 	%r272, 16;
	mov.b32 	%r274, -1;
	// begin inline asm
	shfl.sync.down.b32 %r255, %r256, %r272, %r182, %r274;
	// end inline asm
	// begin inline asm
	shfl.sync.down.b32 %r260, %r261, %r272, %r182, %r274;
	// end inline asm
	mov.b64 	{%r266, %r271}, %rd329;
	// begin inline asm
	shfl.sync.down.b32 %r265, %r266, %r272, %r182, %r274;
	// end inline asm
	// begin inline asm
	shfl.sync.down.b32 %r270, %r271, %r272, %r182, %r274;
	// end inline asm
	mov.b64 	%rd51, {%r265, %r270};
	cvt.u16.u32 	%rs38, %r255;
	add.s32 	%r276, %r163, 16;
	setp.gt.s32 	%p115, %r276, %r182;
	@%p115 bra 	$L__BB3_57;
	and.b16  	%rs229, %rs311, 255;
	setp.eq.s16 	%p116, %rs229, 0;
	and.b16  	%rs230, %rs38, 255;
	setp.eq.s16 	%p117, %rs230, 0;
	or.pred  	%p118, %p116, %p117;
	@%p118 bra 	$L__BB3_56;
	min.s64 	%rd329, %rd51, %rd329;
	mov.b16 	%rs311, 1;
	bra.uni 	$L__BB3_57;
$L__BB3_56:
	setp.eq.s16 	%p119, %rs229, 0;
	selp.b16 	%rs311, %rs38, %rs311, %p119;
	selp.b64 	%rd329, %rd51, %rd329, %p119;
$L__BB3_57:
	setp.ne.s32 	%p120, %r163, 0;
	@%p120 bra 	$L__BB3_59;
	shr.u32 	%r277, %r1, 1;
	and.b32  	%r278, %r277, 496;
	mov.u32 	%r279, _ZZN3cub18CUB_300001_SM_10006detail6reduce28DeviceReduceSingleTileKernelINS2_10policy_hubIN4cuda3std3__45tupleIJblEEEjN6thrust24THRUST_300001_SM_1000_NS8cuda_cub9__find_if7functorIS9_EEE10Policy1000EPS9_SI_iSF_S9_S9_NS7_10__identityEEEvT0_T1_T2_T3_T4_T6_E12temp_storage;
	add.s32 	%r280, %r279, %r278;
	st.shared.u8 	[%r280+8], %rs311;
	st.shared.u64 	[%r280+16], %rd329;
$L__BB3_59:
	bar.sync 	0;
	setp.ne.s32 	%p121, %r1, 0;
	@%p121 bra 	$L__BB3_110;
	setp.lt.s32 	%p122, %r38, 33;
	@%p122 bra 	$L__BB3_62;
	ld.shared.u8 	%rs233, [_ZZN3cub18CUB_300001_SM_10006detail6reduce28DeviceReduceSingleTileKernelINS2_10policy_hubIN4cuda3std3__45tupleIJblEEEjN6thrust24THRUST_300001_SM_1000_NS8cuda_cub9__find_if7functorIS9_EEE10Policy1000EPS9_SI_iSF_S9_S9_NS7_10__identityEEEvT0_T1_T2_T3_T4_T6_E12temp_storage+24];
	ld.shared.u64 	%rd271, [_ZZN3cub18CUB_300001_SM_10006detail6reduce28DeviceReduceSingleTileKernelINS2_10policy_hubIN4cuda3std3__45tupleIJblEEEjN6thrust24THRUST_300001_SM_1000_NS8cuda_cub9__find_if7functorIS9_EEE10Policy1000EPS9_SI_iSF_S9_S9_NS7_10__identityEEEvT0_T1_T2_T3_T4_T6_E12temp_storage+32];
	and.b16  	%rs234, %rs311, 255;
	setp.eq.s16 	%p123, %rs234, 0;
	setp.eq.s16 	%p124, %rs233, 0;
	min.s64 	%rd272, %rd271, %rd329;
	selp.b16 	%rs235, %rs311, 1, %p124;
	selp.b16 	%rs311, %rs233, %rs235, %p123;
	selp.b64 	%rd273, %rd329, %rd272, %p124;
	selp.b64 	%rd329, %rd271, %rd273, %p123;
$L__BB3_62:
	setp.lt.s32 	%p125, %r38, 65;
	@%p125 bra 	$L__BB3_64;
	ld.shared.u8 	%rs236, [_ZZN3cub18CUB_300001_SM_10006detail6reduce28DeviceReduceSingleTileKernelINS2_10policy_hubIN4cuda3std3__45tupleIJblEEEjN6thrust24THRUST_300001_SM_1000_NS8cuda_cub9__find_if7functorIS9_EEE10Policy1000EPS9_SI_iSF_S9_S9_NS7_10__identityEEEvT0_T1_T2_T3_T4_T6_E12temp_storage+40];
	ld.shared.u64 	%rd274, [_ZZN3cub18CUB_300001_SM_10006detail6reduce28DeviceReduceSingleTileKernelINS2_10policy_hubIN4cuda3std3__45tupleIJblEEEjN6thrust24THRUST_300001_SM_1000_NS8cuda_cub9__find_if7functorIS9_EEE10Policy1000EPS9_SI_iSF_S9_S9_NS7_10__identityEEEvT0_T1_T2_T3_T4_T6_E12temp_storage+48];
	and.b16  	%rs237, %rs311, 255;
	setp.eq.s16 	%p126, %rs237, 0;
	setp.eq.s16 	%p127, %rs236, 0;
	min.s64 	%rd275, %rd274, %rd329;
	selp.b16 	%rs238, %rs311, 1, %p127;
	selp.b16 	%rs311, %rs236, %rs238, %p126;
	selp.b64 	%rd276, %rd329, %rd275, %p127;
	selp.b64 	%rd329, %rd274, %rd276, %p126;
$L__BB3_64:
	setp.lt.s32 	%p128, %r38, 97;
	@%p128 bra 	$L__BB3_66;
	ld.shared.u8 	%rs239, [_ZZN3cub18CUB_300001_SM_10006detail6reduce28DeviceReduceSingleTileKernelINS2_10policy_hubIN4cuda3std3__45tupleIJblEEEjN6thrust24THRUST_300001_SM_1000_NS8cuda_cub9__find_if7functorIS9_EEE10Policy1000EPS9_SI_iSF_S9_S9_NS7_10__identityEEEvT0_T1_T2_T3_T4_T6_E12temp_storage+56];
	ld.shared.u64 	%rd277, [_ZZN3cub18CUB_300001_SM_10006detail6reduce28DeviceReduceSingleTileKernelINS2_10policy_hubIN4cuda3std3__45tupleIJblEEEjN6thrust24THRUST_300001_SM_1000_NS8cuda_cub9__find_if7functorIS9_EEE10Policy1000EPS9_SI_iSF_S9_S9_NS7_10__identityEEEvT0_T1_T2_T3_T4_T6_E12temp_storage+64];
	and.b16  	%rs240, %rs311, 255;
	setp.eq.s16 	%p129, %rs240, 0;
	setp.eq.s16 	%p130, %rs239, 0;
	min.s64 	%rd278, %rd277, %rd329;
	selp.b16 	%rs241, %rs311, 1, %p130;
	selp.b16 	%rs311, %rs239, %rs241, %p129;
	selp.b64 	%rd279, %rd329, %rd278, %p130;
	selp.b64 	%rd329, %rd277, %rd279, %p129;
$L__BB3_66:
	setp.lt.s32 	%p131, %r38, 129;
	@%p131 bra 	$L__BB3_68;
	ld.shared.u8 	%rs242, [_ZZN3cub18CUB_300001_SM_10006detail6reduce28DeviceReduceSingleTileKernelINS2_10policy_hubIN4cuda3std3__45tupleIJblEEEjN6thrust24THRUST_300001_SM_1000_NS8cuda_cub9__find_if7functorIS9_EEE10Policy1000EPS9_SI_iSF_S9_S9_NS7_10__identityEEEvT0_T1_T2_T3_T4_T6_E12temp_storage+72];
	ld.shared.u64 	%rd280, [_ZZN3cub18CUB_300001_SM_10006detail6reduce28DeviceReduceSingleTileKernelINS2_10policy_hubIN4cuda3std3__45tupleIJblEEEjN6thrust24THRUST_300001_SM_1000_NS8cuda_cub9__find_if7functorIS9_EEE10Policy1000EPS9_SI_iSF_S9_S9_NS7_10__identityEEEvT0_T1_T2_T3_T4_T6_E12temp_storage+80];
	and.b16  	%rs243, %rs311, 255;
	setp.eq.s16 	%p132, %rs243, 0;
	setp.eq.s16 	%p133, %rs242, 0;
	min.s64 	%rd281, %rd280, %rd329;
	selp.b16 	%rs244, %rs311, 1, %p133;
	selp.b16 	%rs311, %rs242, %rs244, %p132;
	selp.b64 	%rd282, %rd329, %rd281, %p133;
	selp.b64 	%rd329, %rd280, %rd282, %p132;
$L__BB3_68:
	setp.lt.s32 	%p134, %r38, 161;
	@%p134 bra 	$L__BB3_70;
	ld.shared.u8 	%rs245, [_ZZN3cub18CUB_300001_SM_10006detail6reduce28DeviceReduceSingleTileKernelINS2_10policy_hubIN4cuda3std3__45tupleIJblEEEjN6thrust24THRUST_300001_SM_1000_NS8cuda_cub9__find_if7functorIS9_EEE10Policy1000EPS9_SI_iSF_S9_S9_NS7_10__identityEEEvT0_T1_T2_T3_T4_T6_E12temp_storage+88];
	ld.shared.u64 	%rd283, [_ZZN3cub18CUB_300001_SM_10006detail6reduce28DeviceReduceSingleTileKernelINS2_10policy_hubIN4cuda3std3__45tupleIJblEEEjN6thrust24THRUST_300001_SM_1000_NS8cuda_cub9__find_if7functorIS9_EEE10Policy1000EPS9_SI_iSF_S9_S9_NS7_10__identityEEEvT0_T1_T2_T3_T4_T6_E12temp_storage+96];
	and.b16  	%rs246, %rs311, 255;
	setp.eq.s16 	%p135, %rs246, 0;
	setp.eq.s16 	%p136, %rs245, 0;
	min.s64 	%rd284, %rd283, %rd329;
	selp.b16 	%rs247, %rs311, 1, %p136;
	selp.b16 	%rs311, %rs245, %rs247, %p135;
	selp.b64 	%rd285, %rd329, %rd284, %p136;
	selp.b64 	%rd329, %rd283, %rd285, %p135;
$L__BB3_70:
	setp.lt.s32 	%p137, %r38, 193;
	@%p137 bra 	$L__BB3_72;
	ld.shared.u8 	%rs248, [_ZZN3cub18CUB_300001_SM_10006detail6reduce28DeviceReduceSingleTileKernelINS2_10policy_hubIN4cuda3std3__45tupleIJblEEEjN6thrust24THRUST_300001_SM_1000_NS8cuda_cub9__find_if7functorIS9_EEE10Policy1000EPS9_SI_iSF_S9_S9_NS7_10__identityEEEvT0_T1_T2_T3_T4_T6_E12temp_storage+104];
	ld.shared.u64 	%rd286, [_ZZN3cub18CUB_300001_SM_10006detail6reduce28DeviceReduceSingleTileKernelINS2_10policy_hubIN4cuda3std3__45tupleIJblEEEjN6thrust24THRUST_300001_SM_1000_NS8cuda_cub9__find_if7functorIS9_EEE10Policy1000EPS9_SI_iSF_S9_S9_NS7_10__identityEEEvT0_T1_T2_T3_T4_T6_E12temp_storage+112];
	and.b16  	%rs249, %rs311, 255;
	setp.eq.s16 	%p138, %rs249, 0;
	setp.eq.s16 	%p139, %rs248, 0;
	min.s64 	%rd287, %rd286, %rd329;
	selp.b16 	%rs250, %rs311, 1, %p139;
	selp.b16 	%rs311, %rs248, %rs250, %p138;
	selp.b64 	%rd288, %rd329, %rd287, %p139;
	selp.b64 	%rd329, %rd286, %rd288, %p138;
$L__BB3_72:
	setp.lt.s32 	%p140, %r38, 225;
	@%p140 bra 	$L__BB3_110;
	ld.shared.u8 	%rs251, [_ZZN3cub18CUB_300001_SM_10006detail6reduce28DeviceReduceSingleTileKernelINS2_10policy_hubIN4cuda3std3__45tupleIJblEEEjN6thrust24THRUST_300001_SM_1000_NS8cuda_cub9__find_if7functorIS9_EEE10Policy1000EPS9_SI_iSF_S9_S9_NS7_10__identityEEEvT0_T1_T2_T3_T4_T6_E12temp_storage+120];
	ld.shared.u64 	%rd289, [_ZZN3cub18CUB_300001_SM_10006detail6reduce28DeviceReduceSingleTileKernelINS2_10policy_hubIN4cuda3std3__45tupleIJblEEEjN6thrust24THRUST_300001_SM_1000_NS8cuda_cub9__find_if7functorIS9_EEE10Policy1000EPS9_SI_iSF_S9_S9_NS7_10__identityEEEvT0_T1_T2_T3_T4_T6_E12temp_storage+128];
	and.b16  	%rs252, %rs311, 255;
	setp.eq.s16 	%p141, %rs252, 0;
	setp.eq.s16 	%p142, %rs251, 0;
	min.s64 	%rd290, %rd289, %rd329;
	selp.b16 	%rs253, %rs311, 1, %p142;
	selp.b16 	%rs311, %rs251, %rs253, %p141;
	selp.b64 	%rd291, %rd329, %rd290, %p142;
	selp.b64 	%rd329, %rd289, %rd291, %p141;
	bra.uni 	$L__BB3_110;
$L__BB3_74:
	mov.u32 	%r16, %tid.x;
	mul.wide.u32 	%rd124, %r16, 16;
	add.s64 	%rd109, %rd105, %rd124;
	// begin inline asm
	ld.global.nc.u64 %rd108, [%rd109];
	// end inline asm
	add.s64 	%rd111, %rd109, 8;
	// begin inline asm
	ld.global.nc.u64 %rd110, [%rd111];
	// end inline asm
	cvt.u16.u64 	%rs83, %rd108;
	and.b16  	%rs84, %rs83, 255;
	add.s64 	%rd113, %rd109, 4096;
	// begin inline asm
	ld.global.nc.u64 %rd112, [%rd113];
	// end inline asm
	add.s64 	%rd115, %rd109, 4104;
	// begin inline asm
	ld.global.nc.u64 %rd114, [%rd115];
	// end inline asm
	cvt.u16.u64 	%rs85, %rd112;
	and.b16  	%rs86, %rs85, 255;
	add.s64 	%rd117, %rd109, 8192;
	// begin inline asm
	ld.global.nc.u64 %rd116, [%rd117];
	// end inline asm
	add.s64 	%rd119, %rd109, 8200;
	// begin inline asm
	ld.global.nc.u64 %rd118, [%rd119];
	// end inline asm
	cvt.u16.u64 	%rs87, %rd116;
	and.b16  	%rs88, %rs87, 255;
	add.s64 	%rd121, %rd109, 12288;
	// begin inline asm
	ld.global.nc.u64 %rd120, [%rd121];
	// end inline asm
	add.s64 	%rd123, %rd109, 12296;
	// begin inline asm
	ld.global.nc.u64 %rd122, [%rd123];
	// end inline asm
	cvt.u16.u64 	%rs89, %rd120;
	and.b16  	%rs90, %rs89, 255;
	setp.eq.s16 	%p3, %rs84, 0;
	setp.eq.s16 	%p4, %rs86, 0;
	min.s64 	%rd125, %rd114, %rd110;
	selp.b16 	%rs91, %rs83, 1, %p4;
	selp.b64 	%rd126, %rd110, %rd125, %p4;
	selp.b16 	%rs92, %rs85, %rs91, %p3;
	and.b16  	%rs93, %rs92, 255;
	selp.b64 	%rd127, %rd114, %rd126, %p3;
	setp.eq.s16 	%p5, %rs93, 0;
	setp.eq.s16 	%p6, %rs88, 0;
	min.s64 	%rd128, %rd118, %rd127;
	selp.b16 	%rs94, %rs92, 1, %p6;
	selp.b64 	%rd129, %rd127, %rd128, %p6;
	selp.b16 	%rs95, %rs87, %rs94, %p5;
	and.b16  	%rs96, %rs95, 255;
	selp.b64 	%rd130, %rd118, %rd129, %p5;
	setp.eq.s16 	%p7, %rs96, 0;
	setp.eq.s16 	%p8, %rs90, 0;
	min.s64 	%rd131, %rd122, %rd130;
	selp.b16 	%rs97, %rs95, 1, %p8;
	selp.b64 	%rd132, %rd130, %rd131, %p8;
	selp.b16 	%rs311, %rs89, %rs97, %p7;
	selp.b64 	%rd329, %rd122, %rd132, %p7;
	setp.lt.u32 	%p9, %r38, 2048;
	mov.b32 	%r399, 1024;
	@%p9 bra 	$L__BB3_78;
	add.s32 	%r17, %r38, -1024;
	mov.b32 	%r399, 1024;
$L__BB3_76:
	mul.wide.s32 	%rd149, %r399, 16;
	add.s64 	%rd134, %rd109, %rd149;
	// begin inline asm
	ld.global.nc.u64 %rd133, [%rd134];
	// end inline asm
	add.s64 	%rd136, %rd134, 8;
	// begin inline asm
	ld.global.nc.u64 %rd135, [%rd136];
	// end inline asm
	cvt.u16.u64 	%rs98, %rd133;
	and.b16  	%rs99, %rs98, 255;
	add.s64 	%rd138, %rd134, 4096;
	// begin inline asm
	ld.global.nc.u64 %rd137, [%rd138];
	// end inline asm
	add.s64 	%rd140, %rd134, 4104;
	// begin inline asm
	ld.global.nc.u64 %rd139, [%rd140];
	// end inline asm
	cvt.u16.u64 	%rs100, %rd137;
	and.b16  	%rs101, %rs100, 255;
	add.s64 	%rd142, %rd134, 8192;
	// begin inline asm
	ld.global.nc.u64 %rd141, [%rd142];
	// end inline asm
	add.s64 	%rd144, %rd134, 8200;
	// begin inline asm
	ld.global.nc.u64 %rd143, [%rd144];
	// end inline asm
	cvt.u16.u64 	%rs102, %rd141;
	and.b16  	%rs103, %rs102, 255;
	add.s64 	%rd146, %rd134, 12288;
	// begin inline asm
	ld.global.nc.u64 %rd145, [%rd146];
	// end inline asm
	add.s64 	%rd148, %rd134, 12296;
	// begin inline asm
	ld.global.nc.u64 %rd147, [%rd148];
	// end inline asm
	cvt.u16.u64 	%rs104, %rd145;
	and.b16  	%rs105, %rs104, 255;
	and.b16  	%rs106, %rs311, 255;
	setp.eq.s16 	%p10, %rs106, 0;
	setp.eq.s16 	%p11, %rs99, 0;
	min.s64 	%rd150, %rd135, %rd329;
	selp.b16 	%rs107, %rs311, 1, %p11;
	selp.b64 	%rd151, %rd329, %rd150, %p11;
	selp.b16 	%rs108, %rs98, %rs107, %p10;
	and.b16  	%rs109, %rs108, 255;
	selp.b64 	%rd152, %rd135, %rd151, %p10;
	setp.eq.s16 	%p12, %rs109, 0;
	setp.eq.s16 	%p13, %rs101, 0;
	min.s64 	%rd153, %rd139, %rd152;
	selp.b16 	%rs110, %rs108, 1, %p13;
	selp.b64 	%rd154, %rd152, %rd153, %p13;
	selp.b16 	%rs111, %rs100, %rs110, %p12;
	and.b16  	%rs112, %rs111, 255;
	selp.b64 	%rd155, %rd139, %rd154, %p12;
	setp.eq.s16 	%p14, %rs112, 0;
	setp.eq.s16 	%p15, %rs103, 0;
	min.s64 	%rd156, %rd143, %rd155;
	selp.b16 	%rs113, %rs111, 1, %p15;
	selp.b64 	%rd157, %rd155, %rd156, %p15;
	selp.b16 	%rs114, %rs102, %rs113, %p14;
	and.b16  	%rs115, %rs114, 255;
	selp.b64 	%rd158, %rd143, %rd157, %p14;
	setp.eq.s16 	%p16, %rs115, 0;
	setp.eq.s16 	%p17, %rs105, 0;
	min.s64 	%rd159, %rd147, %rd158;
	selp.b16 	%rs116, %rs114, 1, %p17;
	selp.b64 	%rd160, %rd158, %rd159, %p17;
	selp.b16 	%rs311, %rs104, %rs116, %p16;
	selp.b64 	%rd329, %rd147, %rd160, %p16;
	sub.s32 	%r41, %r38, %r399;
	setp.lt.s32 	%p18, %r41, 1024;
	@%p18 bra 	$L__BB3_86;
	add.s32 	%r399, %r399, 1024;
	setp.le.s32 	%p19, %r399, %r17;
	@%p19 bra 	$L__BB3_76;
$L__BB3_78:
	setp.le.s32 	%p20, %r38, %r399;
	@%p20 bra 	$L__BB3_86;
	sub.s32 	%r21, %r38, %r399;
	setp.ge.s32 	%p21, %r16, %r21;
	@%p21 bra 	$L__BB3_86;
	not.b32 	%r42, %r16;
	add.s32 	%r43, %r38, %r42;
	sub.s32 	%r22, %r43, %r399;
	and.b32  	%r44, %r22, 768;
	setp.eq.s32 	%p22, %r44, 768;
	mov.u32 	%r403, %r16;
	@%p22 bra 	$L__BB3_83;
	add.s32 	%r401, %r16, %r399;
	shr.u32 	%r45, %r22, 8;
	add.s32 	%r46, %r45, 1;
	and.b32  	%r47, %r46, 3;
	neg.s32 	%r400, %r47;
	mov.u32 	%r403, %r16;
$L__BB3_82:
	.pragma "nounroll";
	mul.wide.u32 	%rd166, %r401, 16;
	add.s64 	%rd163, %rd105, %rd166;
	// begin inline asm
	ld.global.nc.u64 %rd162, [%rd163];
	// end inline asm
	add.s64 	%rd165, %rd163, 8;
	// begin inline asm
	ld.global.nc.u64 %rd164, [%rd165];
	// end inline asm
	cvt.u16.u64 	%rs118, %rd162;
	and.b16  	%rs119, %rs118, 255;
	and.b16  	%rs120, %rs311, 255;
	setp.eq.s16 	%p23, %rs120, 0;
	setp.eq.s16 	%p24, %rs119, 0;
	min.s64 	%rd167, %rd164, %rd329;
	selp.b16 	%rs121, %rs311, 1, %p24;
	selp.b16 	%rs311, %rs118, %rs121, %p23;
	selp.b64 	%rd168, %rd329, %rd167, %p24;
	selp.b64 	%rd329, %rd164, %rd168, %p23;
	add.s32 	%r403, %r403, 256;
	add.s32 	%r401, %r401, 256;
	add.s32 	%r400, %r400, 1;
	setp.ne.s32 	%p25, %r400, 0;
	@%p25 bra 	$L__BB3_82;
$L__BB3_83:
	setp.lt.u32 	%p26, %r22, 768;
	@%p26 bra 	$L__BB3_86;
	cvt.u64.u32 	%rd169, %r403;
	cvt.u64.u32 	%rd170, %r399;
	add.s64 	%rd171, %rd169, %rd170;
	shl.b64 	%rd172, %rd171, 4;
	add.s64 	%rd173, %rd172, %rd105;
	add.s64 	%rd350, %rd173, 12296;
	add.s32 	%r404, %r403, %r399;
$L__BB3_85:
	mul.wide.u32 	%rd190, %r404, 16;
	add.s64 	%rd175, %rd105, %rd190;
	// begin inline asm
	ld.global.nc.u64 %rd174, [%rd175];
	// end inline asm
	add.s64 	%rd177, %rd175, 8;
	// begin inline asm
	ld.global.nc.u64 %rd176, [%rd177];
	// end inline asm
	cvt.u16.u64 	%rs122, %rd174;
	and.b16  	%rs123, %rs122, 255;
	and.b16  	%rs124, %rs311, 255;
	setp.eq.s16 	%p27, %rs124, 0;
	setp.eq.s16 	%p28, %rs123, 0;
	min.s64 	%rd191, %rd176, %rd329;
	selp.b16 	%rs125, %rs311, 1, %p28;
	selp.b16 	%rs126, %rs122, %rs125, %p27;
	and.b16  	%rs127, %rs126, 255;
	selp.b64 	%rd192, %rd329, %rd191, %p28;
	selp.b64 	%rd193, %rd176, %rd192, %p27;
	add.s64 	%rd179, %rd350, -8200;
	// begin inline asm
	ld.global.nc.u64 %rd178, [%rd179];
	// end inline asm
	add.s64 	%rd181, %rd350, -8192;
	// begin inline asm
	ld.global.nc.u64 %rd180, [%rd181];
	// end inline asm
	cvt.u16.u64 	%rs128, %rd178;
	and.b16  	%rs129, %rs128, 255;
	setp.eq.s16 	%p29, %rs127, 0;
	setp.eq.s16 	%p30, %rs129, 0;
	min.s64 	%rd194, %rd180, %rd193;
	selp.b16 	%rs130, %rs126, 1, %p30;
	selp.b16 	%rs131, %rs128, %rs130, %p29;
	and.b16  	%rs132, %rs131, 255;
	selp.b64 	%rd195, %rd193, %rd194, %p30;
	selp.b64 	%rd196, %rd180, %rd195, %p29;
	add.s64 	%rd183, %rd350, -4104;
	// begin inline asm
	ld.global.nc.u64 %rd182, [%rd183];
	// end inline asm
	add.s64 	%rd185, %rd350, -4096;
	// begin inline asm
	ld.global.nc.u64 %rd184, [%rd185];
	// end inline asm
	cvt.u16.u64 	%rs133, %rd182;
	and.b16  	%rs134, %rs133, 255;
	setp.eq.s16 	%p31, %rs132, 0;
	setp.eq.s16 	%p32, %rs134, 0;
	min.s64 	%rd197, %rd184, %rd196;
	selp.b16 	%rs135, %rs131, 1, %p32;
	selp.b16 	%rs136, %rs133, %rs135, %p31;
	and.b16  	%rs137, %rs136, 255;
	selp.b64 	%rd198, %rd196, %rd197, %p32;
	selp.b64 	%rd199, %rd184, %rd198, %p31;
	add.s64 	%rd187, %rd350, -8;
	// begin inline asm
	ld.global.nc.u64 %rd186, [%rd187];
	// end inline asm
	// begin inline asm
	ld.global.nc.u64 %rd188, [%rd350];
	// end inline asm
	cvt.u16.u64 	%rs138, %rd186;
	and.b16  	%rs139, %rs138, 255;
	setp.eq.s16 	%p33, %rs137, 0;
	setp.eq.s16 	%p34, %rs139, 0;
	min.s64 	%rd200, %rd188, %rd199;
	selp.b16 	%rs140, %rs136, 1, %p34;
	selp.b16 	%rs311, %rs138, %rs140, %p33;
	selp.b64 	%rd201, %rd199, %rd200, %p34;
	selp.b64 	%rd329, %rd188, %rd201, %p33;
	add.s32 	%r403, %r403, 1024;
	add.s64 	%rd350, %rd350, 16384;
	add.s32 	%r404, %r404, 1024;
	setp.lt.s32 	%p35, %r403, %r21;
	@%p35 bra 	$L__BB3_85;
$L__BB3_86:
	// begin inline asm
	mov.u32 %r48, %laneid;
	// end inline asm
	cvt.u32.u16 	%r69, %rs311;
	and.b32  	%r50, %r69, 255;
	mov.b32 	%r66, 1;
	mov.b32 	%r67, 31;
	mov.b32 	%r68, -1;
	// begin inline asm
	shfl.sync.down.b32 %r49, %r50, %r66, %r67, %r68;
	// end inline asm
	// begin inline asm
	shfl.sync.down.b32 %r54, %r55, %r66, %r67, %r68;
	// end inline asm
	mov.b64 	{%r60, %r65}, %rd329;
	// begin inline asm
	shfl.sync.down.b32 %r59, %r60, %r66, %r67, %r68;
	// end inline asm
	// begin inline asm
	shfl.sync.down.b32 %r64, %r65, %r66, %r67, %r68;
	// end inline asm
	mov.b64 	%rd83, {%r59, %r64};
	cvt.u16.u32 	%rs65, %r49;
	setp.gt.s32 	%p36, %r48, 30;
	@%p36 bra 	$L__BB3_90;
	and.b16  	%rs141, %rs311, 255;
	setp.eq.s16 	%p37, %rs141, 0;
	and.b16  	%rs142, %rs65, 255;
	setp.eq.s16 	%p38, %rs142, 0;
	or.pred  	%p39, %p37, %p38;
	@%p39 bra 	$L__BB3_89;
	min.s64 	%rd329, %rd83, %rd329;
	mov.b16 	%rs311, 1;
	bra.uni 	$L__BB3_90;
$L__BB3_89:
	setp.eq.s16 	%p40, %rs141, 0;
	selp.b16 	%rs311, %rs65, %rs311, %p40;
	selp.b64 	%rd329, %rd83, %rd329, %p40;
$L__BB3_90:
	cvt.u32.u16 	%r90, %rs311;
	and.b32  	%r71, %r90, 255;
	mov.b32 	%r87, 2;
	mov.b32 	%r88, 31;
	mov.b32 	%r89, -1;
	// begin inline asm
	shfl.sync.down.b32 %r70, %r71, %r87, %r88, %r89;
	// end inline asm
	// begin inline asm
	shfl.sync.down.b32 %r75, %r76, %r87, %r88, %r89;
	// end inline asm
	mov.b64 	{%r81, %r86}, %rd329;
	// begin inline asm
	shfl.sync.down.b32 %r80, %r81, %r87, %r88, %r89;
	// end inline asm
	// begin inline asm
	shfl.sync.down.b32 %r85, %r86, %r87, %r88, %r89;
	// end inline asm
	mov.b64 	%rd87, {%r80, %r85};
	cvt.u16.u32 	%rs68, %r70;
	setp.gt.s32 	%p41, %r48, 29;
	@%p41 bra 	$L__BB3_94;
	and.b16  	%rs145, %rs311, 255;
	setp.eq.s16 	%p42, %rs145, 0;
	and.b16  	%rs146, %rs68, 255;
	setp.eq.s16 	%p43, %rs146, 0;
	or.pred  	%p44, %p42, %p43;
	@%p44 bra 	$L__BB3_93;
	min.s64 	%rd329, %rd87, %rd329;
	mov.b16 	%rs311, 1;
	bra.uni 	$L__BB3_94;
$L__BB3_93:
	setp.eq.s16 	%p45, %rs145, 0;
	selp.b16 	%rs311, %rs68, %rs311, %p45;
	selp.b64 	%rd329, %rd87, %rd329, %p45;
$L__BB3_94:
	cvt.u32.u16 	%r111, %rs311;
	and.b32  	%r92, %r111, 255;
	mov.b32 	%r108, 4;
	mov.b32 	%r109, 31;
	mov.b32 	%r110, -1;
	// begin inline asm
	shfl.sync.down.b32 %r91, %r92, %r108, %r109, %r110;
	// end inline asm
	// begin inline asm
	shfl.sync.down.b32 %r96, %r97, %r108, %r109, %r110;
	// end inline asm
	mov.b64 	{%r102, %r107}, %rd329;
	// begin inline asm
	shfl.sync.down.b32 %r101, %r102, %r108, %r109, %r110;
	// end inline asm
	// begin inline asm
	shfl.sync.down.b32 %r106, %r107, %r108, %r109, %r110;
	// end inline asm
	mov.b64 	%rd91, {%r101, %r106};
	cvt.u16.u32 	%rs71, %r91;
	setp.gt.s32 	%p46, %r48, 27;
	@%p46 bra 	$L__BB3_98;
	and.b16  	%rs149, %rs311, 255;
	setp.eq.s16 	%p47, %rs149, 0;
	and.b16  	%rs150, %rs71, 255;
	setp.eq.s16 	%p48, %rs150, 0;
	or.pred  	%p49, %p47, %p48;
	@%p49 bra 	$L__BB3_97;
	min.s64 	%rd329, %rd91, %rd329;
	mov.b16 	%rs311, 1;
	bra.uni 	$L__BB3_98;
$L__BB3_97:
	setp.eq.s16 	%p50, %rs149, 0;
	selp.b16 	%rs311, %rs71, %rs311, %p50;
	selp.b64 	%rd329, %rd91, %rd329, %p50;
$L__BB3_98:
	cvt.u32.u16 	%r132, %rs311;
	and.b32  	%r113, %r132, 255;
	mov.b32 	%r129, 8;
	mov.b32 	%r130, 31;
	mov.b32 	%r131, -1;
	// begin inline asm
	shfl.sync.down.b32 %r112, %r113, %r129, %r130, %r131;
	// end inline asm
	// begin inline asm
	shfl.sync.down.b32 %r117, %r118, %r129, %r130, %r131;
	// end inline asm
	mov.b64 	{%r123, %r128}, %rd329;
	// begin inline asm
	shfl.sync.down.b32 %r122, %r123, %r129, %r130, %r131;
	// end inline asm
	// begin inline asm
	shfl.sync.down.b32 %r127, %r128, %r129, %r130, %r131;
	// end inline asm
	mov.b64 	%rd95, {%r122, %r127};
	cvt.u16.u32 	%rs74, %r112;
	setp.gt.s32 	%p51, %r48, 23;
	@%p51 bra 	$L__BB3_102;
	and.b16  	%rs153, %rs311, 255;
	setp.eq.s16 	%p52, %rs153, 0;
	and.b16  	%rs154, %rs74, 255;
	setp.eq.s16 	%p53, %rs154, 0;
	or.pred  	%p54, %p52, %p53;
	@%p54 bra 	$L__BB3_101;
	min.s64 	%rd329, %rd95, %rd329;
	mov.b16 	%rs311, 1;
	bra.uni 	$L__BB3_102;
$L__BB3_101:
	setp.eq.s16 	%p55, %rs153, 0;
	selp.b16 	%rs311, %rs74, %rs311, %p55;
	selp.b64 	%rd329, %rd95, %rd329, %p55;
$L__BB3_102:
	cvt.u32.u16 	%r153, %rs311;
	and.b32  	%r134, %r153, 255;
	mov.b32 	%r150, 16;
	mov.b32 	%r151, 31;
	mov.b32 	%r152, -1;
	// begin inline asm
	shfl.sync.down.b32 %r133, %r134, %r150, %r151, %r152;
	// end inline asm
	// begin inline asm
	shfl.sync.down.b32 %r138, %r139, %r150, %r151, %r152;
	// end inline asm
	mov.b64 	{%r144, %r149}, %rd329;
	// begin inline asm
	shfl.sync.down.b32 %r143, %r144, %r150, %r151, %r152;
	// end inline asm
	// begin inline asm
	shfl.sync.down.b32 %r148, %r149, %r150, %r151, %r152;
	// end inline asm
	mov.b64 	%rd99, {%r143, %r148};
	cvt.u16.u32 	%rs77, %r133;
	setp.gt.s32 	%p56, %r48, 15;
	@%p56 bra 	$L__BB3_106;
	and.b16  	%rs157, %rs311, 255;
	setp.eq.s16 	%p57, %rs157, 0;
	and.b16  	%rs158, %rs77, 255;
	setp.eq.s16 	%p58, %rs158, 0;
	or.pred  	%p59, %p57, %p58;
	@%p59 bra 	$L__BB3_105;
	min.s64 	%rd329, %rd99, %rd329;
	mov.b16 	%rs311, 1;
	bra.uni 	$L__BB3_106;
$L__BB3_105:
	setp.eq.s16 	%p60, %rs157, 0;
	selp.b16 	%rs311, %rs77, %rs311, %p60;
	selp.b64 	%rd329, %rd99, %rd329, %p60;
$L__BB3_106:
	setp.ne.s32 	%p61, %r48, 0;
	@%p61 bra 	$L__BB3_108;
	shr.u32 	%r154, %r16, 1;
	and.b32  	%r155, %r154, 496;
	mov.u32 	%r156, _ZZN3cub18CUB_300001_SM_10006detail6reduce28DeviceReduceSingleTileKernelINS2_10policy_hubIN4cuda3std3__45tupleIJblEEEjN6thrust24THRUST_300001_SM_1000_NS8cuda_cub9__find_if7functorIS9_EEE10Policy1000EPS9_SI_iSF_S9_S9_NS7_10__identityEEEvT0_T1_T2_T3_T4_T6_E12temp_storage;
	add.s32 	%r157, %r156, %r155;
	st.shared.u8 	[%r157+8], %rs311;
	st.shared.u64 	[%r157+16], %rd329;
$L__BB3_108:
	bar.sync 	0;
	setp.ne.s32 	%p62, %r16, 0;
	@%p62 bra 	$L__BB3_110;
	ld.shared.u8 	%rs161, [_ZZN3cub18CUB_300001_SM_10006detail6reduce28DeviceReduceSingleTileKernelINS2_10policy_hubIN4cuda3std3__45tupleIJblEEEjN6thrust24THRUST_300001_SM_1000_NS8cuda_cub9__find_if7functorIS9_EEE10Policy1000EPS9_SI_iSF_S9_S9_NS7_10__identityEEEvT0_T1_T2_T3_T4_T6_E12temp_storage+24];
	ld.shared.u64 	%rd202, [_ZZN3cub18CUB_300001_SM_10006detail6reduce28DeviceReduceSingleTileKernelINS2_10policy_hubIN4cuda3std3__45tupleIJblEEEjN6thrust24THRUST_300001_SM_1000_NS8cuda_cub9__find_if7functorIS9_EEE10Policy1000EPS9_SI_iSF_S9_S9_NS7_10__identityEEEvT0_T1_T2_T3_T4_T6_E12temp_storage+32];
	and.b16  	%rs162, %rs311, 255;
	setp.eq.s16 	%p63, %rs162, 0;
	setp.eq.s16 	%p64, %rs161, 0;
	min.s64 	%rd203, %rd202, %rd329;
	selp.b16 	%rs163, %rs311, 1, %p64;
	selp.b16 	%rs164, %rs161, %rs163, %p63;
	and.b16  	%rs165, %rs164, 255;
	selp.b64 	%rd204, %rd329, %rd203, %p64;
	selp.b64 	%rd205, %rd202, %rd204, %p63;
	ld.shared.u8 	%rs166, [_ZZN3cub18CUB_300001_SM_10006detail6reduce28DeviceReduceSingleTileKernelINS2_10policy_hubIN4cuda3std3__45tupleIJblEEEjN6thrust24THRUST_300001_SM_1000_NS8cuda_cub9__find_if7functorIS9_EEE10Policy1000EPS9_SI_iSF_S9_S9_NS7_10__identityEEEvT0_T1_T2_T3_T4_T6_E12temp_storage+40];
	ld.shared.u64 	%rd206, [_ZZN3cub18CUB_300001_SM_10006detail6reduce28DeviceReduceSingleTileKernelINS2_10policy_hubIN4cuda3std3__45tupleIJblEEEjN6thrust24THRUST_300001_SM_1000_NS8cuda_cub9__find_if7functorIS9_EEE10Policy1000EPS9_SI_iSF_S9_S9_NS7_10__identityEEEvT0_T1_T2_T3_T4_T6_E12temp_storage+48];
	setp.eq.s16 	%p65, %rs165, 0;
	setp.eq.s16 	%p66, %rs166, 0;
	min.s64 	%rd207, %rd206, %rd205;
	selp.b16 	%rs167, %rs164, 1, %p66;
	selp.b16 	%rs168, %rs166, %rs167, %p65;
	and.b16  	%rs169, %rs168, 255;
	selp.b64 	%rd208, %rd205, %rd207, %p66;
	selp.b64 	%rd209, %rd206, %rd208, %p65;
	ld.shared.u8 	%rs170, [_ZZN3cub18CUB_300001_SM_10006detail6reduce28DeviceReduceSingleTileKernelINS2_10policy_hubIN4cuda3std3__45tupleIJblEEEjN6thrust24THRUST_300001_SM_1000_NS8cuda_cub9__find_if7functorIS9_EEE10Policy1000EPS9_SI_iSF_S9_S9_NS7_10__identityEEEvT0_T1_T2_T3_T4_T6_E12temp_storage+56];
	ld.shared.u64 	%rd210, [_ZZN3cub18CUB_300001_SM_10006detail6reduce28DeviceReduceSingleTileKernelINS2_10policy_hubIN4cuda3std3__45tupleIJblEEEjN6thrust24THRUST_300001_SM_1000_NS8cuda_cub9__find_if7functorIS9_EEE10Policy1000EPS9_SI_iSF_S9_S9_NS7_10__identityEEEvT0_T1_T2_T3_T4_T6_E12temp_storage+64];
	setp.eq.s16 	%p67, %rs169, 0;
	setp.eq.s16 	%p68, %rs170, 0;
	min.s64 	%rd211, %rd210, %rd209;
	selp.b16 	%rs171, %rs168, 1, %p68;
	selp.b16 	%rs172, %rs170, %rs171, %p67;
	and.b16  	%rs173, %rs172, 255;
	selp.b64 	%rd212, %rd209, %rd211, %p68;
	selp.b64 	%rd213, %rd210, %rd212, %p67;
	ld.shared.u8 	%rs174, [_ZZN3cub18CUB_300001_SM_10006detail6reduce28DeviceReduceSingleTileKernelINS2_10policy_hubIN4cuda3std3__45tupleIJblEEEjN6thrust24THRUST_300001_SM_1000_NS8cuda_cub9__find_if7functorIS9_EEE10Policy1000EPS9_SI_iSF_S9_S9_NS7_10__identityEEEvT0_T1_T2_T3_T4_T6_E12temp_storage+72];
	ld.shared.u64 	%rd214, [_ZZN3cub18CUB_300001_SM_10006detail6reduce28DeviceReduceSingleTileKernelINS2_10policy_hubIN4cuda3std3__45tupleIJblEEEjN6thrust24THRUST_300001_SM_1000_NS8cuda_cub9__find_if7functorIS9_EEE10Policy1000EPS9_SI_iSF_S9_S9_NS7_10__identityEEEvT0_T1_T2_T3_T4_T6_E12temp_storage+80];
	setp.eq.s16 	%p69, %rs173, 0;
	setp.eq.s16 	%p70, %rs174, 0;
	min.s64 	%rd215, %rd214, %rd213;
	selp.b16 	%rs175, %rs172, 1, %p70;
	selp.b16 	%rs176, %rs174, %rs175, %p69;
	and.b16  	%rs177, %rs176, 255;
	selp.b64 	%rd216, %rd213, %rd215, %p70;
	selp.b64 	%rd217, %rd214, %rd216, %p69;
	ld.shared.u8 	%rs178, [_ZZN3cub18CUB_300001_SM_10006detail6reduce28DeviceReduceSingleTileKernelINS2_10policy_hubIN4cuda3std3__45tupleIJblEEEjN6thrust24THRUST_300001_SM_1000_NS8cuda_cub9__find_if7functorIS9_EEE10Policy1000EPS9_SI_iSF_S9_S9_NS7_10__identityEEEvT0_T1_T2_T3_T4_T6_E12temp_storage+88];
	ld.shared.u64 	%rd218, [_ZZN3cub18CUB_300001_SM_10006detail6reduce28DeviceReduceSingleTileKernelINS2_10policy_hubIN4cuda3std3__45tupleIJblEEEjN6thrust24THRUST_300001_SM_1000_NS8cuda_cub9__find_if7functorIS9_EEE10Policy1000EPS9_SI_iSF_S9_S9_NS7_10__identityEEEvT0_T1_T2_T3_T4_T6_E12temp_storage+96];
	setp.eq.s16 	%p71, %rs177, 0;
	setp.eq.s16 	%p72, %rs178, 0;
	min.s64 	%rd219, %rd218, %rd217;
	selp.b16 	%rs179, %rs176, 1, %p72;
	selp.b16 	%rs180, %rs178, %rs179, %p71;
	and.b16  	%rs181, %rs180, 255;
	selp.b64 	%rd220, %rd217, %rd219, %p72;
	selp.b64 	%rd221, %rd218, %rd220, %p71;
	ld.shared.u8 	%rs182, [_ZZN3cub18CUB_300001_SM_10006detail6reduce28DeviceReduceSingleTileKernelINS2_10policy_hubIN4cuda3std3__45tupleIJblEEEjN6thrust24THRUST_300001_SM_1000_NS8cuda_cub9__find_if7functorIS9_EEE10Policy1000EPS9_SI_iSF_S9_S9_NS7_10__identityEEEvT0_T1_T2_T3_T4_T6_E12temp_storage+104];
	ld.shared.u64 	%rd222, [_ZZN3cub18CUB_300001_SM_10006detail6reduce28DeviceReduceSingleTileKernelINS2_10policy_hubIN4cuda3std3__45tupleIJblEEEjN6thrust24THRUST_300001_SM_1000_NS8cuda_cub9__find_if7functorIS9_EEE10Policy1000EPS9_SI_iSF_S9_S9_NS7_10__identityEEEvT0_T1_T2_T3_T4_T6_E12temp_storage+112];
	setp.eq.s16 	%p73, %rs181, 0;
	setp.eq.s16 	%p74, %rs182, 0;
	min.s64 	%rd223, %rd222, %rd221;
	selp.b16 	%rs183, %rs180, 1, %p74;
	selp.b16 	%rs184, %rs182, %rs183, %p73;
	and.b16  	%rs185, %rs184, 255;
	selp.b64 	%rd224, %rd221, %rd223, %p74;
	selp.b64 	%rd225, %rd222, %rd224, %p73;
	ld.shared.u8 	%rs186, [_ZZN3cub18CUB_300001_SM_10006detail6reduce28DeviceReduceSingleTileKernelINS2_10policy_hubIN4cuda3std3__45tupleIJblEEEjN6thrust24THRUST_300001_SM_1000_NS8cuda_cub9__find_if7functorIS9_EEE10Policy1000EPS9_SI_iSF_S9_S9_NS7_10__identityEEEvT0_T1_T2_T3_T4_T6_E12temp_storage+120];
	ld.shared.u64 	%rd226, [_ZZN3cub18CUB_300001_SM_10006detail6reduce28DeviceReduceSingleTileKernelINS2_10policy_hubIN4cuda3std3__45tupleIJblEEEjN6thrust24THRUST_300001_SM_1000_NS8cuda_cub9__find_if7functorIS9_EEE10Policy1000EPS9_SI_iSF_S9_S9_NS7_10__identityEEEvT0_T1_T2_T3_T4_T6_E12temp_storage+128];
	setp.eq.s16 	%p75, %rs185, 0;
	setp.eq.s16 	%p76, %rs186, 0;
	min.s64 	%rd227, %rd226, %rd225;
	selp.b16 	%rs187, %rs184, 1, %p76;
	selp.b16 	%rs311, %rs186, %rs187, %p75;
	selp.b64 	%rd228, %rd225, %rd227, %p76;
	selp.b64 	%rd329, %rd226, %rd228, %p75;
$L__BB3_110:
	mov.u32 	%r391, %tid.x;
	setp.ne.s32 	%p184, %r391, 0;
	@%p184 bra 	$L__BB3_112;
	setp.eq.s16 	%p185, %rs82, 0;
	and.b16  	%rs302, %rs311, 255;
	setp.eq.s16 	%p186, %rs302, 0;
	min.s64 	%rd319, %rd329, %rd106;
	selp.b16 	%rs303, %rs82, 1, %p186;
	selp.b16 	%rs304, %rs311, %rs303, %p185;
	selp.b64 	%rd320, %rd106, %rd319, %p186;
	selp.b64 	%rd321, %rd329, %rd320, %p185;
	st.global.u8 	[%rd1], %rs304;
	st.global.u64 	[%rd1+8], %rd321;
$L__BB3_112:
	ret;

}
	// .globl	_ZN3cub18CUB_300001_SM_10006detail6reduce28DeviceReduceSingleTileKernelINS2_10policy_hubIN4cuda3std3__45tupleIJblEEEyN6thrust24THRUST_300001_SM_1000_NS8cuda_cub9__find_if7functorIS9_EEE10Policy1000ENSB_12zip_iteratorINS8_IJNSD_26transform_input_iterator_tIbNSB_6detail15normal_iteratorINSB_10device_ptrIiEEEE17greater_than_fourEENSB_17counting_iteratorIlNSB_11use_defaultESS_SS_EEEEEEEPS9_ySF_S9_S9_NS7_10__identityEEEvT0_T1_T2_T3_T4_T6_
.visible .entry _ZN3cub18CUB_300001_SM_10006detail6reduce28DeviceReduceSingleTileKernelINS2_10policy_hubIN4cuda3std3__45tupleIJblEEEyN6thrust24THRUST_300001_SM_1000_NS8cuda_cub9__find_if7functorIS9_EEE10Policy1000ENSB_12zip_iteratorINS8_IJNSD_26transform_input_iterator_tIbNSB_6detail15normal_iteratorINSB_10device_ptrIiEEEE17greater_than_fourEENSB_17counting_iteratorIlNSB_11use_defaultESS_SS_EEEEEEEPS9_ySF_S9_S9_NS7_10__identityEEEvT0_T1_T2_T3_T4_T6_(
	.param .align 8 .b8 _ZN3cub18CUB_300001_SM_10006detail6reduce28DeviceReduceSingleTileKernelINS2_10policy_hubIN4cuda3std3__45tupleIJblEEEyN6thrust24THRUST_300001_SM_1000_NS8cuda_cub9__find_if7functorIS9_EEE10Policy1000ENSB_12zip_iteratorINS8_IJNSD_26transform_input_iterator_tIbNSB_6detail15normal_iteratorINSB_10device_ptrIiEEEE17greater_than_fourEENSB_17counting_iteratorIlNSB_11use_defaultESS_SS_EEEEEEEPS9_ySF_S9_S9_NS7_10__identityEEEvT0_T1_T2_T3_T4_T6__param_0[24],
	.param .u64 .ptr .align 1 _ZN3cub18CUB_300001_SM_10006detail6reduce28DeviceReduceSingleTileKernelINS2_10policy_hubIN4cuda3std3__45tupleIJblEEEyN6thrust24THRUST_300001_SM_1000_NS8cuda_cub9__find_if7functorIS9_EEE10Policy1000ENSB_12zip_iteratorINS8_IJNSD_26transform_input_iterator_tIbNSB_6detail15normal_iteratorINSB_10device_ptrIiEEEE17greater_than_fourEENSB_17counting_iteratorIlNSB_11use_defaultESS_SS_EEEEEEEPS9_ySF_S9_S9_NS7_10__identityEEEvT0_T1_T2_T3_T4_T6__param_1,
	.param .u64 _ZN3cub18CUB_300001_SM_10006detail6reduce28DeviceReduceSingleTileKernelINS2_10policy_hubIN4cuda3std3__45tupleIJblEEEyN6thrust24THRUST_300001_SM_1000_NS8cuda_cub9__find_if7functorIS9_EEE10Policy1000ENSB_12zip_iteratorINS8_IJNSD_26transform_input_iterator_tIbNSB_6detail15normal_iteratorINSB_10device_ptrIiEEEE17greater_than_fourEENSB_17counting_iteratorIlNSB_11use_defaultESS_SS_EEEEEEEPS9_ySF_S9_S9_NS7_10__identityEEEvT0_T1_T2_T3_T4_T6__param_2,
	.param .align 1 .b8 _ZN3cub18CUB_300001_SM_10006detail6reduce28DeviceReduceSingleTileKernelINS2_10policy_hubIN4cuda3std3__45tupleIJblEEEyN6thrust24THRUST_300001_SM_1000_NS8cuda_cub9__find_if7functorIS9_EEE10Policy1000ENSB_12zip_iteratorINS8_IJNSD_26transform_input_iterator_tIbNSB_6detail15normal_iteratorINSB_10device_ptrIiEEEE17greater_than_fourEENSB_17counting_iteratorIlNSB_11use_defaultESS_SS_EEEEEEEPS9_ySF_S9_S9_NS7_10__identityEEEvT0_T1_T2_T3_T4_T6__param_3[1],
	.param .align 8 .b8 _ZN3cub18CUB_300001_SM_10006detail6reduce28DeviceReduceSingleTileKernelINS2_10policy_hubIN4cuda3std3__45tupleIJblEEEyN6thrust24THRUST_300001_SM_1000_NS8cuda_cub9__find_if7functorIS9_EEE10Policy1000ENSB_12zip_iteratorINS8_IJNSD_26transform_input_iterator_tIbNSB_6detail15normal_iteratorINSB_10device_ptrIiEEEE17greater_than_fourEENSB_17counting_iteratorIlNSB_11use_defaultESS_SS_EEEEEEEPS9_ySF_S9_S9_NS7_10__identityEEEvT0_T1_T2_T3_T4_T6__param_4[16],
	.param .align 1 .b8 _ZN3cub18CUB_300001_SM_10006detail6reduce28DeviceReduceSingleTileKernelINS2_10policy_hubIN4cuda3std3__45tupleIJblEEEyN6thrust24THRUST_300001_SM_1000_NS8cuda_cub9__find_if7functorIS9_EEE10Policy1000ENSB_12zip_iteratorINS8_IJNSD_26transform_input_iterator_tIbNSB_6detail15normal_iteratorINSB_10device_ptrIiEEEE17greater_than_fourEENSB_17counting_iteratorIlNSB_11use_defaultESS_SS_EEEEEEEPS9_ySF_S9_S9_NS7_10__identityEEEvT0_T1_T2_T3_T4_T6__param_5[1]
)
.maxntid 256
.minnctapersm 1
{
	.reg .pred 	%p<329>;
	.reg .b16 	%rs<415>;
	.reg .b32 	%r<464>;
	.reg .b64 	%rd<437>;
	// demoted variable
	.shared .align 8 .b8 _ZZN3cub18CUB_300001_SM_10006detail6reduce28DeviceReduceSingleTileKernelINS2_10policy_hubIN4cuda3std3__45tupleIJblEEEyN6thrust24THRUST_300001_SM_1000_NS8cuda_cub9__find_if7functorIS9_EEE10Policy1000ENSB_12zip_iteratorINS8_IJNSD_26transform_input_iterator_tIbNSB_6detail15normal_iteratorINSB_10device_ptrIiEEEE17greater_than_fourEENSB_17counting_iteratorIlNSB_11use_defaultESS_SS_EEEEEEEPS9_ySF_S9_S9_NS7_10__identityEEEvT0_T1_T2_T3_T4_T6_E12temp_storage[152];
	ld.param.u64 	%rd119, [_ZN3cub18CUB_300001_SM_10006detail6reduce28DeviceReduceSingleTileKernelINS2_10policy_hubIN4cuda3std3__45tupleIJblEEEyN6thrust24THRUST_300001_SM_1000_NS8cuda_cub9__find_if7functorIS9_EEE10Policy1000ENSB_12zip_iteratorINS8_IJNSD_26transform_input_iterator_tIbNSB_6detail15normal_iteratorINSB_10device_ptrIiEEEE17greater_than_fourEENSB_17counting_iteratorIlNSB_11use_defaultESS_SS_EEEEEEEPS9_ySF_S9_S9_NS7_10__identityEEEvT0_T1_T2_T3_T4_T6__param_4+8];
	ld.param.u64 	%rd117, [_ZN3cub18CUB_300001_SM_10006detail6reduce28DeviceReduceSingleTileKernelINS2_10policy_hubIN4cuda3std3__45tupleIJblEEEyN6thrust24THRUST_300001_SM_1000_NS8cuda_cub9__find_if7functorIS9_EEE10Policy1000ENSB_12zip_iteratorINS8_IJNSD_26transform_input_iterator_tIbNSB_6detail15normal_iteratorINSB_10device_ptrIiEEEE17greater_than_fourEENSB_17counting_iteratorIlNSB_11use_defaultESS_SS_EEEEEEEPS9_ySF_S9_S9_NS7_10__identityEEEvT0_T1_T2_T3_T4_T6__param_0+16];
	ld.param.u64 	%rd116, [_ZN3cub18CUB_300001_SM_10006detail6reduce28DeviceReduceSingleTileKernelINS2_10policy_hubIN4cuda3std3__45tupleIJblEEEyN6thrust24THRUST_300001_SM_1000_NS8cuda_cub9__find_if7functorIS9_EEE10Policy1000ENSB_12zip_iteratorINS8_IJNSD_26transform_input_iterator_tIbNSB_6detail15normal_iteratorINSB_10device_ptrIiEEEE17greater_than_fourEENSB_17counting_iteratorIlNSB_11use_defaultESS_SS_EEEEEEEPS9_ySF_S9_S9_NS7_10__identityEEEvT0_T1_T2_T3_T4_T6__param_0];
	ld.param.u64 	%rd120, [_ZN3cub18CUB_300001_SM_10006detail6reduce28DeviceReduceSingleTileKernelINS2_10policy_hubIN4cuda3std3__45tupleIJblEEEyN6thrust24THRUST_300001_SM_1000_NS8cuda_cub9__find_if7functorIS9_EEE10Policy1000ENSB_12zip_iteratorINS8_IJNSD_26transform_input_iterator_tIbNSB_6detail15normal_iteratorINSB_10device_ptrIiEEEE17greater_than_fourEENSB_17counting_iteratorIlNSB_11use_defaultESS_SS_EEEEEEEPS9_ySF_S9_S9_NS7_10__identityEEEvT0_T1_T2_T3_T4_T6__param_1];
	ld.param.u64 	%rd118, [_ZN3cub18CUB_300001_SM_10006detail6reduce28DeviceReduceSingleTileKernelINS2_10policy_hubIN4cuda3std3__45tupleIJblEEEyN6thrust24THRUST_300001_SM_1000_NS8cuda_cub9__find_if7functorIS9_EEE10Policy1000ENSB_12zip_iteratorINS8_IJNSD_26transform_input_iterator_tIbNSB_6detail15normal_iteratorINSB_10device_ptrIiEEEE17greater_than_fourEENSB_17counting_iteratorIlNSB_11use_defaultESS_SS_EEEEEEEPS9_ySF_S9_S9_NS7_10__identityEEEvT0_T1_T2_T3_T4_T6__param_2];
	ld.param.u8 	%rs100, [_ZN3cub18CUB_300001_SM_10006detail6reduce28DeviceReduceSingleTileKernelINS2_10policy_hubIN4cuda3std3__45tupleIJblEEEyN6thrust24THRUST_300001_SM_1000_NS8cuda_cub9__find_if7functorIS9_EEE10Policy1000ENSB_12zip_iteratorINS8_IJNSD_26transform_input_iterator_tIbNSB_6detail15normal_iteratorINSB_10device_ptrIiEEEE17greater_than_fourEENSB_17counting_iteratorIlNSB_11use_defaultESS_SS_EEEEEEEPS9_ySF_S9_S9_NS7_10__identityEEEvT0_T1_T2_T3_T4_T6__param_4];
	cvta.to.global.u64 	%rd1, %rd120;
	setp.ne.s64 	%p1, %rd118, 0;
	@%p1 bra 	$L__BB4_3;
	mov.u32 	%r452, %tid.x;
	setp.ne.s32 	%p328, %r452, 0;
	@%p328 bra 	$L__BB4_122;
	st.global.u8 	[%rd1], %rs100;
	st.global.u64 	[%rd1+8], %rd119;
	bra.uni 	$L__BB4_122;
$L__BB4_3:
	cvta.to.global.u64 	%rd2, %rd116;
	setp.gt.u64 	%p2, %rd118, 1023;
	@%p2 bra 	$L__BB4_80;
	cvt.u32.u64 	%r1, %rd118;
	mov.u32 	%r2, %tid.x;
	setp.ge.u32 	%p149, %r2, %r1;
	mov.b16 	%rs383, 0;
	mov.b64 	%rd403, 0;
	mov.u32 	%r456, %r2;
	@%p149 bra 	$L__BB4_6;
	cvt.u64.u32 	%rd265, %r2;
	mul.wide.u32 	%rd266, %r2, 4;
	add.s64 	%rd267, %rd2, %rd266;
	add.s64 	%rd403, %rd117, %rd265;
	ld.global.u32 	%r198, [%rd267];
	setp.gt.s32 	%p150, %r198, 4;
	selp.u16 	%rs383, 1, 0, %p150;
	add.s32 	%r456, %r2, 256;
$L__BB4_6:
	setp.ge.u32 	%p151, %r456, %r1;
	@%p151 bra 	$L__BB4_18;
	not.b32 	%r199, %r456;
	add.s32 	%r5, %r199, %r1;
	shr.u32 	%r200, %r5, 8;
	add.s32 	%r6, %r200, 1;
	and.b32  	%r7, %r6, 7;
	setp.lt.u32 	%p152, %r5, 1792;
	@%p152 bra 	$L__BB4_10;
	and.b32  	%r201, %r6, 33554424;
	neg.s32 	%r454, %r201;
$L__BB4_9:
	.pragma "nounroll";
	cvt.u64.u32 	%rd269, %r456;
	mul.wide.u32 	%rd270, %r456, 4;
	add.s64 	%rd271, %rd2, %rd270;
	add.s64 	%rd272, %rd117, %rd269;
	ld.global.u32 	%r202, [%rd271];
	setp.gt.s32 	%p153, %r202, 4;
	selp.u16 	%rs224, 1, 0, %p153;
	and.b16  	%rs225, %rs383, 255;
	setp.ne.s16 	%p155, %rs225, 0;
	and.pred  	%p156, %p155, %p153;
	min.s64 	%rd273, %rd272, %rd403;
	setp.eq.s16 	%p157, %rs225, 0;
	selp.b64 	%rd274, %rd272, %rd403, %p157;
	selp.b16 	%rs226, %rs224, %rs383, %p157;
	selp.b64 	%rd275, %rd273, %rd274, %p156;
	selp.b16 	%rs227, 1, %rs226, %p156;
	and.b16  	%rs228, %rs227, 255;
	add.s64 	%rd276, %rd272, 256;
	ld.global.u32 	%r203, [%rd271+1024];
	setp.gt.s32 	%p158, %r203, 4;
	selp.u16 	%rs229, 1, 0, %p158;
	setp.ne.s16 	%p160, %rs228, 0;
	and.pred  	%p161, %p160, %p158;
	min.s64 	%rd277, %rd276, %rd275;
	setp.eq.s16 	%p162, %rs228, 0;
	selp.b64 	%rd278, %rd276, %rd275, %p162;
	selp.b16 	%rs230, %rs229, %rs227, %p162;
	selp.b64 	%rd279, %rd277, %rd278, %p161;
	selp.b16 	%rs231, 1, %rs230, %p161;
	and.b16  	%rs232, %rs231, 255;
	add.s64 	%rd280, %rd272, 512;
	ld.global.u32 	%r204, [%rd271+2048];
	setp.gt.s32 	%p163, %r204, 4;
	selp.u16 	%rs233, 1, 0, %p163;
	setp.ne.s16 	%p165, %rs232, 0;
	and.pred  	%p166, %p165, %p163;
	min.s64 	%rd281, %rd280, %rd279;
	setp.eq.s16 	%p167, %rs232, 0;
	selp.b64 	%rd282, %rd280, %rd279, %p167;
	selp.b16 	%rs234, %rs233, %rs231, %p167;
	selp.b64 	%rd283, %rd281, %rd282, %p166;
	selp.b16 	%rs235, 1, %rs234, %p166;
	and.b16  	%rs236, %rs235, 255;
	add.s64 	%rd284, %rd272, 768;
	ld.global.u32 	%r205, [%rd271+3072];
	setp.gt.s32 	%p168, %r205, 4;
	selp.u16 	%rs237, 1, 0, %p168;
	setp.ne.s16 	%p170, %rs236, 0;
	and.pred  	%p171, %p170, %p168;
	min.s64 	%rd285, %rd284, %rd283;
	setp.eq.s16 	%p172, %rs236, 0;
	selp.b64 	%rd286, %rd284, %rd283, %p172;
	selp.b16 	%rs238, %rs237, %rs235, %p172;
	selp.b64 	%rd287, %rd285, %rd286, %p171;
	selp.b16 	%rs239, 1, %rs238, %p171;
	and.b16  	%rs240, %rs239, 255;
	add.s64 	%rd288, %rd272, 1024;
	ld.global.u32 	%r206, [%rd271+4096];
	setp.gt.s32 	%p173, %r206, 4;
	selp.u16 	%rs241, 1, 0, %p173;
	setp.ne.s16 	%p175, %rs240, 0;
	and.pred  	%p176, %p175, %p173;
	min.s64 	%rd289, %rd288, %rd287;
	setp.eq.s16 	%p177, %rs240, 0;
	selp.b64 	%rd290, %rd288, %rd287, %p177;
	selp.b16 	%rs242, %rs241, %rs239, %p177;
	selp.b64 	%rd291, %rd289, %rd290, %p176;
	selp.b16 	%rs243, 1, %rs242, %p176;
	and.b16  	%rs244, %rs243, 255;
	add.s64 	%rd292, %rd272, 1280;
	ld.global.u32 	%r207, [%rd271+5120];
	setp.gt.s32 	%p178, %r207, 4;
	selp.u16 	%rs245, 1, 0, %p178;
	setp.ne.s16 	%p180, %rs244, 0;
	and.pred  	%p181, %p180, %p178;
	min.s64 	%rd293, %rd292, %rd291;
	setp.eq.s16 	%p182, %rs244, 0;
	selp.b64 	%rd294, %rd292, %rd291, %p182;
	selp.b16 	%rs246, %rs245, %rs243, %p182;
	selp.b64 	%rd295, %rd293, %rd294, %p181;
	selp.b16 	%rs247, 1, %rs246, %p181;
	and.b16  	%rs248, %rs247, 255;
	add.s64 	%rd296, %rd272, 1536;
	ld.global.u32 	%r208, [%rd271+6144];
	setp.gt.s32 	%p183, %r208, 4;
	selp.u16 	%rs249, 1, 0, %p183;
	setp.ne.s16 	%p185, %rs248, 0;
	and.pred  	%p186, %p185, %p183;
	min.s64 	%rd297, %rd296, %rd295;
	setp.eq.s16 	%p187, %rs248, 0;
	selp.b64 	%rd298, %rd296, %rd295, %p187;
	selp.b16 	%rs250, %rs249, %rs247, %p187;
	selp.b64 	%rd299, %rd297, %rd298, %p186;
	selp.b16 	%rs251, 1, %rs250, %p186;
	and.b16  	%rs252, %rs251, 255;
	add.s64 	%rd300, %rd272, 1792;
	ld.global.u32 	%r209, [%rd271+7168];
	setp.gt.s32 	%p188, %r209, 4;
	selp.u16 	%rs253, 1, 0, %p188;
	setp.ne.s16 	%p190, %rs252, 0;
	and.pred  	%p191, %p190, %p188;
	min.s64 	%rd301, %rd300, %rd299;
	setp.eq.s16 	%p192, %rs252, 0;
	selp.b64 	%rd302, %rd300, %rd299, %p192;
	selp.b16 	%rs254, %rs253, %rs251, %p192;
	selp.b64 	%rd403, %rd301, %rd302, %p191;
	selp.b16 	%rs383, 1, %rs254, %p191;
	add.s32 	%r456, %r456, 2048;
	add.s32 	%r454, %r454, 8;
	setp.ne.s32 	%p193, %r454, 0;
	@%p193 bra 	$L__BB4_9;
$L__BB4_10:
	setp.eq.s32 	%p194, %r7, 0;
	@%p194 bra 	$L__BB4_18;
	setp.lt.u32 	%p195, %r7, 4;
	@%p195 bra 	$L__BB4_13;
	cvt.u64.u32 	%rd304, %r456;
	mul.wide.u32 	%rd305, %r456, 4;
	add.s64 	%rd306, %rd2, %rd305;
	add.s64 	%rd307, %rd117, %rd304;
	ld.global.u32 	%r210, [%rd306];
	setp.gt.s32 	%p196, %r210, 4;
	selp.u16 	%rs256, 1, 0, %p196;
	and.b16  	%rs257, %rs383, 255;
	setp.ne.s16 	%p198, %rs257, 0;
	and.pred  	%p199, %p198, %p196;
	min.s64 	%rd308, %rd307, %rd403;
	setp.eq.s16 	%p200, %rs257, 0;
	selp.b64 	%rd309, %rd307, %rd403, %p200;
	selp.b16 	%rs258, %rs256, %rs383, %p200;
	selp.b64 	%rd310, %rd308, %rd309, %p199;
	selp.b16 	%rs259, 1, %rs258, %p199;
	and.b16  	%rs260, %rs259, 255;
	add.s32 	%r211, %r456, 256;
	cvt.u64.u32 	%rd311, %r211;
	add.s64 	%rd312, %rd117, %rd311;
	ld.global.u32 	%r212, [%rd306+1024];
	setp.gt.s32 	%p201, %r212, 4;
	selp.u16 	%rs261, 1, 0, %p201;
	setp.ne.s16 	%p203, %rs260, 0;
	and.pred  	%p204, %p203, %p201;
	min.s64 	%rd313, %rd312, %rd310;
	setp.eq.s16 	%p205, %rs260, 0;
	selp.b64 	%rd314, %rd312, %rd310, %p205;
	selp.b16 	%rs262, %rs261, %rs259, %p205;
	selp.b64 	%rd315, %rd313, %rd314, %p204;
	selp.b16 	%rs263, 1, %rs262, %p204;
	and.b16  	%rs264, %rs263, 255;
	add.s32 	%r213, %r456, 512;
	cvt.u64.u32 	%rd316, %r213;
	add.s64 	%rd317, %rd117, %rd316;
	ld.global.u32 	%r214, [%rd306+2048];
	setp.gt.s32 	%p206, %r214, 4;
	selp.u16 	%rs265, 1, 0, %p206;
	setp.ne.s16 	%p208, %rs264, 0;
	and.pred  	%p209, %p208, %p206;
	min.s64 	%rd318, %rd317, %rd315;
	setp.eq.s16 	%p210, %rs264, 0;
	selp.b64 	%rd319, %rd317, %rd315, %p210;
	selp.b16 	%rs266, %rs265, %rs263, %p210;
	selp.b64 	%rd320, %rd318, %rd319, %p209;
	selp.b16 	%rs267, 1, %rs266, %p209;
	and.b16  	%rs268, %rs267, 255;
	add.s32 	%r215, %r456, 768;
	cvt.u64.u32 	%rd321, %r215;
	add.s64 	%rd322, %rd117, %rd321;
	ld.global.u32 	%r216, [%rd306+3072];
	setp.gt.s32 	%p211, %r216, 4;
	selp.u16 	%rs269, 1, 0, %p211;
	setp.ne.s16 	%p213, %rs268, 0;
	and.pred  	%p214, %p213, %p211;
	min.s64 	%rd323, %rd322, %rd320;
	setp.eq.s16 	%p215, %rs268, 0;
	selp.b64 	%rd324, %rd322, %rd320, %p215;
	selp.b16 	%rs270, %rs269, %rs267, %p215;
	selp.b64 	%rd403, %rd323, %rd324, %p214;
	selp.b16 	%rs383, 1, %rs270, %p214;
	add.s32 	%r456, %r456, 1024;
$L__BB4_13:
	and.b32  	%r217, %r6, 3;
	setp.eq.s32 	%p216, %r217, 0;
	@%p216 bra 	$L__BB4_18;
	setp.eq.s32 	%p217, %r217, 1;
	@%p217 bra 	$L__BB4_16;
	cvt.u64.u32 	%rd326, %r456;
	mul.wide.u32 	%rd327, %r456, 4;
	add.s64 	%rd328, %rd2, %rd327;
	add.s64 	%rd329, %rd117, %rd326;
	ld.global.u32 	%r218, [%rd328];
	setp.gt.s32 	%p218, %r218, 4;
	selp.u16 	%rs272, 1, 0, %p218;
	and.b16  	%rs273, %rs383, 255;
	setp.ne.s16 	%p220, %rs273, 0;
	and.pred  	%p221, %p220, %p218;
	min.s64 	%rd330, %rd329, %rd403;
	setp.eq.s16 	%p222, %rs273, 0;
	selp.b64 	%rd331, %rd329, %rd403, %p222;
	selp.b16 	%rs274, %rs272, %rs383, %p222;
	selp.b64 	%rd332, %rd330, %rd331, %p221;
	selp.b16 	%rs275, 1, %rs274, %p221;
	and.b16  	%rs276, %rs275, 255;
	add.s32 	%r219, %r456, 256;
	cvt.u64.u32 	%rd333, %r219;
	add.s64 	%rd334, %rd117, %rd333;
	ld.global.u32 	%r220, [%rd328+1024];
	setp.gt.s32 	%p223, %r220, 4;
	selp.u16 	%rs277, 1, 0, %p223;
	setp.ne.s16 	%p225, %rs276, 0;
	and.pred  	%p226, %p225, %p223;
	min.s64 	%rd335, %rd334, %rd332;
	setp.eq.s16 	%p227, %rs276, 0;
	selp.b64 	%rd336, %rd334, %rd332, %p227;
	selp.b16 	%rs278, %rs277, %rs275, %p227;
	selp.b64 	%rd403, %rd335, %rd336, %p226;
	selp.b16 	%rs383, 1, %rs278, %p226;
	add.s32 	%r456, %r456, 512;
$L__BB4_16:
	and.b32  	%r221, %r5, 256;
	setp.ne.s32 	%p228, %r221, 0;
	@%p228 bra 	$L__BB4_18;
	cvt.u64.u32 	%rd337, %r456;
	mul.wide.u32 	%rd338, %r456, 4;
	add.s64 	%rd339, %rd2, %rd338;
	add.s64 	%rd340, %rd117, %rd337;
	ld.global.u32 	%r222, [%rd339];
	setp.gt.s32 	%p229, %r222, 4;
	selp.u16 	%rs279, 1, 0, %p229;
	and.b16  	%rs280, %rs383, 255;
	setp.ne.s16 	%p231, %rs280, 0;
	and.pred  	%p232, %p231, %p229;
	min.s64 	%rd341, %rd340, %rd403;
	setp.eq.s16 	%p233, %rs280, 0;
	selp.b64 	%rd342, %rd340, %rd403, %p233;
	selp.b16 	%rs281, %rs279, %rs383, %p233;
	selp.b64 	%rd403, %rd341, %rd342, %p232;
	selp.b16 	%rs383, 1, %rs281, %p232;
$L__BB4_18:
	setp.lt.u64 	%p234, %rd118, 256;
	@%p234 bra 	$L__BB4_43;
	// begin inline asm
	mov.u32 %r341, %laneid;
	// end inline asm
	cvt.u32.u16 	%r362, %rs383;
	and.b32  	%r343, %r362, 255;
	mov.b32 	%r359, 1;
	mov.b32 	%r360, 31;
	mov.b32 	%r361, -1;
	// begin inline asm
	shfl.sync.down.b32 %r342, %r343, %r359, %r360, %r361;
	// end inline asm
	// begin inline asm
	shfl.sync.down.b32 %r347, %r348, %r359, %r360, %r361;
	// end inline asm
	mov.b64 	{%r353, %r358}, %rd403;
	// begin inline asm
	shfl.sync.down.b32 %r352, %r353, %r359, %r360, %r361;
	// end inline asm
	// begin inline asm
	shfl.sync.down.b32 %r357, %r358, %r359, %r360, %r361;
	// end inline asm
	mov.b64 	%rd18, {%r352, %r357};
	cvt.u16.u32 	%rs15, %r342;
	setp.gt.s32 	%p284, %r341, 30;
	@%p284 bra 	$L__BB4_23;
	and.b16  	%rs323, %rs383, 255;
	setp.eq.s16 	%p285, %rs323, 0;
	and.b16  	%rs324, %rs15, 255;
	setp.eq.s16 	%p286, %rs324, 0;
	or.pred  	%p287, %p285, %p286;
	@%p287 bra 	$L__BB4_22;
	min.s64 	%rd403, %rd18, %rd403;
	mov.b16 	%rs383, 1;
	bra.uni 	$L__BB4_23;
$L__BB4_22:
	setp.eq.s16 	%p288, %rs323, 0;
	selp.b64 	%rd403, %rd18, %rd403, %p288;
	selp.b16 	%rs383, %rs15, %rs383, %p288;
$L__BB4_23:
	cvt.u32.u16 	%r383, %rs383;
	and.b32  	%r364, %r383, 255;
	mov.b32 	%r380, 2;
	mov.b32 	%r381, 31;
	mov.b32 	%r382, -1;
	// begin inline asm
	shfl.sync.down.b32 %r363, %r364, %r380, %r381, %r382;
	// end inline asm
	// begin inline asm
	shfl.sync.down.b32 %r368, %r369, %r380, %r381, %r382;
	// end inline asm
	mov.b64 	{%r374, %r379}, %rd403;
	// begin inline asm
	shfl.sync.down.b32 %r373, %r374, %r380, %r381, %r382;
	// end inline asm
	// begin inline asm
	shfl.sync.down.b32 %r378, %r379, %r380, %r381, %r382;
	// end inline asm
	mov.b64 	%rd22, {%r373, %r378};
	cvt.u16.u32 	%rs18, %r363;
	setp.gt.s32 	%p289, %r341, 29;
	@%p289 bra 	$L__BB4_27;
	and.b16  	%rs327, %rs383, 255;
	setp.eq.s16 	%p290, %rs327, 0;
	and.b16  	%rs328, %rs18, 255;
	setp.eq.s16 	%p291, %rs328, 0;
	or.pred  	%p292, %p290, %p291;
	@%p292 bra 	$L__BB4_26;
	min.s64 	%rd403, %rd22, %rd403;
	mov.b16 	%rs383, 1;
	bra.uni 	$L__BB4_27;
$L__BB4_26:
	setp.eq.s16 	%p293, %rs327, 0;
	selp.b64 	%rd403, %rd22, %rd403, %p293;
	selp.b16 	%rs383, %rs18, %rs383, %p293;
$L__BB4_27:
	cvt.u32.u16 	%r404, %rs383;
	and.b32  	%r385, %r404, 255;
	mov.b32 	%r401, 4;
	mov.b32 	%r402, 31;
	mov.b32 	%r403, -1;
	// begin inline asm
	shfl.sync.down.b32 %r384, %r385, %r401, %r402, %r403;
	// end inline asm
	// begin inline asm
	shfl.sync.down.b32 %r389, %r390, %r401, %r402, %r403;
	// end inline asm
	mov.b64 	{%r395, %r400}, %rd403;
	// begin inline asm
	shfl.sync.down.b32 %r394, %r395, %r401, %r402, %r403;
	// end inline asm
	// begin inline asm
	shfl.sync.down.b32 %r399, %r400, %r401, %r402, %r403;
	// end inline asm
	mov.b64 	%rd26, {%r394, %r399};
	cvt.u16.u32 	%rs21, %r384;
	setp.gt.s32 	%p294, %r341, 27;
	@%p294 bra 	$L__BB4_31;
	and.b16  	%rs331, %rs383, 255;
	setp.eq.s16 	%p295, %rs331, 0;
	and.b16  	%rs332, %rs21, 255;
	setp.eq.s16 	%p296, %rs332, 0;
	or.pred  	%p297, %p295, %p296;
	@%p297 bra 	$L__BB4_30;
	min.s64 	%rd403, %rd26, %rd403;
	mov.b16 	%rs383, 1;
	bra.uni 	$L__BB4_31;
$L__BB4_30:
	setp.eq.s16 	%p298, %rs331, 0;
	selp.b64 	%rd403, %rd26, %rd403, %p298;
	selp.b16 	%rs383, %rs21, %rs383, %p298;
$L__BB4_31:
	cvt.u32.u16 	%r425, %rs383;
	and.b32  	%r406, %r425, 255;
	mov.b32 	%r422, 8;
	mov.b32 	%r423, 31;
	mov.b32 	%r424, -1;
	// begin inline asm
	shfl.sync.down.b32 %r405, %r406, %r422, %r423, %r424;
	// end inline asm
	// begin inline asm
	shfl.sync.down.b32 %r410, %r411, %r422, %r423, %r424;
	// end inline asm
	mov.b64 	{%r416, %r421}, %rd403;
	// begin inline asm
	shfl.sync.down.b32 %r415, %r416, %r422, %r423, %r424;
	// end inline asm
	// begin inline asm
	shfl.sync.down.b32 %r420, %r421, %r422, %r423, %r424;
	// end inline asm
	mov.b64 	%rd30, {%r415, %r420};
	cvt.u16.u32 	%rs24, %r405;
	setp.gt.s32 	%p299, %r341, 23;
	@%p299 bra 	$L__BB4_35;
	and.b16  	%rs335, %rs383, 255;
	setp.eq.s16 	%p300, %rs335, 0;
	and.b16  	%rs336, %rs24, 255;
	setp.eq.s16 	%p301, %rs336, 0;
	or.pred  	%p302, %p300, %p301;
	@%p302 bra 	$L__BB4_34;
	min.s64 	%rd403, %rd30, %rd403;
	mov.b16 	%rs383, 1;
	bra.uni 	$L__BB4_35;
$L__BB4_34:
	setp.eq.s16 	%p303, %rs335, 0;
	selp.b64 	%rd403, %rd30, %rd403, %p303;
	selp.b16 	%rs383, %rs24, %rs383, %p303;
$L__BB4_35:
	cvt.u32.u16 	%r446, %rs383;
	and.b32  	%r427, %r446, 255;
	mov.b32 	%r443, 16;
	mov.b32 	%r444, 31;
	mov.b32 	%r445, -1;
	// begin inline asm
	shfl.sync.down.b32 %r426, %r427, %r443, %r444, %r445;
	// end inline asm
	// begin inline asm
	shfl.sync.down.b32 %r431, %r432, %r443, %r444, %r445;
	// end inline asm
	mov.b64 	{%r437, %r442}, %rd403;
	// begin inline asm
	shfl.sync.down.b32 %r436, %r437, %r443, %r444, %r445;
	// end inline asm
	// begin inline asm
	shfl.sync.down.b32 %r441, %r442, %r443, %r444, %r445;
	// end inline asm
	mov.b64 	%rd34, {%r436, %r441};
	cvt.u16.u32 	%rs27, %r426;
	setp.gt.s32 	%p304, %r341, 15;
	@%p304 bra 	$L__BB4_39;
	and.b16  	%rs339, %rs383, 255;
	setp.eq.s16 	%p305, %rs339, 0;
	and.b16  	%rs340, %rs27, 255;
	setp.eq.s16 	%p306, %rs340, 0;
	or.pred  	%p307, %p305, %p306;
	@%p307 bra 	$L__BB4_38;
	min.s64 	%rd403, %rd34, %rd403;
	mov.b16 	%rs383, 1;
	bra.uni 	$L__BB4_39;
$L__BB4_38:
	setp.eq.s16 	%p308, %rs339, 0;
	selp.b16 	%rs383, %rs27, %rs383, %p308;
	selp.b64 	%rd403, %rd34, %rd403, %p308;
$L__BB4_39:
	setp.ne.s32 	%p309, %r341, 0;
	@%p309 bra 	$L__BB4_41;
	shr.u32 	%r447, %r2, 1;
	and.b32  	%r448, %r447, 496;
	mov.u32 	%r449, _ZZN3cub18CUB_300001_SM_10006detail6reduce28DeviceReduceSingleTileKernelINS2_10policy_hubIN4cuda3std3__45tupleIJblEEEyN6thrust24THRUST_300001_SM_1000_NS8cuda_cub9__find_if7functorIS9_EEE10Policy1000ENSB_12zip_iteratorINS8_IJNSD_26transform_input_iterator_tIbNSB_6detail15normal_iteratorINSB_10device_ptrIiEEEE17greater_than_fourEENSB_17counting_iteratorIlNSB_11use_defaultESS_SS_EEEEEEEPS9_ySF_S9_S9_NS7_10__identityEEEvT0_T1_T2_T3_T4_T6_E12temp_storage;
	add.s32 	%r450, %r449, %r448;
	st.shared.u8 	[%r450+8], %rs383;
	st.shared.u64 	[%r450+16], %rd403;
$L__BB4_41:
	bar.sync 	0;
	setp.ne.s32 	%p310, %r2, 0;
	@%p310 bra 	$L__BB4_120;
	ld.shared.u8 	%rs343, [_ZZN3cub18CUB_300001_SM_10006detail6reduce28DeviceReduceSingleTileKernelINS2_10policy_hubIN4cuda3std3__45tupleIJblEEEyN6thrust24THRUST_300001_SM_1000_NS8cuda_cub9__find_if7functorIS9_EEE10Policy1000ENSB_12zip_iteratorINS8_IJNSD_26transform_input_iterator_tIbNSB_6detail15normal_iteratorINSB_10device_ptrIiEEEE17greater_than_fourEENSB_17counting_iteratorIlNSB_11use_defaultESS_SS_EEEEEEEPS9_ySF_S9_S9_NS7_10__identityEEEvT0_T1_T2_T3_T4_T6_E12temp_storage+24];
	ld.shared.u64 	%rd364, [_ZZN3cub18CUB_300001_SM_10006detail6reduce28DeviceReduceSingleTileKernelINS2_10policy_hubIN4cuda3std3__45tupleIJblEEEyN6thrust24THRUST_300001_SM_1000_NS8cuda_cub9__find_if7functorIS9_EEE10Policy1000ENSB_12zip_iteratorINS8_IJNSD_26transform_input_iterator_tIbNSB_6detail15normal_iteratorINSB_10device_ptrIiEEEE17greater_than_fourEENSB_17counting_iteratorIlNSB_11use_defaultESS_SS_EEEEEEEPS9_ySF_S9_S9_NS7_10__identityEEEvT0_T1_T2_T3_T4_T6_E12temp_storage+32];
	and.b16  	%rs344, %rs383, 255;
	setp.eq.s16 	%p311, %rs344, 0;
	setp.eq.s16 	%p312, %rs343, 0;
	min.s64 	%rd365, %rd364, %rd403;
	selp.b16 	%rs345, %rs383, 1, %p312;
	selp.b16 	%rs346, %rs343, %rs345, %p311;
	and.b16  	%rs347, %rs346, 255;
	selp.b64 	%rd366, %rd403, %rd365, %p312;
	selp.b64 	%rd367, %rd364, %rd366, %p311;
	ld.shared.u8 	%rs348, [_ZZN3cub18CUB_300001_SM_10006detail6reduce28DeviceReduceSingleTileKernelINS2_10policy_hubIN4cuda3std3__45tupleIJblEEEyN6thrust24THRUST_300001_SM_1000_NS8cuda_cub9__find_if7functorIS9_EEE10Policy1000ENSB_12zip_iteratorINS8_IJNSD_26transform_input_iterator_tIbNSB_6detail15normal_iteratorINSB_10device_ptrIiEEEE17greater_than_fourEENSB_17counting_iteratorIlNSB_11use_defaultESS_SS_EEEEEEEPS9_ySF_S9_S9_NS7_10__identityEEEvT0_T1_T2_T3_T4_T6_E12temp_storage+40];
	ld.shared.u64 	%rd368, [_ZZN3cub18CUB_300001_SM_10006detail6reduce28DeviceReduceSingleTileKernelINS2_10policy_hubIN4cuda3std3__45tupleIJblEEEyN6thrust24THRUST_300001_SM_1000_NS8cuda_cub9__find_if7functorIS9_EEE10Policy1000ENSB_12zip_iteratorINS8_IJNSD_26transform_input_iterator_tIbNSB_6detail15normal_iteratorINSB_10device_ptrIiEEEE17greater_than_fourEENSB_17counting_iteratorIlNSB_11use_defaultESS_SS_EEEEEEEPS9_ySF_S9_S9_NS7_10__identityEEEvT0_T1_T2_T3_T4_T6_E12temp_storage+48];
	setp.eq.s16 	%p313, %rs347, 0;
	setp.eq.s16 	%p314, %rs348, 0;
	min.s64 	%rd369, %rd368, %rd367;
	selp.b16 	%rs349, %rs346, 1, %p314;
	selp.b16 	%rs350, %rs348, %rs349, %p313;
	and.b16  	%rs351, %rs350, 255;
	selp.b64 	%rd370, %rd367, %rd369, %p314;
	selp.b64 	%rd371, %rd368, %rd370, %p313;
	ld.shared.u8 	%rs352, [_ZZN3cub18CUB_300001_SM_10006detail6reduce28DeviceReduceSingleTileKernelINS2_10policy_hubIN4cuda3std3__45tupleIJblEEEyN6thrust24THRUST_300001_SM_1000_NS8cuda_cub9__find_if7functorIS9_EEE10Policy1000ENSB_12zip_iteratorINS8_IJNSD_26transform_input_iterator_tIbNSB_6detail15normal_iteratorINSB_10device_ptrIiEEEE17greater_than_fourEENSB_17counting_iteratorIlNSB_11use_defaultESS_SS_EEEEEEEPS9_ySF_S9_S9_NS7_10__identityEEEvT0_T1_T2_T3_T4_T6_E12temp_storage+56];
	ld.shared.u64 	%rd372, [_ZZN3cub18CUB_300001_SM_10006detail6reduce28DeviceReduceSingleTileKernelINS2_10policy_hubIN4cuda3std3__45tupleIJblEEEyN6thrust24THRUST_300001_SM_1000_NS8cuda_cub9__find_if7functorIS9_EEE10Policy1000ENSB_12zip_iteratorINS8_IJNSD_26transform_input_iterator_tIbNSB_6detail15normal_iteratorINSB_10device_ptrIiEEEE17greater_than_fourEENSB_17counting_iteratorIlNSB_11use_defaultESS_SS_EEEEEEEPS9_ySF_S9_S9_NS7_10__identityEEEvT0_T1_T2_T3_T4_T6_E12temp_storage+64];
	setp.eq.s16 	%p315, %rs351, 0;
	setp.eq.s16 	%p316, %rs352, 0;
	min.s64 	%rd373, %rd372, %rd371;
	selp.b16 	%rs353, %rs350, 1, %p316;
	selp.b16 	%rs354, %rs352, %rs353, %p315;
	and.b16  	%rs355, %rs354, 255;
	selp.b64 	%rd374, %rd371, %rd373, %p316;
	selp.b64 	%rd375, %rd372, %rd374, %p315;
	ld.shared.u8 	%rs356, [_ZZN3cub18CUB_300001_SM_10006detail6reduce28DeviceReduceSingleTileKernelINS2_10policy_hubIN4cuda3std3__45tupleIJblEEEyN6thrust24THRUST_300001_SM_1000_NS8cuda_cub9__find_if7functorIS9_EEE10Policy1000ENSB_12zip_iteratorINS8_IJNSD_26transform_input_iterator_tIbNSB_6detail15normal_iteratorINSB_10device_ptrIiEEEE17greater_than_fourEENSB_17counting_iteratorIlNSB_11use_defaultESS_SS_EEEEEEEPS9_ySF_S9_S9_NS7_10__identityEEEvT0_T1_T2_T3_T4_T6_E12temp_storage+72];
	ld.shared.u64 	%rd376, [_ZZN3cub18CUB_300001_SM_10006detail6reduce28DeviceReduceSingleTileKernelINS2_10policy_hubIN4cuda3std3__45tupleIJblEEEyN6thrust24THRUST_300001_SM_1000_NS8cuda_cub9__find_if7functorIS9_EEE10Policy1000ENSB_12zip_iteratorINS8_IJNSD_26transform_input_iterator_tIbNSB_6detail15normal_iteratorINSB_10device_ptrIiEEEE17greater_than_fourEENSB_17counting_iteratorIlNSB_11use_defaultESS_SS_EEEEEEEPS9_ySF_S9_S9_NS7_10__identityEEEvT0_T1_T2_T3_T4_T6_E12temp_storage+80];
	setp.eq.s16 	%p317, %rs355, 0;
	setp.eq.s16 	%p318, %rs356, 0;
	min.s64 	%rd377, %rd376, %rd375;
	selp.b16 	%rs357, %rs354, 1, %p318;
	selp.b16 	%rs358, %rs356, %rs357, %p317;
	and.b16  	%rs359, %rs358, 255;
	selp.b64 	%rd378, %rd375, %rd377, %p318;
	selp.b64 	%rd379, %rd376, %rd378, %p317;
	ld.shared.u8 	%rs360, [_ZZN3cub18CUB_300001_SM_10006detail6reduce28DeviceReduceSingleTileKernelINS2_10policy_hubIN4cuda3std3__45tupleIJblEEEyN6thrust24THRUST_300001_SM_1000_NS8cuda_cub9__find_if7functorIS9_EEE10Policy1000ENSB_12zip_iteratorINS8_IJNSD_26transform_input_iterator_tIbNSB_6detail15normal_iteratorINSB_10device_ptrIiEEEE17greater_than_fourEENSB_17counting_iteratorIlNSB_11use_defaultESS_SS_EEEEEEEPS9_ySF_S9_S9_NS7_10__identityEEEvT0_T1_T2_T3_T4_T6_E12temp_storage+88];
	ld.shared.u64 	%rd380, [_ZZN3cub18CUB_300001_SM_10006detail6reduce28DeviceReduceSingleTileKernelINS2_10policy_hubIN4cuda3std3__45tupleIJblEEEyN6thrust24THRUST_300001_SM_1000_NS8cuda_cub9__find_if7functorIS9_EEE10Policy1000ENSB_12zip_iteratorINS8_IJNSD_26transform_input_iterator_tIbNSB_6detail15normal_iteratorINSB_10device_ptrIiEEEE17greater_than_fourEENSB_17counting_iteratorIlNSB_11use_defaultESS_SS_EEEEEEEPS9_ySF_S9_S9_NS7_10__identityEEEvT0_T1_T2_T3_T4_T6_E12temp_storage+96];
	setp.eq.s16 	%p319, %rs359, 0;
	setp.eq.s16 	%p320, %rs360, 0;
	min.s64 	%rd381, %rd380, %rd379;
	selp.b16 	%rs361, %rs358, 1, %p320;
	selp.b16 	%rs362, %rs360, %rs361, %p319;
	and.b16  	%rs363, %rs362, 255;
	selp.b64 	%rd382, %rd379, %rd381, %p320;
	selp.b64 	%rd383, %rd380, %rd382, %p319;
	ld.shared.u8 	%rs364, [_ZZN3cub18CUB_300001_SM_10006detail6reduce28DeviceReduceSingleTileKernelINS2_10policy_hubIN4cuda3std3__45tupleIJblEEEyN6thrust24THRUST_300001_SM_1000_NS8cuda_cub9__find_if7functorIS9_EEE10Policy1000ENSB_12zip_iteratorINS8_IJNSD_26transform_input_iterator_tIbNSB_6detail15normal_iteratorINSB_10device_ptrIiEEEE17greater_than_fourEENSB_17counting_iteratorIlNSB_11use_defaultESS_SS_EEEEEEEPS9_ySF_S9_S9_NS7_10__identityEEEvT0_T1_T2_T3_T4_T6_E12temp_storage+104];
	ld.shared.u64 	%rd384, [_ZZN3cub18CUB_300001_SM_10006detail6reduce28DeviceReduceSingleTileKernelINS2_10policy_hubIN4cuda3std3__45tupleIJblEEEyN6thrust24THRUST_300001_SM_1000_NS8cuda_cub9__find_if7functorIS9_EEE10Policy1000ENSB_12zip_iteratorINS8_IJNSD_26transform_input_iterator_tIbNSB_6detail15normal_iteratorINSB_10device_ptrIiEEEE17greater_than_fourEENSB_17counting_iteratorIlNSB_11use_defaultESS_SS_EEEEEEEPS9_ySF_S9_S9_NS7_10__identityEEEvT0_T1_T2_T3_T4_T6_E12temp_storage+112];
	setp.eq.s16 	%p321, %rs363, 0;
	setp.eq.s16 	%p322, %rs364, 0;
	min.s64 	%rd385, %rd384, %rd383;
	selp.b16 	%rs365, %rs362, 1, %p322;
	selp.b16 	%rs366, %rs364, %rs365, %p321;
	and.b16  	%rs367, %rs366, 255;
	selp.b64 	%rd386, %rd383, %rd385, %p322;
	selp.b64 	%rd387, %rd384, %rd386, %p321;
	ld.shared.u8 	%rs368, [_ZZN3cub18CUB_300001_SM_10006detail6reduce28DeviceReduceSingleTileKernelINS2_10policy_hubIN4cuda3std3__45tupleIJblEEEyN6thrust24THRUST_300001_SM_1000_NS8cuda_cub9__find_if7functorIS9_EEE10Policy1000ENSB_12zip_iteratorINS8_IJNSD_26transform_input_iterator_tIbNSB_6detail15normal_iteratorINSB_10device_ptrIiEEEE17greater_than_fourEENSB_17counting_iteratorIlNSB_11use_defaultESS_SS_EEEEEEEPS9_ySF_S9_S9_NS7_10__identityEEEvT0_T1_T2_T3_T4_T6_E12temp_storage+120];
	ld.shared.u64 	%rd388, [_ZZN3cub18CUB_300001_SM_10006detail6reduce28DeviceReduceSingleTileKernelINS2_10policy_hubIN4cuda3std3__45tupleIJblEEEyN6thrust24THRUST_300001_SM_1000_NS8cuda_cub9__find_if7functorIS9_EEE10Policy1000ENSB_12zip_iteratorINS8_IJNSD_26transform_input_iterator_tIbNSB_6detail15normal_iteratorINSB_10device_ptrIiEEEE17greater_than_fourEENSB_17counting_iteratorIlNSB_11use_defaultESS_SS_EEEEEEEPS9_ySF_S9_S9_NS7_10__identityEEEvT0_T1_T2_T3_T4_T6_E12temp_storage+128];
	setp.eq.s16 	%p323, %rs367, 0;
	setp.eq.s16 	%p324, %rs368, 0;
	min.s64 	%rd389, %rd388, %rd387;
	selp.b16 	%rs369, %rs366, 1, %p324;
	selp.b16 	%rs383, %rs368, %rs369, %p323;
	selp.b64 	%rd390, %rd387, %rd389, %p324;
	selp.b64 	%rd403, %rd388, %rd390, %p323;
	bra.uni 	$L__BB4_120;
$L__BB4_43:
	// begin inline asm
	mov.u32 %r223, %laneid;
	// end inline asm
	and.b32  	%r244, %r2, 992;
	add.s32 	%r245, %r244, 32;
	setp.gt.u32 	%p235, %r245, %r1;
	not.b32 	%r246, %r244;
	add.s32 	%r247, %r1, %r246;
	selp.b32 	%r242, %r247, 31, %p235;
	cvt.u32.u16 	%r248, %rs383;
	and.b32  	%r225, %r248, 255;
	mov.b32 	%r241, 1;
	mov.b32 	%r243, -1;
	// begin inline asm
	shfl.sync.down.b32 %r224, %r225, %r241, %r242, %r243;
	// end inline asm
	// begin inline asm
	shfl.sync.down.b32 %r229, %r230, %r241, %r242, %r243;
	// end inline asm
	mov.b64 	{%r235, %r240}, %rd403;
	// begin inline asm
	shfl.sync.down.b32 %r234, %r235, %r241, %r242, %r243;
	// end inline asm
	// begin inline asm
	shfl.sync.down.b32 %r239, %r240, %r241, %r242, %r243;
	// end inline asm
	mov.b64 	%rd39, {%r234, %r239};
	cvt.u16.u32 	%rs31, %r224;
	setp.ge.s32 	%p236, %r223, %r242;
	@%p236 bra 	$L__BB4_47;
	and.b16  	%rs282, %rs383, 255;
	setp.eq.s16 	%p237, %rs282, 0;
	and.b16  	%rs283, %rs31, 255;
	setp.eq.s16 	%p238, %rs283, 0;
	or.pred  	%p239, %p237, %p238;
	@%p239 bra 	$L__BB4_46;
	min.s64 	%rd403, %rd39, %rd403;
	mov.b16 	%rs383, 1;
	bra.uni 	$L__BB4_47;
$L__BB4_46:
	setp.eq.s16 	%p240, %rs282, 0;
	selp.b16 	%rs383, %rs31, %rs383, %p240;
	selp.b64 	%rd403, %rd39, %rd403, %p240;
$L__BB4_47:
	cvt.u32.u16 	%r269, %rs383;
	and.b32  	%r250, %r269, 255;
	mov.b32 	%r266, 2;
	mov.b32 	%r268, -1;
	// begin inline asm
	shfl.sync.down.b32 %r249, %r250, %r266, %r242, %r268;
	// end inline asm
	// begin inline asm
	shfl.sync.down.b32 %r254, %r255, %r266, %r242, %r268;
	// end inline asm
	mov.b64 	{%r260, %r265}, %rd403;
	// begin inline asm
	shfl.sync.down.b32 %r259, %r260, %r266, %r242, %r268;
	// end inline asm
	// begin inline asm
	shfl.sync.down.b32 %r264, %r265, %r266, %r242, %r268;
	// end inline asm
	mov.b64 	%rd43, {%r259, %r264};
	cvt.u16.u32 	%rs34, %r249;
	add.s32 	%r270, %r223, 2;
	setp.gt.s32 	%p241, %r270, %r242;
	@%p241 bra 	$L__BB4_51;
	and.b16  	%rs286, %rs383, 255;
	setp.eq.s16 	%p242, %rs286, 0;
	and.b16  	%rs287, %rs34, 255;
	setp.eq.s16 	%p243, %rs287, 0;
	or.pred  	%p244, %p242, %p243;
	@%p244 bra 	$L__BB4_50;
	min.s64 	%rd403, %rd43, %rd403;
	mov.b16 	%rs383, 1;
	bra.uni 	$L__BB4_51;
$L__BB4_50:
	setp.eq.s16 	%p245, %rs286, 0;
	selp.b16 	%rs383, %rs34, %rs383, %p245;
	selp.b64 	%rd403, %rd43, %rd403, %p245;
$L__BB4_51:
	cvt.u32.u16 	%r291, %rs383;
	and.b32  	%r272, %r291, 255;
	mov.b32 	%r288, 4;
	mov.b32 	%r290, -1;
	// begin inline asm
	shfl.sync.down.b32 %r271, %r272, %r288, %r242, %r290;
	// end inline asm
	// begin inline asm
	shfl.sync.down.b32 %r276, %r277, %r288, %r242, %r290;
	// end inline asm
	mov.b64 	{%r282, %r287}, %rd403;
	// begin inline asm
	shfl.sync.down.b32 %r281, %r282, %r288, %r242, %r290;
	// end inline asm
	// begin inline asm
	shfl.sync.down.b32 %r286, %r287, %r288, %r242, %r290;
	// end inline asm
	mov.b64 	%rd47, {%r281, %r286};
	cvt.u16.u32 	%rs37, %r271;
	add.s32 	%r292, %r223, 4;
	setp.gt.s32 	%p246, %r292, %r242;
	@%p246 bra 	$L__BB4_55;
	and.b16  	%rs290, %rs383, 255;
	setp.eq.s16 	%p247, %rs290, 0;
	and.b16  	%rs291, %rs37, 255;
	setp.eq.s16 	%p248, %rs291, 0;
	or.pred  	%p249, %p247, %p248;
	@%p249 bra 	$L__BB4_54;
	min.s64 	%rd403, %rd47, %rd403;
	mov.b16 	%rs383, 1;
	bra.uni 	$L__BB4_55;
$L__BB4_54:
	setp.eq.s16 	%p250, %rs290, 0;
	selp.b16 	%rs383, %rs37, %rs383, %p250;
	selp.b64 	%rd403, %rd47, %rd403, %p250;
$L__BB4_55:
	cvt.u32.u16 	%r313, %rs383;
	and.b32  	%r294, %r313, 255;
	mov.b32 	%r310, 8;
	mov.b32 	%r312, -1;
	// begin inline asm
	shfl.sync.down.b32 %r293, %r294, %r310, %r242, %r312;
	// end inline asm
	// begin inline asm
	shfl.sync.down.b32 %r298, %r299, %r310, %r242, %r312;
	// end inline asm
	mov.b64 	{%r304, %r309}, %rd403;
	// begin inline asm
	shfl.sync.down.b32 %r303, %r304, %r310, %r242, %r312;
	// end inline asm
	// begin inline asm
	shfl.sync.down.b32 %r308, %r309, %r310, %r242, %r312;
	// end inline asm
	mov.b64 	%rd51, {%r303, %r308};
	cvt.u16.u32 	%rs40, %r293;
	add.s32 	%r314, %r223, 8;
	setp.gt.s32 	%p251, %r314, %r242;
	@%p251 bra 	$L__BB4_59;
	and.b16  	%rs294, %rs383, 255;
	setp.eq.s16 	%p252, %rs294, 0;
	and.b16  	%rs295, %rs40, 255;
	setp.eq.s16 	%p253, %rs295, 0;
	or.pred  	%p254, %p252, %p253;
	@%p254 bra 	$L__BB4_58;
	min.s64 	%rd403, %rd51, %rd403;
	mov.b16 	%rs383, 1;
	bra.uni 	$L__BB4_59;
$L__BB4_58:
	setp.eq.s16 	%p255, %rs294, 0;
	selp.b16 	%rs383, %rs40, %rs383, %p255;
	selp.b64 	%rd403, %rd51, %rd403, %p255;
$L__BB4_59:
	cvt.u32.u16 	%r335, %rs383;
	and.b32  	%r316, %r335, 255;
	mov.b32 	%r332, 16;
	mov.b32 	%r334, -1;
	// begin inline asm
	shfl.sync.down.b32 %r315, %r316, %r332, %r242, %r334;
	// end inline asm
	// begin inline asm
	shfl.sync.down.b32 %r320, %r321, %r332, %r242, %r334;
	// end inline asm
	mov.b64 	{%r326, %r331}, %rd403;
	// begin inline asm
	shfl.sync.down.b32 %r325, %r326, %r332, %r242, %r334;
	// end inline asm
	// begin inline asm
	shfl.sync.down.b32 %r330, %r331, %r332, %r242, %r334;
	// end inline asm
	mov.b64 	%rd55, {%r325, %r330};
	cvt.u16.u32 	%rs43, %r315;
	add.s32 	%r336, %r223, 16;
	setp.gt.s32 	%p256, %r336, %r242;
	@%p256 bra 	$L__BB4_63;
	and.b16  	%rs298, %rs383, 255;
	setp.eq.s16 	%p257, %rs298, 0;
	and.b16  	%rs299, %rs43, 255;
	setp.eq.s16 	%p258, %rs299, 0;
	or.pred  	%p259, %p257, %p258;
	@%p259 bra 	$L__BB4_62;
	min.s64 	%rd403, %rd55, %rd403;
	mov.b16 	%rs383, 1;
	bra.uni 	$L__BB4_63;
$L__BB4_62:
	setp.eq.s16 	%p260, %rs298, 0;
	selp.b16 	%rs383, %rs43, %rs383, %p260;
	selp.b64 	%rd403, %rd55, %rd403, %p260;
$L__BB4_63:
	setp.ne.s32 	%p261, %r223, 0;
	@%p261 bra 	$L__BB4_65;
	shr.u32 	%r337, %r2, 1;
	and.b32  	%r338, %r337, 496;
	mov.u32 	%r339, _ZZN3cub18CUB_300001_SM_10006detail6reduce28DeviceReduceSingleTileKernelINS2_10policy_hubIN4cuda3std3__45tupleIJblEEEyN6thrust24THRUST_300001_SM_1000_NS8cuda_cub9__find_if7functorIS9_EEE10Policy1000ENSB_12zip_iteratorINS8_IJNSD_26transform_input_iterator_tIbNSB_6detail15normal_iteratorINSB_10device_ptrIiEEEE17greater_than_fourEENSB_17counting_iteratorIlNSB_11use_defaultESS_SS_EEEEEEEPS9_ySF_S9_S9_NS7_10__identityEEEvT0_T1_T2_T3_T4_T6_E12temp_storage;
	add.s32 	%r340, %r339, %r338;
	st.shared.u8 	[%r340+8], %rs383;
	st.shared.u64 	[%r340+16], %rd403;
$L__BB4_65:
	bar.sync 	0;
	setp.ne.s32 	%p262, %r2, 0;
	@%p262 bra 	$L__BB4_120;
	setp.lt.u64 	%p263, %rd118, 33;
	@%p263 bra 	$L__BB4_68;
	ld.shared.u8 	%rs302, [_ZZN3cub18CUB_300001_SM_10006detail6reduce28DeviceReduceSingleTileKernelINS2_10policy_hubIN4cuda3std3__45tupleIJblEEEyN6thrust24THRUST_300001_SM_1000_NS8cuda_cub9__find_if7functorIS9_EEE10Policy1000ENSB_12zip_iteratorINS8_IJNSD_26transform_input_iterator_tIbNSB_6detail15normal_iteratorINSB_10device_ptrIiEEEE17greater_than_fourEENSB_17counting_iteratorIlNSB_11use_defaultESS_SS_EEEEEEEPS9_ySF_S9_S9_NS7_10__identityEEEvT0_T1_T2_T3_T4_T6_E12temp_storage+24];
	ld.shared.u64 	%rd343, [_ZZN3cub18CUB_300001_SM_10006detail6reduce28DeviceReduceSingleTileKernelINS2_10policy_hubIN4cuda3std3__45tupleIJblEEEyN6thrust24THRUST_300001_SM_1000_NS8cuda_cub9__find_if7functorIS9_EEE10Policy1000ENSB_12zip_iteratorINS8_IJNSD_26transform_input_iterator_tIbNSB_6detail15normal_iteratorINSB_10device_ptrIiEEEE17greater_than_fourEENSB_17counting_iteratorIlNSB_11use_defaultESS_SS_EEEEEEEPS9_ySF_S9_S9_NS7_10__identityEEEvT0_T1_T2_T3_T4_T6_E12temp_storage+32];
	and.b16  	%rs303, %rs383, 255;
	setp.eq.s16 	%p264, %rs303, 0;
	setp.eq.s16 	%p265, %rs302, 0;
	min.s64 	%rd344, %rd343, %rd403;
	selp.b16 	%rs304, %rs383, 1, %p265;
	selp.b16 	%rs383, %rs302, %rs304, %p264;
	selp.b64 	%rd345, %rd403, %rd344, %p265;
	selp.b64 	%rd403, %rd343, %rd345, %p264;
$L__BB4_68:
	setp.lt.u64 	%p266, %rd118, 65;
	@%p266 bra 	$L__BB4_70;
	ld.shared.u8 	%rs305, [_ZZN3cub18CUB_300001_SM_10006detail6reduce28DeviceReduceSingleTileKernelINS2_10policy_hubIN4cuda3std3__45tupleIJblEEEyN6thrust24THRUST_300001_SM_1000_NS8cuda_cub9__find_if7functorIS9_EEE10Policy1000ENSB_12zip_iteratorINS8_IJNSD_26transform_input_iterator_tIbNSB_6detail15normal_iteratorINSB_10device_ptrIiEEEE17greater_than_fourEENSB_17counting_iteratorIlNSB_11use_defaultESS_SS_EEEEEEEPS9_ySF_S9_S9_NS7_10__identityEEEvT0_T1_T2_T3_T4_T6_E12temp_storage+40];
	ld.shared.u64 	%rd346, [_ZZN3cub18CUB_300001_SM_10006detail6reduce28DeviceReduceSingleTileKernelINS2_10policy_hubIN4cuda3std3__45tupleIJblEEEyN6thrust24THRUST_300001_SM_1000_NS8cuda_cub9__find_if7functorIS9_EEE10Policy1000ENSB_12zip_iteratorINS8_IJNSD_26transform_input_iterator_tIbNSB_6detail15normal_iteratorINSB_10device_ptrIiEEEE17greater_than_fourEENSB_17counting_iteratorIlNSB_11use_defaultESS_SS_EEEEEEEPS9_ySF_S9_S9_NS7_10__identityEEEvT0_T1_T2_T3_T4_T6_E12temp_storage+48];
	and.b16  	%rs306, %rs383, 255;
	setp.eq.s16 	%p267, %rs306, 0;
	setp.eq.s16 	%p268, %rs305, 0;
	min.s64 	%rd347, %rd346, %rd403;
	selp.b16 	%rs307, %rs383, 1, %p268;
	selp.b16 	%rs383, %rs305, %rs307, %p267;
	selp.b64 	%rd348, %rd403, %rd347, %p268;
	selp.b64 	%rd403, %rd346, %rd348, %p267;
$L__BB4_70:
	setp.lt.u64 	%p269, %rd118, 97;
	@%p269 bra 	$L__BB4_72;
	ld.shared.u8 	%rs308, [_ZZN3cub18CUB_300001_SM_10006detail6reduce28DeviceReduceSingleTileKernelINS2_10policy_hubIN4cuda3std3__45tupleIJblEEEyN6thrust24THRUST_300001_SM_1000_NS8cuda_cub9__find_if7functorIS9_EEE10Policy1000ENSB_12zip_iteratorINS8_IJNSD_26transform_input_iterator_tIbNSB_6detail15normal_iteratorINSB_10device_ptrIiEEEE17greater_than_fourEENSB_17counting_iteratorIlNSB_11use_defaultESS_SS_EEEEEEEPS9_ySF_S9_S9_NS7_10__identityEEEvT0_T1_T2_T3_T4_T6_E12temp_storage+56];
	ld.shared.u64 	%rd349, [_ZZN3cub18CUB_300001_SM_10006detail6reduce28DeviceReduceSingleTileKernelINS2_10policy_hubIN4cuda3std3__45tupleIJblEEEyN6thrust24THRUST_300001_SM_1000_NS8cuda_cub9__find_if7functorIS9_EEE10Policy1000ENSB_12zip_iteratorINS8_IJNSD_26transform_input_iterator_tIbNSB_6detail15normal_iteratorINSB_10device_ptrIiEEEE17greater_than_fourEENSB_17counting_iteratorIlNSB_11use_defaultESS_SS_EEEEEEEPS9_ySF_S9_S9_NS7_10__identityEEEvT0_T1_T2_T3_T4_T6_E12temp_storage+64];
	and.b16  	%rs309, %rs383, 255;
	setp.eq.s16 	%p270, %rs309, 0;
	setp.eq.s16 	%p271, %rs308, 0;
	min.s64 	%rd350, %rd349, %rd403;
	selp.b16 	%rs310, %rs383, 1, %p271;
	selp.b16 	%rs383, %rs308, %rs310, %p270;
	selp.b64 	%rd351, %rd403, %rd350, %p271;
	selp.b64 	%rd403, %rd349, %rd351, %p270;
$L__BB4_72:
	setp.lt.u64 	%p272, %rd118, 129;
	@%p272 bra 	$L__BB4_74;
	ld.shared.u8 	%rs311, [_ZZN3cub18CUB_300001_SM_10006detail6reduce28DeviceReduceSingleTileKernelINS2_10policy_hubIN4cuda3std3__45tupleIJblEEEyN6thrust24THRUST_300001_SM_1000_NS8cuda_cub9__find_if7functorIS9_EEE10Policy1000ENSB_12zip_iteratorINS8_IJNSD_26transform_input_iterator_tIbNSB_6detail15normal_iteratorINSB_10device_ptrIiEEEE17greater_than_fourEENSB_17counting_iteratorIlNSB_11use_defaultESS_SS_EEEEEEEPS9_ySF_S9_S9_NS7_10__identityEEEvT0_T1_T2_T3_T4_T6_E12temp_storage+72];
	ld.shared.u64 	%rd352, [_ZZN3cub18CUB_300001_SM_10006detail6reduce28DeviceReduceSingleTileKernelINS2_10policy_hubIN4cuda3std3__45tupleIJblEEEyN6thrust24THRUST_300001_SM_1000_NS8cuda_cub9__find_if7functorIS9_EEE10Policy1000ENSB_12zip_iteratorINS8_IJNSD_26transform_input_iterator_tIbNSB_6detail15normal_iteratorINSB_10device_ptrIiEEEE17greater_than_fourEENSB_17counting_iteratorIlNSB_11use_defaultESS_SS_EEEEEEEPS9_ySF_S9_S9_NS7_10__identityEEEvT0_T1_T2_T3_T4_T6_E12temp_storage+80];
	and.b16  	%rs312, %rs383, 255;
	setp.eq.s16 	%p273, %rs312, 0;
	setp.eq.s16 	%p274, %rs311, 0;
	min.s64 	%rd353, %rd352, %rd403;
	selp.b16 	%rs313, %rs383, 1, %p274;
	selp.b16 	%rs383, %rs311, %rs313, %p273;
	selp.b64 	%rd354, %rd403, %rd353, %p274;
	selp.b64 	%rd403, %rd352, %rd354, %p273;
$L__BB4_74:
	setp.lt.u64 	%p275, %rd118, 161;
	@%p275 bra 	$L__BB4_76;
	ld.shared.u8 	%rs314, [_ZZN3cub18CUB_300001_SM_10006detail6reduce28DeviceReduceSingleTileKernelINS2_10policy_hubIN4cuda3std3__45tupleIJblEEEyN6thrust24THRUST_300001_SM_1000_NS8cuda_cub9__find_if7functorIS9_EEE10Policy1000ENSB_12zip_iteratorINS8_IJNSD_26transform_input_iterator_tIbNSB_6detail15normal_iteratorINSB_10device_ptrIiEEEE17greater_than_fourEENSB_17counting_iteratorIlNSB_11use_defaultESS_SS_EEEEEEEPS9_ySF_S9_S9_NS7_10__identityEEEvT0_T1_T2_T3_T4_T6_E12temp_storage+88];
	ld.shared.u64 	%rd355, [_ZZN3cub18CUB_300001_SM_10006detail6reduce28DeviceReduceSingleTileKernelINS2_10policy_hubIN4cuda3std3__45tupleIJblEEEyN6thrust24THRUST_300001_SM_1000_NS8cuda_cub9__find_if7functorIS9_EEE10Policy1000ENSB_12zip_iteratorINS8_IJNSD_26transform_input_iterator_tIbNSB_6detail15normal_iteratorINSB_10device_ptrIiEEEE17greater_than_fourEENSB_17counting_iteratorIlNSB_11use_defaultESS_SS_EEEEEEEPS9_ySF_S9_S9_NS7_10__identityEEEvT0_T1_T2_T3_T4_T6_E12temp_storage+96];
	and.b16  	%rs315, %rs383, 255;
	setp.eq.s16 	%p276, %rs315, 0;
	setp.eq.s16 	%p277, %rs314, 0;
	min.s64 	%rd356, %rd355, %rd403;
	selp.b16 	%rs316, %rs383, 1, %p277;
	selp.b16 	%rs383, %rs314, %rs316, %p276;
	selp.b64 	%rd357, %rd403, %rd356, %p277;
	selp.b64 	%rd403, %rd355, %rd357, %p276;
$L__BB4_76:
	setp.lt.u64 	%p278, %rd118, 193;
	@%p278 bra 	$L__BB4_78;
	ld.shared.u8 	%rs317, [_ZZN3cub18CUB_300001_SM_10006detail6reduce28DeviceReduceSingleTileKernelINS2_10policy_hubIN4cuda3std3__45tupleIJblEEEyN6thrust24THRUST_300001_SM_1000_NS8cuda_cub9__find_if7functorIS9_EEE10Policy1000ENSB_12zip_iteratorINS8_IJNSD_26transform_input_iterator_tIbNSB_6detail15normal_iteratorINSB_10device_ptrIiEEEE17greater_than_fourEENSB_17counting_iteratorIlNSB_11use_defaultESS_SS_EEEEEEEPS9_ySF_S9_S9_NS7_10__identityEEEvT0_T1_T2_T3_T4_T6_E12temp_storage+104];
	ld.shared.u64 	%rd358, [_ZZN3cub18CUB_300001_SM_10006detail6reduce28DeviceReduceSingleTileKernelINS2_10policy_hubIN4cuda3std3__45tupleIJblEEEyN6thrust24THRUST_300001_SM_1000_NS8cuda_cub9__find_if7functorIS9_EEE10Policy1000ENSB_12zip_iteratorINS8_IJNSD_26transform_input_iterator_tIbNSB_6detail15normal_iteratorINSB_10device_ptrIiEEEE17greater_than_fourEENSB_17counting_iteratorIlNSB_11use_defaultESS_SS_EEEEEEEPS9_ySF_S9_S9_NS7_10__identityEEEvT0_T1_T2_T3_T4_T6_E12temp_storage+112];
	and.b16  	%rs318, %rs383, 255;
	setp.eq.s16 	%p279, %rs318, 0;
	setp.eq.s16 	%p280, %rs317, 0;
	min.s64 	%rd359, %rd358, %rd403;
	selp.b16 	%rs319, %rs383, 1, %p280;
	selp.b16 	%rs383, %rs317, %rs319, %p279;
	selp.b64 	%rd360, %rd403, %rd359, %p280;
	selp.b64 	%rd403, %rd358, %rd360, %p279;
$L__BB4_78:
	setp.lt.u64 	%p281, %rd118, 225;
	@%p281 bra 	$L__BB4_120;
	ld.shared.u8 	%rs320, [_ZZN3cub18CUB_300001_SM_10006detail6reduce28DeviceReduceSingleTileKernelINS2_10policy_hubIN4cuda3std3__45tupleIJblEEEyN6thrust24THRUST_300001_SM_1000_NS8cuda_cub9__find_if7functorIS9_EEE10Policy1000ENSB_12zip_iteratorINS8_IJNSD_26transform_input_iterator_tIbNSB_6detail15normal_iteratorINSB_10device_ptrIiEEEE17greater_than_fourEENSB_17counting_iteratorIlNSB_11use_defaultESS_SS_EEEEEEEPS9_ySF_S9_S9_NS7_10__identityEEEvT0_T1_T2_T3_T4_T6_E12temp_storage+120];
	ld.shared.u64 	%rd361, [_ZZN3cub18CUB_300001_SM_10006detail6reduce28DeviceReduceSingleTileKernelINS2_10policy_hubIN4cuda3std3__45tupleIJblEEEyN6thrust24THRUST_300001_SM_1000_NS8cuda_cub9__find_if7functorIS9_EEE10Policy1000ENSB_12zip_iteratorINS8_IJNSD_26transform_input_iterator_tIbNSB_6detail15normal_iteratorINSB_10device_ptrIiEEEE17greater_than_fourEENSB_17counting_iteratorIlNSB_11use_defaultESS_SS_EEEEEEEPS9_ySF_S9_S9_NS7_10__identityEEEvT0_T1_T2_T3_T4_T6_E12temp_storage+128];
	and.b16  	%rs321, %rs383, 255;
	setp.eq.s16 	%p282, %rs321, 0;
	setp.eq.s16 	%p283, %rs320, 0;
	min.s64 	%rd362, %rd361, %rd403;
	selp.b16 	%rs322, %rs383, 1, %p283;
	selp.b16 	%rs383, %rs320, %rs322, %p282;
	selp.b64 	%rd363, %rd403, %rd362, %p283;
	selp.b64 	%rd403, %rd361, %rd363, %p282;
	bra.uni 	$L__BB4_120;
$L__BB4_80:
	mov.u32 	%r21, %tid.x;
	cvt.u64.u32 	%rd72, %r21;
	mul.wide.u32 	%rd122, %r21, 4;
	add.s64 	%rd73, %rd2, %rd122;
	ld.global.u32 	%r46, [%rd73];
	setp.gt.s32 	%p3, %r46, 4;
	add.s32 	%r47, %r21, 256;
	cvt.u64.u32 	%rd123, %r47;
	ld.global.u32 	%r48, [%rd73+1024];
	setp.gt.s32 	%p4, %r48, 4;
	add.s32 	%r50, %r21, 512;
	cvt.u64.u32 	%rd124, %r50;
	add.s64 	%rd125, %rd117, %rd124;
	ld.global.u32 	%r51, [%rd73+2048];
	setp.gt.s32 	%p5, %r51, 4;
	add.s64 	%rd126, %rd125, 256;
	ld.global.u32 	%r52, [%rd73+3072];
	setp.gt.s32 	%p7, %r52, 4;
	or.pred  	%p9, %p3, %p4;
	selp.b64 	%rd127, %rd72, %rd123, %p3;
	add.s64 	%rd128, %rd117, %rd127;
	min.s64 	%rd129, %rd125, %rd128;
	selp.b64 	%rd130, %rd129, %rd128, %p5;
	or.pred  	%p10, %p9, %p5;
	selp.b64 	%rd131, %rd130, %rd125, %p9;
	min.s64 	%rd132, %rd126, %rd131;
	selp.b64 	%rd133, %rd132, %rd131, %p7;
	or.pred  	%p11, %p10, %p7;
	selp.u16 	%rs383, 1, 0, %p11;
	selp.b64 	%rd403, %rd133, %rd126, %p10;
	add.s64 	%rd75, %rd118, -1024;
	setp.lt.u64 	%p12, %rd75, 1024;
	mov.b64 	%rd422, 1024;
	@%p12 bra 	$L__BB4_84;
	mov.b64 	%rd422, 1024;
$L__BB4_82:
	add.s64 	%rd135, %rd422, %rd72;
	shl.b64 	%rd136, %rd422, 2;
	add.s64 	%rd137, %rd73, %rd136;
	add.s64 	%rd138, %rd135, %rd117;
	ld.global.u32 	%r53, [%rd137];
	setp.gt.s32 	%p13, %r53, 4;
	add.s64 	%rd139, %rd138, 256;
	ld.global.u32 	%r54, [%rd137+1024];
	setp.gt.s32 	%p14, %r54, 4;
	selp.u16 	%rs101, 1, 0, %p14;
	add.s64 	%rd140, %rd138, 512;
	ld.global.u32 	%r55, [%rd137+2048];
	setp.gt.s32 	%p15, %r55, 4;
	selp.u16 	%rs102, 1, 0, %p15;
	add.s64 	%rd141, %rd138, 768;
	ld.global.u32 	%r56, [%rd137+3072];
	setp.gt.s32 	%p16, %r56, 4;
	selp.u16 	%rs103, 1, 0, %p16;
	and.b16  	%rs104, %rs383, 255;
	setp.eq.s16 	%p17, %rs104, 0;
	selp.u16 	%rs105, 1, 0, %p13;
	min.s64 	%rd142, %rd138, %rd403;
	selp.b16 	%rs106, 1, %rs383, %p13;
	selp.b64 	%rd143, %rd142, %rd403, %p13;
	selp.b16 	%rs107, %rs105, %rs106, %p17;
	and.b16  	%rs108, %rs107, 255;
	selp.b64 	%rd144, %rd138, %rd143, %p17;
	setp.eq.s16 	%p18, %rs108, 0;
	min.s64 	%rd145, %rd139, %rd144;
	selp.b16 	%rs109, 1, %rs107, %p14;
	selp.b64 	%rd146, %rd145, %rd144, %p14;
	selp.b16 	%rs110, %rs101, %rs109, %p18;
	and.b16  	%rs111, %rs110, 255;
	selp.b64 	%rd147, %rd139, %rd146, %p18;
	setp.eq.s16 	%p19, %rs111, 0;
	min.s64 	%rd148, %rd140, %rd147;
	selp.b16 	%rs112, 1, %rs110, %p15;
	selp.b64 	%rd149, %rd148, %rd147, %p15;
	selp.b16 	%rs113, %rs102, %rs112, %p19;
	and.b16  	%rs114, %rs113, 255;
	selp.b64 	%rd150, %rd140, %rd149, %p19;
	setp.eq.s16 	%p20, %rs114, 0;
	min.s64 	%rd151, %rd141, %rd150;
	selp.b16 	%rs115, 1, %rs113, %p16;
	selp.b64 	%rd152, %rd151, %rd150, %p16;
	selp.b16 	%rs383, %rs103, %rs115, %p20;
	selp.b64 	%rd403, %rd141, %rd152, %p20;
	sub.s64 	%rd153, %rd118, %rd422;
	setp.lt.u64 	%p21, %rd153, 1024;
	@%p21 bra 	$L__BB4_96;
	add.s64 	%rd422, %rd422, 1024;
	setp.le.u64 	%p22, %rd422, %rd75;
	@%p22 bra 	$L__BB4_82;
$L__BB4_84:
	setp.le.u64 	%p23, %rd118, %rd422;
	cvt.u32.u64 	%r57, %rd422;
	cvt.u32.u64 	%r58, %rd118;
	sub.s32 	%r59, %r58, %r57;
	setp.ge.s32 	%p24, %r21, %r59;
	or.pred  	%p25, %p23, %p24;
	@%p25 bra 	$L__BB4_96;
	not.b32 	%r62, %r21;
	add.s32 	%r63, %r62, %r58;
	sub.s32 	%r22, %r63, %r57;
	shr.u32 	%r65, %r22, 8;
	add.s32 	%r23, %r65, 1;
	and.b32  	%r24, %r23, 7;
	setp.lt.u32 	%p26, %r22, 1792;
	mov.u32 	%r461, %r21;
	@%p26 bra 	$L__BB4_88;
	and.b32  	%r66, %r23, 33554424;
	neg.s32 	%r459, %r66;
	mov.u32 	%r461, %r21;
$L__BB4_87:
	.pragma "nounroll";
	cvt.u64.u32 	%rd155, %r461;
	add.s64 	%rd156, %rd422, %rd155;
	shl.b64 	%rd157, %rd156, 2;
	add.s64 	%rd158, %rd2, %rd157;
	add.s64 	%rd159, %rd156, %rd117;
	ld.global.u32 	%r67, [%rd158];
	setp.gt.s32 	%p27, %r67, 4;
	selp.u16 	%rs117, 1, 0, %p27;
	and.b16  	%rs118, %rs383, 255;
	setp.ne.s16 	%p29, %rs118, 0;
	and.pred  	%p30, %p29, %p27;
	min.s64 	%rd160, %rd159, %rd403;
	setp.eq.s16 	%p31, %rs118, 0;
	selp.b16 	%rs119, %rs117, %rs383, %p31;
	selp.b64 	%rd161, %rd159, %rd403, %p31;
	selp.b16 	%rs120, 1, %rs119, %p30;
	and.b16  	%rs121, %rs120, 255;
	selp.b64 	%rd162, %rd160, %rd161, %p30;
	add.s64 	%rd163, %rd159, 256;
	ld.global.u32 	%r68, [%rd158+1024];
	setp.gt.s32 	%p32, %r68, 4;
	selp.u16 	%rs122, 1, 0, %p32;
	setp.ne.s16 	%p34, %rs121, 0;
	and.pred  	%p35, %p34, %p32;
	min.s64 	%rd164, %rd163, %rd162;
	setp.eq.s16 	%p36, %rs121, 0;
	selp.b16 	%rs123, %rs122, %rs120, %p36;
	selp.b64 	%rd165, %rd163, %rd162, %p36;
	selp.b16 	%rs124, 1, %rs123, %p35;
	and.b16  	%rs125, %rs124, 255;
	selp.b64 	%rd166, %rd164, %rd165, %p35;
	add.s64 	%rd167, %rd159, 512;
	ld.global.u32 	%r69, [%rd158+2048];
	setp.gt.s32 	%p37, %r69, 4;
	selp.u16 	%rs126, 1, 0, %p37;
	setp.ne.s16 	%p39, %rs125, 0;
	and.pred  	%p40, %p39, %p37;
	min.s64 	%rd168, %rd167, %rd166;
	setp.eq.s16 	%p41, %rs125, 0;
	selp.b16 	%rs127, %rs126, %rs124, %p41;
	selp.b64 	%rd169, %rd167, %rd166, %p41;
	selp.b16 	%rs128, 1, %rs127, %p40;
	and.b16  	%rs129, %rs128, 255;
	selp.b64 	%rd170, %rd168, %rd169, %p40;
	add.s64 	%rd171, %rd159, 768;
	ld.global.u32 	%r70, [%rd158+3072];
	setp.gt.s32 	%p42, %r70, 4;
	selp.u16 	%rs130, 1, 0, %p42;
	setp.ne.s16 	%p44, %rs129, 0;
	and.pred  	%p45, %p44, %p42;
	min.s64 	%rd172, %rd171, %rd170;
	setp.eq.s16 	%p46, %rs129, 0;
	selp.b16 	%rs131, %rs130, %rs128, %p46;
	selp.b64 	%rd173, %rd171, %rd170, %p46;
	selp.b16 	%rs132, 1, %rs131, %p45;
	and.b16  	%rs133, %rs132, 255;
	selp.b64 	%rd174, %rd172, %rd173, %p45;
	add.s64 	%rd175, %rd159, 1024;
	ld.global.u32 	%r71, [%rd158+4096];
	setp.gt.s32 	%p47, %r71, 4;
	selp.u16 	%rs134, 1, 0, %p47;
	setp.ne.s16 	%p49, %rs133, 0;
	and.pred  	%p50, %p49, %p47;
	min.s64 	%rd176, %rd175, %rd174;
	setp.eq.s16 	%p51, %rs133, 0;
	selp.b16 	%rs135, %rs134, %rs132, %p51;
	selp.b64 	%rd177, %rd175, %rd174, %p51;
	selp.b16 	%rs136, 1, %rs135, %p50;
	and.b16  	%rs137, %rs136, 255;
	selp.b64 	%rd178, %rd176, %rd177, %p50;
	add.s64 	%rd179, %rd159, 1280;
	ld.global.u32 	%r72, [%rd158+5120];
	setp.gt.s32 	%p52, %r72, 4;
	selp.u16 	%rs138, 1, 0, %p52;
	setp.ne.s16 	%p54, %rs137, 0;
	and.pred  	%p55, %p54, %p52;
	min.s64 	%rd180, %rd179, %rd178;
	setp.eq.s16 	%p56, %rs137, 0;
	selp.b16 	%rs139, %rs138, %rs136, %p56;
	selp.b64 	%rd181, %rd179, %rd178, %p56;
	selp.b16 	%rs140, 1, %rs139, %p55;
	and.b16  	%rs141, %rs140, 255;
	selp.b64 	%rd182, %rd180, %rd181, %p55;
	add.s64 	%rd183, %rd159, 1536;
	ld.global.u32 	%r73, [%rd158+6144];
	setp.gt.s32 	%p57, %r73, 4;
	selp.u16 	%rs142, 1, 0, %p57;
	setp.ne.s16 	%p59, %rs141, 0;
	and.pred  	%p60, %p59, %p57;
	min.s64 	%rd184, %rd183, %rd182;
	setp.eq.s16 	%p61, %rs141, 0;
	selp.b16 	%rs143, %rs142, %rs140, %p61;
	selp.b64 	%rd185, %rd183, %rd182, %p61;
	selp.b16 	%rs144, 1, %rs143, %p60;
	and.b16  	%rs145, %rs144, 255;
	selp.b64 	%rd186, %rd184, %rd185, %p60;
	add.s64 	%rd187, %rd159, 1792;
	ld.global.u32 	%r74, [%rd158+7168];
	setp.gt.s32 	%p62, %r74, 4;
	selp.u16 	%rs146, 1, 0, %p62;
	setp.ne.s16 	%p64, %rs145, 0;
	and.pred  	%p65, %p64, %p62;
	min.s64 	%rd188, %rd187, %rd186;
	setp.eq.s16 	%p66, %rs145, 0;
	selp.b16 	%rs147, %rs146, %rs144, %p66;
	selp.b64 	%rd189, %rd187, %rd186, %p66;
	selp.b16 	%rs383, 1, %rs147, %p65;
	selp.b64 	%rd403, %rd188, %rd189, %p65;
	add.s32 	%r461, %r461, 2048;
	add.s32 	%r459, %r459, 8;
	setp.ne.s32 	%p67, %r459, 0;
	@%p67 bra 	$L__BB4_87;
$L__BB4_88:
	setp.eq.s32 	%p68, %r24, 0;
	@%p68 bra 	$L__BB4_96;
	setp.lt.u32 	%p69, %r24, 4;
	@%p69 bra 	$L__BB4_91;
	cvt.u64.u32 	%rd191, %r461;
	add.s64 	%rd192, %rd422, %rd191;
	shl.b64 	%rd193, %rd192, 2;
	add.s64 	%rd194, %rd2, %rd193;
	add.s64 	%rd195, %rd192, %rd117;
	ld.global.u32 	%r75, [%rd194];
	setp.gt.s32 	%p70, %r75, 4;
	selp.u16 	%rs149, 1, 0, %p70;
	and.b16  	%rs150, %rs383, 255;
	setp.ne.s16 	%p72, %rs150, 0;
	and.pred  	%p73, %p72, %p70;
	min.s64 	%rd196, %rd195, %rd403;
	setp.eq.s16 	%p74, %rs150, 0;
	selp.b16 	%rs151, %rs149, %rs383, %p74;
	selp.b64 	%rd197, %rd195, %rd403, %p74;
	selp.b16 	%rs152, 1, %rs151, %p73;
	and.b16  	%rs153, %rs152, 255;
	selp.b64 	%rd198, %rd196, %rd197, %p73;
	add.s32 	%r76, %r461, 256;
	cvt.u64.u32 	%rd199, %r76;
	add.s64 	%rd200, %rd422, %rd199;
	add.s64 	%rd201, %rd200, %rd117;
	ld.global.u32 	%r77, [%rd194+1024];
	setp.gt.s32 	%p75, %r77, 4;
	selp.u16 	%rs154, 1, 0, %p75;
	setp.ne.s16 	%p77, %rs153, 0;
	and.pred  	%p78, %p77, %p75;
	min.s64 	%rd202, %rd201, %rd198;
	setp.eq.s16 	%p79, %rs153, 0;
	selp.b16 	%rs155, %rs154, %rs152, %p79;
	selp.b64 	%rd203, %rd201, %rd198, %p79;
	selp.b16 	%rs156, 1, %rs155, %p78;
	and.b16  	%rs157, %rs156, 255;
	selp.b64 	%rd204, %rd202, %rd203, %p78;
	add.s32 	%r78, %r461, 512;
	cvt.u64.u32 	%rd205, %r78;
	add.s64 	%rd206, %rd422, %rd205;
	add.s64 	%rd207, %rd206, %rd117;
	ld.global.u32 	%r79, [%rd194+2048];
	setp.gt.s32 	%p80, %r79, 4;
	selp.u16 	%rs158, 1, 0, %p80;
	setp.ne.s16 	%p82, %rs157, 0;
	and.pred  	%p83, %p82, %p80;
	min.s64 	%rd208, %rd207, %rd204;
	setp.eq.s16 	%p84, %rs157, 0;
	selp.b16 	%rs159, %rs158, %rs156, %p84;
	selp.b64 	%rd209, %rd207, %rd204, %p84;
	selp.b16 	%rs160, 1, %rs159, %p83;
	and.b16  	%rs161, %rs160, 255;
	selp.b64 	%rd210, %rd208, %rd209, %p83;
	add.s32 	%r80, %r461, 768;
	cvt.u64.u32 	%rd211, %r80;
	add.s64 	%rd212, %rd422, %rd211;
	add.s64 	%rd213, %rd212, %rd117;
	ld.global.u32 	%r81, [%rd194+3072];
	setp.gt.s32 	%p85, %r81, 4;
	selp.u16 	%rs162, 1, 0, %p85;
	setp.ne.s16 	%p87, %rs161, 0;
	and.pred  	%p88, %p87, %p85;
	min.s64 	%rd214, %rd213, %rd210;
	setp.eq.s16 	%p89, %rs161, 0;
	selp.b16 	%rs163, %rs162, %rs160, %p89;
	selp.b64 	%rd215, %rd213, %rd210, %p89;
	selp.b16 	%rs383, 1, %rs163, %p88;
	selp.b64 	%rd403, %rd214, %rd215, %p88;
	add.s32 	%r461, %r461, 1024;
$L__BB4_91:
	and.b32  	%r82, %r23, 3;
	setp.eq.s32 	%p90, %r82, 0;
	@%p90 bra 	$L__BB4_96;
	setp.eq.s32 	%p91, %r82, 1;
	@%p91 bra 	$L__BB4_94;
	cvt.u64.u32 	%rd217, %r461;
	add.s64 	%rd218, %rd422, %rd217;
	shl.b64 	%rd219, %rd218, 2;
	add.s64 	%rd220, %rd2, %rd219;
	add.s64 	%rd221, %rd218, %rd117;
	ld.global.u32 	%r83, [%rd220];
	setp.gt.s32 	%p92, %r83, 4;
	selp.u16 	%rs165, 1, 0, %p92;
	and.b16  	%rs166, %rs383, 255;
	setp.ne.s16 	%p94, %rs166, 0;
	and.pred  	%p95, %p94, %p92;
	min.s64 	%rd222, %rd221, %rd403;
	setp.eq.s16 	%p96, %rs166, 0;
	selp.b16 	%rs167, %rs165, %rs383, %p96;
	selp.b64 	%rd223, %rd221, %rd403, %p96;
	selp.b16 	%rs168, 1, %rs167, %p95;
	and.b16  	%rs169, %rs168, 255;
	selp.b64 	%rd224, %rd222, %rd223, %p95;
	add.s32 	%r84, %r461, 256;
	cvt.u64.u32 	%rd225, %r84;
	add.s64 	%rd226, %rd422, %rd225;
	add.s64 	%rd227, %rd226, %rd117;
	ld.global.u32 	%r85, [%rd220+1024];
	setp.gt.s32 	%p97, %r85, 4;
	selp.u16 	%rs170, 1, 0, %p97;
	setp.ne.s16 	%p99, %rs169, 0;
	and.pred  	%p100, %p99, %p97;
	min.s64 	%rd228, %rd227, %rd224;
	setp.eq.s16 	%p101, %rs169, 0;
	selp.b16 	%rs171, %rs170, %rs168, %p101;
	selp.b64 	%rd229, %rd227, %rd224, %p101;
	selp.b16 	%rs383, 1, %rs171, %p100;
	selp.b64 	%rd403, %rd228, %rd229, %p100;
	add.s32 	%r461, %r461, 512;
$L__BB4_94:
	and.b32  	%r86, %r22, 256;
	setp.ne.s32 	%p102, %r86, 0;
	@%p102 bra 	$L__BB4_96;
	cvt.u64.u32 	%rd230, %r461;
	add.s64 	%rd231, %rd422, %rd230;
	shl.b64 	%rd232, %rd231, 2;
	add.s64 	%rd233, %rd2, %rd232;
	add.s64 	%rd234, %rd231, %rd117;
	ld.global.u32 	%r87, [%rd233];
	setp.gt.s32 	%p103, %r87, 4;
	selp.u16 	%rs172, 1, 0, %p103;
	and.b16  	%rs173, %rs383, 255;
	setp.ne.s16 	%p105, %rs173, 0;
	and.pred  	%p106, %p105, %p103;
	min.s64 	%rd235, %rd234, %rd403;
	setp.eq.s16 	%p107, %rs173, 0;
	selp.b16 	%rs174, %rs172, %rs383, %p107;
	selp.b64 	%rd236, %rd234, %rd403, %p107;
	selp.b16 	%rs383, 1, %rs174, %p106;
	selp.b64 	%rd403, %rd235, %rd236, %p106;
$L__BB4_96:
	// begin inline asm
	mov.u32 %r88, %laneid;
	// end inline asm
	cvt.u32.u16 	%r109, %rs383;
	and.b32  	%r90, %r109, 255;
	mov.b32 	%r106, 1;
	mov.b32 	%r107, 31;
	mov.b32 	%r108, -1;
	// begin inline asm
	shfl.sync.down.b32 %r89, %r90, %r106, %r107, %r108;
	// end inline asm
	// begin inline asm
	shfl.sync.down.b32 %r94, %r95, %r106, %r107, %r108;
	// end inline asm
	mov.b64 	{%r100, %r105}, %rd403;
	// begin inline asm
	shfl.sync.down.b32 %r99, %r100, %r106, %r107, %r108;
	// end inline asm
	// begin inline asm
	shfl.sync.down.b32 %r104, %r105, %r106, %r107, %r108;
	// end inline asm
	mov.b64 	%rd94, {%r99, %r104};
	cvt.u16.u32 	%rs75, %r89;
	setp.gt.s32 	%p108, %r88, 30;
	@%p108 bra 	$L__BB4_100;
	and.b16  	%rs175, %rs383, 255;
	setp.eq.s16 	%p109, %rs175, 0;
	and.b16  	%rs176, %rs75, 255;
	setp.eq.s16 	%p110, %rs176, 0;
	or.pred  	%p111, %p109, %p110;
	@%p111 bra 	$L__BB4_99;
	min.s64 	%rd403, %rd94, %rd403;
	mov.b16 	%rs383, 1;
	bra.uni 	$L__BB4_100;
$L__BB4_99:
	setp.eq.s16 	%p112, %rs175, 0;
	selp.b16 	%rs383, %rs75, %rs383, %p112;
	selp.b64 	%rd403, %rd94, %rd403, %p112;
$L__BB4_100:
	cvt.u32.u16 	%r130, %rs383;
	and.b32  	%r111, %r130, 255;
	mov.b32 	%r127, 2;
	mov.b32 	%r128, 31;
	mov.b32 	%r129, -1;
	// begin inline asm
	shfl.sync.down.b32 %r110, %r111, %r127, %r128, %r129;
	// end inline asm
	// begin inline asm
	shfl.sync.down.b32 %r115, %r116, %r127, %r128, %r129;
	// end inline asm
	mov.b64 	{%r121, %r126}, %rd403;
	// begin inline asm
	shfl.sync.down.b32 %r120, %r121, %r127, %r128, %r129;
	// end inline asm
	// begin inline asm
	shfl.sync.down.b32 %r125, %r126, %r127, %r128, %r129;
	// end inline asm
	mov.b64 	%rd98, {%r120, %r125};
	cvt.u16.u32 	%rs78, %r110;
	setp.gt.s32 	%p113, %r88, 29;
	@%p113 bra 	$L__BB4_104;
	and.b16  	%rs179, %rs383, 255;
	setp.eq.s16 	%p114, %rs179, 0;
	and.b16  	%rs180, %rs78, 255;
	setp.eq.s16 	%p115, %rs180, 0;
	or.pred  	%p116, %p114, %p115;
	@%p116 bra 	$L__BB4_103;
	min.s64 	%rd403, %rd98, %rd403;
	mov.b16 	%rs383, 1;
	bra.uni 	$L__BB4_104;
$L__BB4_103:
	setp.eq.s16 	%p117, %rs179, 0;
	selp.b16 	%rs383, %rs78, %rs383, %p117;
	selp.b64 	%rd403, %rd98, %rd403, %p117;
$L__BB4_104:
	cvt.u32.u16 	%r151, %rs383;
	and.b32  	%r132, %r151, 255;
	mov.b32 	%r148, 4;
	mov.b32 	%r149, 31;
	mov.b32 	%r150, -1;
	// begin inline asm
	shfl.sync.down.b32 %r131, %r132, %r148, %r149, %r150;
	// end inline asm
	// begin inline asm
	shfl.sync.down.b32 %r136, %r137, %r148, %r149, %r150;
	// end inline asm
	mov.b64 	{%r142, %r147}, %rd403;
	// begin inline asm
	shfl.sync.down.b32 %r141, %r142, %r148, %r149, %r150;
	// end inline asm
	// begin inline asm
	shfl.sync.down.b32 %r146, %r147, %r148, %r149, %r150;
	// end inline asm
	mov.b64 	%rd102, {%r141, %r146};
	cvt.u16.u32 	%rs81, %r131;
	setp.gt.s32 	%p118, %r88, 27;
	@%p118 bra 	$L__BB4_108;
	and.b16  	%rs183, %rs383, 255;
	setp.eq.s16 	%p119, %rs183, 0;
	and.b16  	%rs184, %rs81, 255;
	setp.eq.s16 	%p120, %rs184, 0;
	or.pred  	%p121, %p119, %p120;
	@%p121 bra 	$L__BB4_107;
	min.s64 	%rd403, %rd102, %rd403;
	mov.b16 	%rs383, 1;
	bra.uni 	$L__BB4_108;
$L__BB4_107:
	setp.eq.s16 	%p122, %rs183, 0;
	selp.b16 	%rs383, %rs81, %rs383, %p122;
	selp.b64 	%rd403, %rd102, %rd403, %p122;
$L__BB4_108:
	cvt.u32.u16 	%r172, %rs383;
	and.b32  	%r153, %r172, 255;
	mov.b32 	%r169, 8;
	mov.b32 	%r170, 31;
	mov.b32 	%r171, -1;
	// begin inline asm
	shfl.sync.down.b32 %r152, %r153, %r169, %r170, %r171;
	// end inline asm
	// begin inline asm
	shfl.sync.down.b32 %r157, %r158, %r169, %r170, %r171;
	// end inline asm
	mov.b64 	{%r163, %r168}, %rd403;
	// begin inline asm
	shfl.sync.down.b32 %r162, %r163, %r169, %r170, %r171;
	// end inline asm
	// begin inline asm
	shfl.sync.down.b32 %r167, %r168, %r169, %r170, %r171;
	// end inline asm
	mov.b64 	%rd106, {%r162, %r167};
	cvt.u16.u32 	%rs84, %r152;
	setp.gt.s32 	%p123, %r88, 23;
	@%p123 bra 	$L__BB4_112;
	and.b16  	%rs187, %rs383, 255;
	setp.eq.s16 	%p124, %rs187, 0;
	and.b16  	%rs188, %rs84, 255;
	setp.eq.s16 	%p125, %rs188, 0;
	or.pred  	%p126, %p124, %p125;
	@%p126 bra 	$L__BB4_111;
	min.s64 	%rd403, %rd106, %rd403;
	mov.b16 	%rs383, 1;
	bra.uni 	$L__BB4_112;
$L__BB4_111:
	setp.eq.s16 	%p127, %rs187, 0;
	selp.b16 	%rs383, %rs84, %rs383, %p127;
	selp.b64 	%rd403, %rd106, %rd403, %p127;
$L__BB4_112:
	cvt.u32.u16 	%r193, %rs383;
	and.b32  	%r174, %r193, 255;
	mov.b32 	%r190, 16;
	mov.b32 	%r191, 31;
	mov.b32 	%r192, -1;
	// begin inline asm
	shfl.sync.down.b32 %r173, %r174, %r190, %r191, %r192;
	// end inline asm
	// begin inline asm
	shfl.sync.down.b32 %r178, %r179, %r190, %r191, %r192;
	// end inline asm
	mov.b64 	{%r184, %r189}, %rd403;
	// begin inline asm
	shfl.sync.down.b32 %r183, %r184, %r190, %r191, %r192;
	// end inline asm
	// begin inline asm
	shfl.sync.down.b32 %r188, %r189, %r190, %r191, %r192;
	// end inline asm
	mov.b64 	%rd110, {%r183, %r188};
	cvt.u16.u32 	%rs87, %r173;
	setp.gt.s32 	%p128, %r88, 15;
	@%p128 bra 	$L__BB4_116;
	and.b16  	%rs191, %rs383, 255;
	setp.eq.s16 	%p129, %rs191, 0;
	and.b16  	%rs192, %rs87, 255;
	setp.eq.s16 	%p130, %rs192, 0;
	or.pred  	%p131, %p129, %p130;
	@%p131 bra 	$L__BB4_115;
	min.s64 	%rd403, %rd110, %rd403;
	mov.b16 	%rs383, 1;
	bra.uni 	$L__BB4_116;
$L__BB4_115:
	setp.eq.s16 	%p132, %rs191, 0;
	selp.b16 	%rs383, %rs87, %rs383, %p132;
	selp.b64 	%rd403, %rd110, %rd403, %p132;
$L__BB4_116:
	setp.ne.s32 	%p133, %r88, 0;
	@%p133 bra 	$L__BB4_118;
	shr.u32 	%r194, %r21, 1;
	and.b32  	%r195, %r194, 496;
	mov.u32 	%r196, _ZZN3cub18CUB_300001_SM_10006detail6reduce28DeviceReduceSingleTileKernelINS2_10policy_hubIN4cuda3std3__45tupleIJblEEEyN6thrust24THRUST_300001_SM_1000_NS8cuda_cub9__find_if7functorIS9_EEE10Policy1000ENSB_12zip_iteratorINS8_IJNSD_26transform_input_iterator_tIbNSB_6detail15normal_iteratorINSB_10device_ptrIiEEEE17greater_than_fourEENSB_17counting_iteratorIlNSB_11use_defaultESS_SS_EEEEEEEPS9_ySF_S9_S9_NS7_10__identityEEEvT0_T1_T2_T3_T4_T6_E12temp_storage;
	add.s32 	%r197, %r196, %r195;
	st.shared.u8 	[%r197+8], %rs383;
	st.shared.u64 	[%r197+16], %rd403;
$L__BB4_118:
	bar.sync 	0;
	setp.ne.s32 	%p134, %r21, 0;
	@%p134 bra 	$L__BB4_120;
	ld.shared.u8 	%rs195, [_ZZN3cub18CUB_300001_SM_10006detail6reduce28DeviceReduceSingleTileKernelINS2_10policy_hubIN4cuda3std3__45tupleIJblEEEyN6thrust24THRUST_300001_SM_1000_NS8cuda_cub9__find_if7functorIS9_EEE10Policy1000ENSB_12zip_iteratorINS8_IJNSD_26transform_input_iterator_tIbNSB_6detail15normal_iteratorINSB_10device_ptrIiEEEE17greater_than_fourEENSB_17counting_iteratorIlNSB_11use_defaultESS_SS_EEEEEEEPS9_ySF_S9_S9_NS7_10__identityEEEvT0_T1_T2_T3_T4_T6_E12temp_storage+24];
	ld.shared.u64 	%rd237, [_ZZN3cub18CUB_300001_SM_10006detail6reduce28DeviceReduceSingleTileKernelINS2_10policy_hubIN4cuda3std3__45tupleIJblEEEyN6thrust24THRUST_300001_SM_1000_NS8cuda_cub9__find_if7functorIS9_EEE10Policy1000ENSB_12zip_iteratorINS8_IJNSD_26transform_input_iterator_tIbNSB_6detail15normal_iteratorINSB_10device_ptrIiEEEE17greater_than_fourEENSB_17counting_iteratorIlNSB_11use_defaultESS_SS_EEEEEEEPS9_ySF_S9_S9_NS7_10__identityEEEvT0_T1_T2_T3_T4_T6_E12temp_storage+32];
	and.b16  	%rs196, %rs383, 255;
	setp.eq.s16 	%p135, %rs196, 0;
	setp.eq.s16 	%p136, %rs195, 0;
	min.s64 	%rd238, %rd237, %rd403;
	selp.b16 	%rs197, %rs383, 1, %p136;
	selp.b16 	%rs198, %rs195, %rs197, %p135;
	and.b16  	%rs199, %rs198, 255;
	selp.b64 	%rd239, %rd403, %rd238, %p136;
	selp.b64 	%rd240, %rd237, %rd239, %p135;
	ld.shared.u8 	%rs200, [_ZZN3cub18CUB_300001_SM_10006detail6reduce28DeviceReduceSingleTileKernelINS2_10policy_hubIN4cuda3std3__45tupleIJblEEEyN6thrust24THRUST_300001_SM_1000_NS8cuda_cub9__find_if7functorIS9_EEE10Policy1000ENSB_12zip_iteratorINS8_IJNSD_26transform_input_iterator_tIbNSB_6detail15normal_iteratorINSB_10device_ptrIiEEEE17greater_than_fourEENSB_17counting_iteratorIlNSB_11use_defaultESS_SS_EEEEEEEPS9_ySF_S9_S9_NS7_10__identityEEEvT0_T1_T2_T3_T4_T6_E12temp_storage+40];
	ld.shared.u64 	%rd241, [_ZZN3cub18CUB_300001_SM_10006detail6reduce28DeviceReduceSingleTileKernelINS2_10policy_hubIN4cuda3std3__45tupleIJblEEEyN6thrust24THRUST_300001_SM_1000_NS8cuda_cub9__find_if7functorIS9_EEE10Policy1000ENSB_12zip_iteratorINS8_IJNSD_26transform_input_iterator_tIbNSB_6detail15normal_iteratorINSB_10device_ptrIiEEEE17greater_than_fourEENSB_17counting_iteratorIlNSB_11use_defaultESS_SS_EEEEEEEPS9_ySF_S9_S9_NS7_10__identityEEEvT0_T1_T2_T3_T4_T6_E12temp_storage+48];
	setp.eq.s16 	%p137, %rs199, 0;
	setp.eq.s16 	%p138, %rs200, 0;
	min.s64 	%rd242, %rd241, %rd240;
	selp.b16 	%rs201, %rs198, 1, %p138;
	selp.b16 	%rs202, %rs200, %rs201, %p137;
	and.b16  	%rs203, %rs202, 255;
	selp.b64 	%rd243, %rd240, %rd242, %p138;
	selp.b64 	%rd244, %rd241, %rd243, %p137;
	ld.shared.u8 	%rs204, [_ZZN3cub18CUB_300001_SM_10006detail6reduce28DeviceReduceSingleTileKernelINS2_10policy_hubIN4cuda3std3__45tupleIJblEEEyN6thrust24THRUST_300001_SM_1000_NS8cuda_cub9__find_if7functorIS9_EEE10Policy1000ENSB_12zip_iteratorINS8_IJNSD_26transform_input_iterator_tIbNSB_6detail15normal_iteratorINSB_10device_ptrIiEEEE17greater_than_fourEENSB_17counting_iteratorIlNSB_11use_defaultESS_SS_EEEEEEEPS9_ySF_S9_S9_NS7_10__identityEEEvT0_T1_T2_T3_T4_T6_E12temp_storage+56];
	ld.shared.u64 	%rd245, [_ZZN3cub18CUB_300001_SM_10006detail6reduce28DeviceReduceSingleTileKernelINS2_10policy_hubIN4cuda3std3__45tupleIJblEEEyN6thrust24THRUST_300001_SM_1000_NS8cuda_cub9__find_if7functorIS9_EEE10Policy1000ENSB_12zip_iteratorINS8_IJNSD_26transform_input_iterator_tIbNSB_6detail15normal_iteratorINSB_10device_ptrIiEEEE17greater_than_fourEENSB_17counting_iteratorIlNSB_11use_defaultESS_SS_EEEEEEEPS9_ySF_S9_S9_NS7_10__identityEEEvT0_T1_T2_T3_T4_T6_E12temp_storage+64];
	setp.eq.s16 	%p139, %rs203, 0;
	setp.eq.s16 	%p140, %rs204, 0;
	min.s64 	%rd246, %rd245, %rd244;
	selp.b16 	%rs205, %rs202, 1, %p140;
	selp.b16 	%rs206, %rs204, %rs205, %p139;
	and.b16  	%rs207, %rs206, 255;
	selp.b64 	%rd247, %rd244, %rd246, %p140;
	selp.b64 	%rd248, %rd245, %rd247, %p139;
	ld.shared.u8 	%rs208, [_ZZN3cub18CUB_300001_SM_10006detail6reduce28DeviceReduceSingleTileKernelINS2_10policy_hubIN4cuda3std3__45tupleIJblEEEyN6thrust24THRUST_300001_SM_1000_NS8cuda_cub9__find_if7functorIS9_EEE10Policy1000ENSB_12zip_iteratorINS8_IJNSD_26transform_input_iterator_tIbNSB_6detail15normal_iteratorINSB_10device_ptrIiEEEE17greater_than_fourEENSB_17counting_iteratorIlNSB_11use_defaultESS_SS_EEEEEEEPS9_ySF_S9_S9_NS7_10__identityEEEvT0_T1_T2_T3_T4_T6_E12temp_storage+72];
	ld.shared.u64 	%rd249, [_ZZN3cub18CUB_300001_SM_10006detail6reduce28DeviceReduceSingleTileKernelINS2_10policy_hubIN4cuda3std3__45tupleIJblEEEyN6thrust24THRUST_300001_SM_1000_NS8cuda_cub9__find_if7functorIS9_EEE10Policy1000ENSB_12zip_iteratorINS8_IJNSD_26transform_input_iterator_tIbNSB_6detail15normal_iteratorINSB_10device_ptrIiEEEE17greater_than_fourEENSB_17counting_iteratorIlNSB_11use_defaultESS_SS_EEEEEEEPS9_ySF_S9_S9_NS7_10__identityEEEvT0_T1_T2_T3_T4_T6_E12temp_storage+80];
	setp.eq.s16 	%p141, %rs207, 0;
	setp.eq.s16 	%p142, %rs208, 0;
	min.s64 	%rd250, %rd249, %rd248;
	selp.b16 	%rs209, %rs206, 1, %p142;
	selp.b16 	%rs210, %rs208, %rs209, %p141;
	and.b16  	%rs211, %rs210, 255;
	selp.b64 	%rd251, %rd248, %rd250, %p142;
	selp.b64 	%rd252, %rd249, %rd251, %p141;
	ld.shared.u8 	%rs212, [_ZZN3cub18CUB_300001_SM_10006detail6reduce28DeviceReduceSingleTileKernelINS2_10policy_hubIN4cuda3std3__45tupleIJblEEEyN6thrust24THRUST_300001_SM_1000_NS8cuda_cub9__find_if7functorIS9_EEE10Policy1000ENSB_12zip_iteratorINS8_IJNSD_26transform_input_iterator_tIbNSB_6detail15normal_iteratorINSB_10device_ptrIiEEEE17greater_than_fourEENSB_17counting_iteratorIlNSB_11use_defaultESS_SS_EEEEEEEPS9_ySF_S9_S9_NS7_10__identityEEEvT0_T1_T2_T3_T4_T6_E12temp_storage+88];
	ld.shared.u64 	%rd253, [_ZZN3cub18CUB_300001_SM_10006detail6reduce28DeviceReduceSingleTileKernelINS2_10policy_hubIN4cuda3std3__45tupleIJblEEEyN6thrust24THRUST_300001_SM_1000_NS8cuda_cub9__find_if7functorIS9_EEE10Policy1000ENSB_12zip_iteratorINS8_IJNSD_26transform_input_iterator_tIbNSB_6detail15normal_iteratorINSB_10device_ptrIiEEEE17greater_than_fourEENSB_17counting_iteratorIlNSB_11use_defaultESS_SS_EEEEEEEPS9_ySF_S9_S9_NS7_10__identityEEEvT0_T1_T2_T3_T4_T6_E12temp_storage+96];
	setp.eq.s16 	%p143, %rs211, 0;
	setp.eq.s16 	%p144, %rs212, 0;
	min.s64 	%rd254, %rd253, %rd252;
	selp.b16 	%rs213, %rs210, 1, %p144;
	selp.b16 	%rs214, %rs212, %rs213, %p143;
	and.b16  	%rs215, %rs214, 255;
	selp.b64 	%rd255, %rd252, %rd254, %p144;
	selp.b64 	%rd256, %rd253, %rd255, %p143;
	ld.shared.u8 	%rs216, [_ZZN3cub18CUB_300001_SM_10006detail6reduce28DeviceReduceSingleTileKernelINS2_10policy_hubIN4cuda3std3__45tupleIJblEEEyN6thrust24THRUST_300001_SM_1000_NS8cuda_cub9__find_if7functorIS9_EEE10Policy1000ENSB_12zip_iteratorINS8_IJNSD_26transform_input_iterator_tIbNSB_6detail15normal_iteratorINSB_10device_ptrIiEEEE17greater_than_fourEENSB_17counting_iteratorIlNSB_11use_defaultESS_SS_EEEEEEEPS9_ySF_S9_S9_NS7_10__identityEEEvT0_T1_T2_T3_T4_T6_E12temp_storage+104];
	ld.shared.u64 	%rd257, [_ZZN3cub18CUB_300001_SM_10006detail6reduce28DeviceReduceSingleTileKernelINS2_10policy_hubIN4cuda3std3__45tupleIJblEEEyN6thrust24THRUST_300001_SM_1000_NS8cuda_cub9__find_if7functorIS9_EEE10Policy1000ENSB_12zip_iteratorINS8_IJNSD_26transform_input_iterator_tIbNSB_6detail15normal_iteratorINSB_10device_ptrIiEEEE17greater_than_fourEENSB_17counting_iteratorIlNSB_11use_defaultESS_SS_EEEEEEEPS9_ySF_S9_S9_NS7_10__identityEEEvT0_T1_T2_T3_T4_T6_E12temp_storage+112];
	setp.eq.s16 	%p145, %rs215, 0;
	setp.eq.s16 	%p146, %rs216, 0;
	min.s64 	%rd258, %rd257, %rd256;
	selp.b16 	%rs217, %rs214, 1, %p146;
	selp.b16 	%rs218, %rs216, %rs217, %p145;
	and.b16  	%rs219, %rs218, 255;
	selp.b64 	%rd259, %rd256, %rd258, %p146;
	selp.b64 	%rd260, %rd257, %rd259, %p145;
	ld.shared.u8 	%rs220, [_ZZN3cub18CUB_300001_SM_10006detail6reduce28DeviceReduceSingleTileKernelINS2_10policy_hubIN4cuda3std3__45tupleIJblEEEyN6thrust24THRUST_300001_SM_1000_NS8cuda_cub9__find_if7functorIS9_EEE10Policy1000ENSB_12zip_iteratorINS8_IJNSD_26transform_input_iterator_tIbNSB_6detail15normal_iteratorINSB_10device_ptrIiEEEE17greater_than_fourEENSB_17counting_iteratorIlNSB_11use_defaultESS_SS_EEEEEEEPS9_ySF_S9_S9_NS7_10__identityEEEvT0_T1_T2_T3_T4_T6_E12temp_storage+120];
	ld.shared.u64 	%rd261, [_ZZN3cub18CUB_300001_SM_10006detail6reduce28DeviceReduceSingleTileKernelINS2_10policy_hubIN4cuda3std3__45tupleIJblEEEyN6thrust24THRUST_300001_SM_1000_NS8cuda_cub9__find_if7functorIS9_EEE10Policy1000ENSB_12zip_iteratorINS8_IJNSD_26transform_input_iterator_tIbNSB_6detail15normal_iteratorINSB_10device_ptrIiEEEE17greater_than_fourEENSB_17counting_iteratorIlNSB_11use_defaultESS_SS_EEEEEEEPS9_ySF_S9_S9_NS7_10__identityEEEvT0_T1_T2_T3_T4_T6_E12temp_storage+128];
	setp.eq.s16 	%p147, %rs219, 0;
	setp.eq.s16 	%p148, %rs220, 0;
	min.s64 	%rd262, %rd261, %rd260;
	selp.b16 	%rs221, %rs218, 1, %p148;
	selp.b16 	%rs383, %rs220, %rs221, %p147;
	selp.b64 	%rd263, %rd260, %rd262, %p148;
	selp.b64 	%rd403, %rd261, %rd263, %p147;
$L__BB4_120:
	mov.u32 	%r451, %tid.x;
	setp.ne.s32 	%p325, %r451, 0;
	@%p325 bra 	$L__BB4_122;
	setp.eq.s16 	%p326, %rs100, 0;
	and.b16  	%rs371, %rs383, 255;
	setp.eq.s16 	%p327, %rs371, 0;
	min.s64 	%rd391, %rd403, %rd119;
	selp.b16 	%rs372, %rs100, 1, %p327;
	selp.b16 	%rs373, %rs383, %rs372, %p326;
	selp.b64 	%rd392, %rd119, %rd391, %p327;
	selp.b64 	%rd393, %rd403, %rd392, %p326;
	st.global.u8 	[%rd1], %rs373;
	st.global.u64 	[%rd1+8], %rd393;
$L__BB4_122:
	ret;

}
	// .globl	_ZN3cub18CUB_300001_SM_10006detail6reduce18DeviceReduceKernelINS2_10policy_hubIN4cuda3std3__45tupleIJblEEEyN6thrust24THRUST_300001_SM_1000_NS8cuda_cub9__find_if7functorIS9_EEE10Policy1000ENSB_12zip_iteratorINS8_IJNSD_26transform_input_iterator_tIbNSB_6detail15normal_iteratorINSB_10device_ptrIiEEEE17greater_than_fourEENSB_17counting_iteratorIlNSB_11use_defaultESS_SS_EEEEEEEySF_S9_NS7_10__identityEEEvT0_PT3_T1_NS0_13GridEvenShareIS10_EET2_T4_
.visible .entry _ZN3cub18CUB_300001_SM_10006detail6reduce18DeviceReduceKernelINS2_10policy_hubIN4cuda3std3__45tupleIJblEEEyN6thrust24THRUST_300001_SM_1000_NS8cuda_cub9__find_if7functorIS9_EEE10Policy1000ENSB_12zip_iteratorINS8_IJNSD_26transform_input_iterator_tIbNSB_6detail15normal_iteratorINSB_10device_ptrIiEEEE17greater_than_fourEENSB_17counting_iteratorIlNSB_11use_defaultESS_SS_EEEEEEEySF_S9_NS7_10__identityEEEvT0_PT3_T1_NS0_13GridEvenShareIS10_EET2_T4_(
	.param .align 8 .b8 _ZN3cub18CUB_300001_SM_10006detail6reduce18DeviceReduceKernelINS2_10policy_hubIN4cuda3std3__45tupleIJblEEEyN6thrust24THRUST_300001_SM_1000_NS8cuda_cub9__find_if7functorIS9_EEE10Policy1000ENSB_12zip_iteratorINS8_IJNSD_26transform_input_iterator_tIbNSB_6detail15normal_iteratorINSB_10device_ptrIiEEEE17greater_than_fourEENSB_17counting_iteratorIlNSB_11use_defaultESS_SS_EEEEEEEySF_S9_NS7_10__identityEEEvT0_PT3_T1_NS0_13GridEvenShareIS10_EET2_T4__param_0[24],
	.param .u64 .ptr .align 1 _ZN3cub18CUB_300001_SM_10006detail6reduce18DeviceReduceKernelINS2_10policy_hubIN4cuda3std3__45tupleIJblEEEyN6thrust24THRUST_300001_SM_1000_NS8cuda_cub9__find_if7functorIS9_EEE10Policy1000ENSB_12zip_iteratorINS8_IJNSD_26transform_input_iterator_tIbNSB_6detail15normal_iteratorINSB_10device_ptrIiEEEE17greater_than_fourEENSB_17counting_iteratorIlNSB_11use_defaultESS_SS_EEEEEEEySF_S9_NS7_10__identityEEEvT0_PT3_T1_NS0_13GridEvenShareIS10_EET2_T4__param_1,
	.param .u64 _ZN3cub18CUB_300001_SM_10006detail6reduce18DeviceReduceKernelINS2_10policy_hubIN4cuda3std3__45tupleIJblEEEyN6thrust24THRUST_300001_SM_1000_NS8cuda_cub9__find_if7functorIS9_EEE10Policy1000ENSB_12zip_iteratorINS8_IJNSD_26transform_input_iterator_tIbNSB_6detail15normal_iteratorINSB_10device_ptrIiEEEE17greater_than_fourEENSB_17counting_iteratorIlNSB_11use_defaultESS_SS_EEEEEEEySF_S9_NS7_10__identityEEEvT0_PT3_T1_NS0_13GridEvenShareIS10_EET2_T4__param_2,
	.param .align 8 .b8 _ZN3cub18CUB_300001_SM_10006detail6reduce18DeviceReduceKernelINS2_10policy_hubIN4cuda3std3__45tupleIJblEEEyN6thrust24THRUST_300001_SM_1000_NS8cuda_cub9__find_if7functorIS9_EEE10Policy1000ENSB_12zip_iteratorINS8_IJNSD_26transform_input_iterator_tIbNSB_6detail15normal_iteratorINSB_10device_ptrIiEEEE17greater_than_fourEENSB_17counting_iteratorIlNSB_11use_defaultESS_SS_EEEEEEEySF_S9_NS7_10__identityEEEvT0_PT3_T1_NS0_13GridEvenShareIS10_EET2_T4__param_3[72],
	.param .align 1 .b8 _ZN3cub18CUB_300001_SM_10006detail6reduce18DeviceReduceKernelINS2_10policy_hubIN4cuda3std3__45tupleIJblEEEyN6thrust24THRUST_300001_SM_1000_NS8cuda_cub9__find_if7functorIS9_EEE10Policy1000ENSB_12zip_iteratorINS8_IJNSD_26transform_input_iterator_tIbNSB_6detail15normal_iteratorINSB_10device_ptrIiEEEE17greater_than_fourEENSB_17counting_iteratorIlNSB_11use_defaultESS_SS_EEEEEEEySF_S9_NS7_10__identityEEEvT0_PT3_T1_NS0_13GridEvenShareIS10_EET2_T4__param_4[1],
	.param .align 1 .b8 _ZN3cub18CUB_300001_SM_10006detail6reduce18DeviceReduceKernelINS2_10policy_hubIN4cuda3std3__45tupleIJblEEEyN6thrust24THRUST_300001_SM_1000_NS8cuda_cub9__find_if7functorIS9_EEE10Policy1000ENSB_12zip_iteratorINS8_IJNSD_26transform_input_iterator_tIbNSB_6detail15normal_iteratorINSB_10device_ptrIiEEEE17greater_than_fourEENSB_17counting_iteratorIlNSB_11use_defaultESS_SS_EEEEEEEySF_S9_NS7_10__identityEEEvT0_PT3_T1_NS0_13GridEvenShareIS10_EET2_T4__param_5[1]
)
.maxntid 256
{
	.reg .pred 	%p<325>;
	.reg .b16 	%rs<400>;
	.reg .b32 	%r<493>;
	.reg .b64 	%rd<456>;
	// demoted variable
	.shared .align 8 .b8 _ZZN3cub18CUB_300001_SM_10006detail6reduce18DeviceReduceKernelINS2_10policy_hubIN4cuda3std3__45tupleIJblEEEyN6thrust24THRUST_300001_SM_1000_NS8cuda_cub9__find_if7functorIS9_EEE10Policy1000ENSB_12zip_iteratorINS8_IJNSD_26transform_input_iterator_tIbNSB_6detail15normal_iteratorINSB_10device_ptrIiEEEE17greater_than_fourEENSB_17counting_iteratorIlNSB_11use_defaultESS_SS_EEEEEEEySF_S9_NS7_10__identityEEEvT0_PT3_T1_NS0_13GridEvenShareIS10_EET2_T4_E12temp_storage[152];
	ld.param.u64 	%rd3, [_ZN3cub18CUB_300001_SM_10006detail6reduce18DeviceReduceKernelINS2_10policy_hubIN4cuda3std3__45tupleIJblEEEyN6thrust24THRUST_300001_SM_1000_NS8cuda_cub9__find_if7functorIS9_EEE10Policy1000ENSB_12zip_iteratorINS8_IJNSD_26transform_input_iterator_tIbNSB_6detail15normal_iteratorINSB_10device_ptrIiEEEE17greater_than_fourEENSB_17counting_iteratorIlNSB_11use_defaultESS_SS_EEEEEEEySF_S9_NS7_10__identityEEEvT0_PT3_T1_NS0_13GridEvenShareIS10_EET2_T4__param_0+16];
	ld.param.u64 	%rd1, [_ZN3cub18CUB_300001_SM_10006detail6reduce18DeviceReduceKernelINS2_10policy_hubIN4cuda3std3__45tupleIJblEEEyN6thrust24THRUST_300001_SM_1000_NS8cuda_cub9__find_if7functorIS9_EEE10Policy1000ENSB_12zip_iteratorINS8_IJNSD_26transform_input_iterator_tIbNSB_6detail15normal_iteratorINSB_10device_ptrIiEEEE17greater_than_fourEENSB_17counting_iteratorIlNSB_11use_defaultESS_SS_EEEEEEEySF_S9_NS7_10__identityEEEvT0_PT3_T1_NS0_13GridEvenShareIS10_EET2_T4__param_3+32];
	ld.param.u32 	%r1, [_ZN3cub18CUB_300001_SM_10006detail6reduce18DeviceReduceKernelINS2_10policy_hubIN4cuda3std3__45tupleIJblEEEyN6thrust24THRUST_300001_SM_1000_NS8cuda_cub9__find_if7functorIS9_EEE10Policy1000ENSB_12zip_iteratorINS8_IJNSD_26transform_input_iterator_tIbNSB_6detail15normal_iteratorINSB_10device_ptrIiEEEE17greater_than_fourEENSB_17counting_iteratorIlNSB_11use_defaultESS_SS_EEEEEEEySF_S9_NS7_10__identityEEEvT0_PT3_T1_NS0_13GridEvenShareIS10_EET2_T4__param_3+40];
	ld.param.u64 	%rd116, [_ZN3cub18CUB_300001_SM_10006detail6reduce18DeviceReduceKernelINS2_10policy_hubIN4cuda3std3__45tupleIJblEEEyN6thrust24THRUST_300001_SM_1000_NS8cuda_cub9__find_if7functorIS9_EEE10Policy1000ENSB_12zip_iteratorINS8_IJNSD_26transform_input_iterator_tIbNSB_6detail15normal_iteratorINSB_10device_ptrIiEEEE17greater_than_fourEENSB_17counting_iteratorIlNSB_11use_defaultESS_SS_EEEEEEEySF_S9_NS7_10__identityEEEvT0_PT3_T1_NS0_13GridEvenShareIS10_EET2_T4__param_0];
	cvta.to.global.u64 	%rd2, %rd116;
	mov.u32 	%r2, %ctaid.x;
	shl.b32 	%r47, %r1, 10;
	cvt.s64.s32 	%rd4, %r47;
	shl.b32 	%r48, %r2, 10;
	cvt.u64.u32 	%rd5, %r48;
	sub.s64 	%rd6, %rd1, %rd5;
	setp.gt.u64 	%p1, %rd6, 1023;
	@%p1 bra 	$L__BB5_78;
	cvt.u32.u64 	%r214, %rd5;
	cvt.u32.u64 	%r3, %rd1;
	sub.s32 	%r4, %r3, %r214;
	mov.u32 	%r5, %tid.x;
	setp.ge.s32 	%p148, %r5, %r4;
	mov.b16 	%rs369, 0;
	mov.b64 	%rd424, 0;
	mov.u32 	%r483, %r5;
	@%p148 bra 	$L__BB5_3;
	add.s32 	%r216, %r214, %r5;
	cvt.u64.u32 	%rd263, %r216;
	mul.wide.u32 	%rd264, %r216, 4;
	add.s64 	%rd265, %rd2, %rd264;
	add.s64 	%rd424, %rd3, %rd263;
	ld.global.u32 	%r217, [%rd265];
	setp.gt.s32 	%p149, %r217, 4;
	selp.u16 	%rs369, 1, 0, %p149;
	add.s32 	%r483, %r5, 256;
$L__BB5_3:
	setp.ge.s32 	%p150, %r483, %r4;
	@%p150 bra 	$L__BB5_16;
	not.b32 	%r219, %r483;
	add.s32 	%r8, %r219, %r3;
	sub.s32 	%r220, %r8, %r214;
	shr.u32 	%r221, %r220, 8;
	add.s32 	%r9, %r221, 1;
	and.b32  	%r10, %r9, 7;
	setp.lt.u32 	%p151, %r220, 1792;
	@%p151 bra 	$L__BB5_8;
	add.s32 	%r482, %r483, 1024;
	and.b32  	%r222, %r9, 33554424;
	neg.s32 	%r481, %r222;
$L__BB5_6:
	.pragma "nounroll";
	add.s32 	%r223, %r482, -1024;
	cvt.s64.s32 	%rd267, %r223;
	add.s64 	%rd268, %rd267, %rd5;
	shl.b64 	%rd269, %rd268, 2;
	add.s64 	%rd270, %rd2, %rd269;
	add.s64 	%rd271, %rd268, %rd3;
	ld.global.u32 	%r224, [%rd270];
	setp.gt.s32 	%p152, %r224, 4;
	selp.u16 	%rs214, 1, 0, %p152;
	and.b16  	%rs215, %rs369, 255;
	setp.ne.s16 	%p154, %rs215, 0;
	and.pred  	%p155, %p154, %p152;
	min.s64 	%rd272, %rd271, %rd424;
	setp.eq.s16 	%p156, %rs215, 0;
	selp.b64 	%rd273, %rd271, %rd424, %p156;
	selp.b16 	%rs216, %rs214, %rs369, %p156;
	selp.b64 	%rd274, %rd272, %rd273, %p155;
	selp.b16 	%rs217, 1, %rs216, %p155;
	and.b16  	%rs218, %rs217, 255;
	add.s32 	%r225, %r482, -768;
	cvt.s64.s32 	%rd275, %r225;
	add.s64 	%rd276, %rd275, %rd5;
	add.s64 	%rd277, %rd276, %rd3;
	ld.global.u32 	%r226, [%rd270+1024];
	setp.gt.s32 	%p157, %r226, 4;
	selp.u16 	%rs219, 1, 0, %p157;
	setp.ne.s16 	%p159, %rs218, 0;
	and.pred  	%p160, %p159, %p157;
	min.s64 	%rd278, %rd277, %rd274;
	setp.eq.s16 	%p161, %rs218, 0;
	selp.b64 	%rd279, %rd277, %rd274, %p161;
	selp.b16 	%rs220, %rs219, %rs217, %p161;
	selp.b64 	%rd280, %rd278, %rd279, %p160;
	selp.b16 	%rs221, 1, %rs220, %p160;
	and.b16  	%rs222, %rs221, 255;
	add.s32 	%r227, %r482, -512;
	cvt.s64.s32 	%rd281, %r227;
	add.s64 	%rd282, %rd281, %rd5;
	add.s64 	%rd283, %rd282, %rd3;
	ld.global.u32 	%r228, [%rd270+2048];
	setp.gt.s32 	%p162, %r228, 4;
	selp.u16 	%rs223, 1, 0, %p162;
	setp.ne.s16 	%p164, %rs222, 0;
	and.pred  	%p165, %p164, %p162;
	min.s64 	%rd284, %rd283, %rd280;
	setp.eq.s16 	%p166, %rs222, 0;
	selp.b64 	%rd285, %rd283, %rd280, %p166;
	selp.b16 	%rs224, %rs223, %rs221, %p166;
	selp.b64 	%rd286, %rd284, %rd285, %p165;
	selp.b16 	%rs225, 1, %rs224, %p165;
	and.b16  	%rs226, %rs225, 255;
	add.s32 	%r229, %r482, -256;
	cvt.s64.s32 	%rd287, %r229;
	add.s64 	%rd288, %rd287, %rd5;
	add.s64 	%rd289, %rd288, %rd3;
	ld.global.u32 	%r230, [%rd270+3072];
	setp.gt.s32 	%p167, %r230, 4;
	selp.u16 	%rs227, 1, 0, %p167;
	setp.ne.s16 	%p169, %rs226, 0;
	and.pred  	%p170, %p169, %p167;
	min.s64 	%rd290, %rd289, %rd286;
	setp.eq.s16 	%p171, %rs226, 0;
	selp.b64 	%rd291, %rd289, %rd286, %p171;
	selp.b16 	%rs228, %rs227, %rs225, %p171;
	selp.b64 	%rd292, %rd290, %rd291, %p170;
	selp.b16 	%rs229, 1, %rs228, %p170;
	and.b16  	%rs230, %rs229, 255;
	add.s32 	%r231, %r482, 768;
	cvt.s64.s32 	%rd293, %r482;
	add.s64 	%rd294, %rd293, %rd5;
	add.s64 	%rd295, %rd294, %rd3;
	ld.global.u32 	%r232, [%rd270+4096];
	setp.gt.s32 	%p172, %r232, 4;
	selp.u16 	%rs231, 1, 0, %p172;
	setp.ne.s16 	%p174, %rs230, 0;
	and.pred  	%p175, %p174, %p172;
	min.s64 	%rd296, %rd295, %rd292;
	setp.eq.s16 	%p176, %rs230, 0;
	selp.b64 	%rd297, %rd295, %rd292, %p176;
	selp.b16 	%rs232, %rs231, %rs229, %p176;
	selp.b64 	%rd298, %rd296, %rd297, %p175;
	selp.b16 	%rs233, 1, %rs232, %p175;
	and.b16  	%rs234, %rs233, 255;
	add.s32 	%r233, %r482, 256;
	cvt.s64.s32 	%rd299, %r233;
	add.s64 	%rd300, %rd299, %rd5;
	add.s64 	%rd301, %rd300, %rd3;
	ld.global.u32 	%r234, [%rd270+5120];
	setp.gt.s32 	%p177, %r234, 4;
	selp.u16 	%rs235, 1, 0, %p177;
	setp.ne.s16 	%p179, %rs234, 0;
	and.pred  	%p180, %p179, %p177;
	min.s64 	%rd302, %rd301, %rd298;
	setp.eq.s16 	%p181, %rs234, 0;
	selp.b64 	%rd303, %rd301, %rd298, %p181;
	selp.b16 	%rs236, %rs235, %rs233, %p181;
	selp.b64 	%rd304, %rd302, %rd303, %p180;
	selp.b16 	%rs237, 1, %rs236, %p180;
	and.b16  	%rs238, %rs237, 255;
	add.s32 	%r235, %r482, 512;
	cvt.s64.s32 	%rd305, %r235;
	add.s64 	%rd306, %rd305, %rd5;
	add.s64 	%rd307, %rd306, %rd3;
	ld.global.u32 	%r236, [%rd270+6144];
	setp.gt.s32 	%p182, %r236, 4;
	selp.u16 	%rs239, 1, 0, %p182;
	setp.ne.s16 	%p184, %rs238, 0;
	and.pred  	%p185, %p184, %p182;
	min.s64 	%rd308, %rd307, %rd304;
	setp.eq.s16 	%p186, %rs238, 0;
	selp.b64 	%rd309, %rd307, %rd304, %p186;
	selp.b16 	%rs240, %rs239, %rs237, %p186;
	selp.b64 	%rd310, %rd308, %rd309, %p185;
	selp.b16 	%rs241, 1, %rs240, %p185;
	and.b16  	%rs242, %rs241, 255;
	cvt.s64.s32 	%rd311, %r231;
	add.s64 	%rd312, %rd311, %rd5;
	add.s64 	%rd313, %rd312, %rd3;
	ld.global.u32 	%r237, [%rd270+7168];
	setp.gt.s32 	%p187, %r237, 4;
	selp.u16 	%rs243, 1, 0, %p187;
	setp.ne.s16 	%p189, %rs242, 0;
	and.pred  	%p190, %p189, %p187;
	min.s64 	%rd314, %rd313, %rd310;
	setp.eq.s16 	%p191, %rs242, 0;
	selp.b64 	%rd315, %rd313, %rd310, %p191;
	selp.b16 	%rs244, %rs243, %rs241, %p191;
	selp.b64 	%rd424, %rd314, %rd315, %p190;
	selp.b16 	%rs369, 1, %rs244, %p190;
	add.s32 	%r482, %r482, 2048;
	add.s32 	%r481, %r481, 8;
	setp.ne.s32 	%p192, %r481, 0;
	@%p192 bra 	$L__BB5_6;
	add.s32 	%r483, %r482, -1024;
$L__BB5_8:
	setp.eq.s32 	%p193, %r10, 0;
	@%p193 bra 	$L__BB5_16;
	setp.lt.u32 	%p194, %r10, 4;
	@%p194 bra 	$L__BB5_11;
	cvt.s64.s32 	%rd317, %r483;
	add.s64 	%rd318, %rd317, %rd5;
	shl.b64 	%rd319, %rd318, 2;
	add.s64 	%rd320, %rd2, %rd319;
	add.s64 	%rd321, %rd318, %rd3;
	ld.global.u32 	%r238, [%rd320];
	setp.gt.s32 	%p195, %r238, 4;
	selp.u16 	%rs246, 1, 0, %p195;
	and.b16  	%rs247, %rs369, 255;
	setp.ne.s16 	%p197, %rs247, 0;
	and.pred  	%p198, %p197, %p195;
	min.s64 	%rd322, %rd321, %rd424;
	setp.eq.s16 	%p199, %rs247, 0;
	selp.b64 	%rd323, %rd321, %rd424, %p199;
	selp.b16 	%rs248, %rs246, %rs369, %p199;
	selp.b64 	%rd324, %rd322, %rd323, %p198;
	selp.b16 	%rs249, 1, %rs248, %p198;
	and.b16  	%rs250, %rs249, 255;
	add.s32 	%r239, %r483, 256;
	cvt.s64.s32 	%rd325, %r239;
	add.s64 	%rd326, %rd325, %rd5;
	add.s64 	%rd327, %rd326, %rd3;
	ld.global.u32 	%r240, [%rd320+1024];
	setp.gt.s32 	%p200, %r240, 4;
	selp.u16 	%rs251, 1, 0, %p200;
	setp.ne.s16 	%p202, %rs250, 0;
	and.pred  	%p203, %p202, %p200;
	min.s64 	%rd328, %rd327, %rd324;
	setp.eq.s16 	%p204, %rs250, 0;
	selp.b64 	%rd329, %rd327, %rd324, %p204;
	selp.b16 	%rs252, %rs251, %rs249, %p204;
	selp.b64 	%rd330, %rd328, %rd329, %p203;
	selp.b16 	%rs253, 1, %rs252, %p203;
	and.b16  	%rs254, %rs253, 255;
	add.s32 	%r241, %r483, 512;
	cvt.s64.s32 	%rd331, %r241;
	add.s64 	%rd332, %rd331, %rd5;
	add.s64 	%rd333, %rd332, %rd3;
	ld.global.u32 	%r242, [%rd320+2048];
	setp.gt.s32 	%p205, %r242, 4;
	selp.u16 	%rs255, 1, 0, %p205;
	setp.ne.s16 	%p207, %rs254, 0;
	and.pred  	%p208, %p207, %p205;
	min.s64 	%rd334, %rd333, %rd330;
	setp.eq.s16 	%p209, %rs254, 0;
	selp.b64 	%rd335, %rd333, %rd330, %p209;
	selp.b16 	%rs256, %rs255, %rs253, %p209;
	selp.b64 	%rd336, %rd334, %rd335, %p208;
	selp.b16 	%rs257, 1, %rs256, %p208;
	and.b16  	%rs258, %rs257, 255;
	add.s32 	%r243, %r483, 768;
	cvt.s64.s32 	%rd337, %r243;
	add.s64 	%rd338, %rd337, %rd5;
	add.s64 	%rd339, %rd338, %rd3;
	ld.global.u32 	%r244, [%rd320+3072];
	setp.gt.s32 	%p210, %r244, 4;
	selp.u16 	%rs259, 1, 0, %p210;
	setp.ne.s16 	%p212, %rs258, 0;
	and.pred  	%p213, %p212, %p210;
	min.s64 	%rd340, %rd339, %rd336;
	setp.eq.s16 	%p214, %rs258, 0;
	selp.b64 	%rd341, %rd339, %rd336, %p214;
	selp.b16 	%rs260, %rs259, %rs257, %p214;
	selp.b64 	%rd424, %rd340, %rd341, %p213;
	selp.b16 	%rs369, 1, %rs260, %p213;
	add.s32 	%r483, %r483, 1024;
$L__BB5_11:
	and.b32  	%r245, %r9, 3;
	setp.eq.s32 	%p215, %r245, 0;
	@%p215 bra 	$L__BB5_16;
	setp.eq.s32 	%p216, %r245, 1;
	@%p216 bra 	$L__BB5_14;
	cvt.s64.s32 	%rd343, %r483;
	add.s64 	%rd344, %rd343, %rd5;
	shl.b64 	%rd345, %rd344, 2;
	add.s64 	%rd346, %rd2, %rd345;
	add.s64 	%rd347, %rd344, %rd3;
	ld.global.u32 	%r246, [%rd346];
	setp.gt.s32 	%p217, %r246, 4;
	selp.u16 	%rs262, 1, 0, %p217;
	and.b16  	%rs263, %rs369, 255;
	setp.ne.s16 	%p219, %rs263, 0;
	and.pred  	%p220, %p219, %p217;
	min.s64 	%rd348, %rd347, %rd424;
	setp.eq.s16 	%p221, %rs263, 0;
	selp.b64 	%rd349, %rd347, %rd424, %p221;
	selp.b16 	%rs264, %rs262, %rs369, %p221;
	selp.b64 	%rd350, %rd348, %rd349, %p220;
	selp.b16 	%rs265, 1, %rs264, %p220;
	and.b16  	%rs266, %rs265, 255;
	add.s32 	%r247, %r483, 256;
	cvt.s64.s32 	%rd351, %r247;
	add.s64 	%rd352, %rd351, %rd5;
	add.s64 	%rd353, %rd352, %rd3;
	ld.global.u32 	%r248, [%rd346+1024];
	setp.gt.s32 	%p222, %r248, 4;
	selp.u16 	%rs267, 1, 0, %p222;
	setp.ne.s16 	%p224, %rs266, 0;
	and.pred  	%p225, %p224, %p222;
	min.s64 	%rd354, %rd353, %rd350;
	setp.eq.s16 	%p226, %rs266, 0;
	selp.b64 	%rd355, %rd353, %rd350, %p226;
	selp.b16 	%rs268, %rs267, %rs265, %p226;
	selp.b64 	%rd424, %rd354, %rd355, %p225;
	selp.b16 	%rs369, 1, %rs268, %p225;
	add.s32 	%r483, %r483, 512;
$L__BB5_14:
	and.b32  	%r249, %r8, 256;
	setp.ne.s32 	%p227, %r249, 0;
	@%p227 bra 	$L__BB5_16;
	cvt.s64.s32 	%rd356, %r483;
	add.s64 	%rd357, %rd356, %rd5;
	shl.b64 	%rd358, %rd357, 2;
	add.s64 	%rd359, %rd2, %rd358;
	add.s64 	%rd360, %rd357, %rd3;
	ld.global.u32 	%r250, [%rd359];
	setp.gt.s32 	%p228, %r250, 4;
	selp.u16 	%rs269, 1, 0, %p228;
	and.b16  	%rs270, %rs369, 255;
	setp.ne.s16 	%p230, %rs270, 0;
	and.pred  	%p231, %p230, %p228;
	min.s64 	%rd361, %rd360, %rd424;
	setp.eq.s16 	%p232, %rs270, 0;
	selp.b64 	%rd362, %rd360, %rd424, %p232;
	selp.b16 	%rs271, %rs269, %rs369, %p232;
	selp.b64 	%rd424, %rd361, %rd362, %p231;
	selp.b16 	%rs369, 1, %rs271, %p231;
$L__BB5_16:
	setp.lt.s32 	%p233, %r4, 256;
	@%p233 bra 	$L__BB5_41;
	// begin inline asm
	mov.u32 %r369, %laneid;
	// end inline asm
	cvt.u32.u16 	%r390, %rs369;
	and.b32  	%r371, %r390, 255;
	mov.b32 	%r387, 1;
	mov.b32 	%r388, 31;
	mov.b32 	%r389, -1;
	// begin inline asm
	shfl.sync.down.b32 %r370, %r371, %r387, %r388, %r389;
	// end inline asm
	// begin inline asm
	shfl.sync.down.b32 %r375, %r376, %r387, %r388, %r389;
	// end inline asm
	mov.b64 	{%r381, %r386}, %rd424;
	// begin inline asm
	shfl.sync.down.b32 %r380, %r381, %r387, %r388, %r389;
	// end inline asm
	// begin inline asm
	shfl.sync.down.b32 %r385, %r386, %r387, %r388, %r389;
	// end inline asm
	mov.b64 	%rd21, {%r380, %r385};
	cvt.u16.u32 	%rs15, %r370;
	setp.gt.s32 	%p283, %r369, 30;
	@%p283 bra 	$L__BB5_21;
	and.b16  	%rs313, %rs369, 255;
	setp.eq.s16 	%p284, %rs313, 0;
	and.b16  	%rs314, %rs15, 255;
	setp.eq.s16 	%p285, %rs314, 0;
	or.pred  	%p286, %p284, %p285;
	@%p286 bra 	$L__BB5_20;
	min.s64 	%rd424, %rd21, %rd424;
	mov.b16 	%rs369, 1;
	bra.uni 	$L__BB5_21;
$L__BB5_20:
	setp.eq.s16 	%p287, %rs313, 0;
	selp.b64 	%rd424, %rd21, %rd424, %p287;
	selp.b16 	%rs369, %rs15, %rs369, %p287;
$L__BB5_21:
	cvt.u32.u16 	%r411, %rs369;
	and.b32  	%r392, %r411, 255;
	mov.b32 	%r408, 2;
	mov.b32 	%r409, 31;
	mov.b32 	%r410, -1;
	// begin inline asm
	shfl.sync.down.b32 %r391, %r392, %r408, %r409, %r410;
	// end inline asm
	// begin inline asm
	shfl.sync.down.b32 %r396, %r397, %r408, %r409, %r410;
	// end inline asm
	mov.b64 	{%r402, %r407}, %rd424;
	// begin inline asm
	shfl.sync.down.b32 %r401, %r402, %r408, %r409, %r410;
	// end inline asm
	// begin inline asm
	shfl.sync.down.b32 %r406, %r407, %r408, %r409, %r410;
	// end inline asm
	mov.b64 	%rd25, {%r401, %r406};
	cvt.u16.u32 	%rs18, %r391;
	setp.gt.s32 	%p288, %r369, 29;
	@%p288 bra 	$L__BB5_25;
	and.b16  	%rs317, %rs369, 255;
	setp.eq.s16 	%p289, %rs317, 0;
	and.b16  	%rs318, %rs18, 255;
	setp.eq.s16 	%p290, %rs318, 0;
	or.pred  	%p291, %p289, %p290;
	@%p291 bra 	$L__BB5_24;
	min.s64 	%rd424, %rd25, %rd424;
	mov.b16 	%rs369, 1;
	bra.uni 	$L__BB5_25;
$L__BB5_24:
	setp.eq.s16 	%p292, %rs317, 0;
	selp.b64 	%rd424, %rd25, %rd424, %p292;
	selp.b16 	%rs369, %rs18, %rs369, %p292;
$L__BB5_25:
	cvt.u32.u16 	%r432, %rs369;
	and.b32  	%r413, %r432, 255;
	mov.b32 	%r429, 4;
	mov.b32 	%r430, 31;
	mov.b32 	%r431, -1;
	// begin inline asm
	shfl.sync.down.b32 %r412, %r413, %r429, %r430, %r431;
	// end inline asm
	// begin inline asm
	shfl.sync.down.b32 %r417, %r418, %r429, %r430, %r431;
	// end inline asm
	mov.b64 	{%r423, %r428}, %rd424;
	// begin inline asm
	shfl.sync.down.b32 %r422, %r423, %r429, %r430, %r431;
	// end inline asm
	// begin inline asm
	shfl.sync.down.b32 %r427, %r428, %r429, %r430, %r431;
	// end inline asm
	mov.b64 	%rd29, {%r422, %r427};
	cvt.u16.u32 	%rs21, %r412;
	setp.gt.s32 	%p293, %r369, 27;
	@%p293 bra 	$L__BB5_29;
	and.b16  	%rs321, %rs369, 255;
	setp.eq.s16 	%p294, %rs321, 0;
	and.b16  	%rs322, %rs21, 255;
	setp.eq.s16 	%p295, %rs322, 0;
	or.pred  	%p296, %p294, %p295;
	@%p296 bra 	$L__BB5_28;
	min.s64 	%rd424, %rd29, %rd424;
	mov.b16 	%rs369, 1;
	bra.uni 	$L__BB5_29;
$L__BB5_28:
	setp.eq.s16 	%p297, %rs321, 0;
	selp.b64 	%rd424, %rd29, %rd424, %p297;
	selp.b16 	%rs369, %rs21, %rs369, %p297;
$L__BB5_29:
	cvt.u32.u16 	%r453, %rs369;
	and.b32  	%r434, %r453, 255;
	mov.b32 	%r450, 8;
	mov.b32 	%r451, 31;
	mov.b32 	%r452, -1;
	// begin inline asm
	shfl.sync.down.b32 %r433, %r434, %r450, %r451, %r452;
	// end inline asm
	// begin inline asm
	shfl.sync.down.b32 %r438, %r439, %r450, %r451, %r452;
	// end inline asm
	mov.b64 	{%r444, %r449}, %rd424;
	// begin inline asm
	shfl.sync.down.b32 %r443, %r444, %r450, %r451, %r452;
	// end inline asm
	// begin inline asm
	shfl.sync.down.b32 %r448, %r449, %r450, %r451, %r452;
	// end inline asm
	mov.b64 	%rd33, {%r443, %r448};
	cvt.u16.u32 	%rs24, %r433;
	setp.gt.s32 	%p298, %r369, 23;
	@%p298 bra 	$L__BB5_33;
	and.b16  	%rs325, %rs369, 255;
	setp.eq.s16 	%p299, %rs325, 0;
	and.b16  	%rs326, %rs24, 255;
	setp.eq.s16 	%p300, %rs326, 0;
	or.pred  	%p301, %p299, %p300;
	@%p301 bra 	$L__BB5_32;
	min.s64 	%rd424, %rd33, %rd424;
	mov.b16 	%rs369, 1;
	bra.uni 	$L__BB5_33;
$L__BB5_32:
	setp.eq.s16 	%p302, %rs325, 0;
	selp.b64 	%rd424, %rd33, %rd424, %p302;
	selp.b16 	%rs369, %rs24, %rs369, %p302;
$L__BB5_33:
	cvt.u32.u16 	%r474, %rs369;
	and.b32  	%r455, %r474, 255;
	mov.b32 	%r471, 16;
	mov.b32 	%r472, 31;
	mov.b32 	%r473, -1;
	// begin inline asm
	shfl.sync.down.b32 %r454, %r455, %r471, %r472, %r473;
	// end inline asm
	// begin inline asm
	shfl.sync.down.b32 %r459, %r460, %r471, %r472, %r473;
	// end inline asm
	mov.b64 	{%r465, %r470}, %rd424;
	// begin inline asm
	shfl.sync.down.b32 %r464, %r465, %r471, %r472, %r473;
	// end inline asm
	// begin inline asm
	shfl.sync.down.b32 %r469, %r470, %r471, %r472, %r473;
	// end inline asm
	mov.b64 	%rd37, {%r464, %r469};
	cvt.u16.u32 	%rs27, %r454;
	setp.gt.s32 	%p303, %r369, 15;
	@%p303 bra 	$L__BB5_37;
	and.b16  	%rs329, %rs369, 255;
	setp.eq.s16 	%p304, %rs329, 0;
	and.b16  	%rs330, %rs27, 255;
	setp.eq.s16 	%p305, %rs330, 0;
	or.pred  	%p306, %p304, %p305;
	@%p306 bra 	$L__BB5_36;
	min.s64 	%rd424, %rd37, %rd424;
	mov.b16 	%rs369, 1;
	bra.uni 	$L__BB5_37;
$L__BB5_36:
	setp.eq.s16 	%p307, %rs329, 0;
	selp.b16 	%rs369, %rs27, %rs369, %p307;
	selp.b64 	%rd424, %rd37, %rd424, %p307;
$L__BB5_37:
	setp.ne.s32 	%p308, %r369, 0;
	@%p308 bra 	$L__BB5_39;
	shr.u32 	%r475, %r5, 1;
	and.b32  	%r476, %r475, 496;
	mov.u32 	%r477, _ZZN3cub18CUB_300001_SM_10006detail6reduce18DeviceReduceKernelINS2_10policy_hubIN4cuda3std3__45tupleIJblEEEyN6thrust24THRUST_300001_SM_1000_NS8cuda_cub9__find_if7functorIS9_EEE10Policy1000ENSB_12zip_iteratorINS8_IJNSD_26transform_input_iterator_tIbNSB_6detail15normal_iteratorINSB_10device_ptrIiEEEE17greater_than_fourEENSB_17counting_iteratorIlNSB_11use_defaultESS_SS_EEEEEEEySF_S9_NS7_10__identityEEEvT0_PT3_T1_NS0_13GridEvenShareIS10_EET2_T4_E12temp_storage;
	add.s32 	%r478, %r477, %r476;
	st.shared.u8 	[%r478+8], %rs369;
	st.shared.u64 	[%r478+16], %rd424;
$L__BB5_39:
	bar.sync 	0;
	setp.ne.s32 	%p309, %r5, 0;
	@%p309 bra 	$L__BB5_118;
	ld.shared.u8 	%rs333, [_ZZN3cub18CUB_300001_SM_10006detail6reduce18DeviceReduceKernelINS2_10policy_hubIN4cuda3std3__45tupleIJblEEEyN6thrust24THRUST_300001_SM_1000_NS8cuda_cub9__find_if7functorIS9_EEE10Policy1000ENSB_12zip_iteratorINS8_IJNSD_26transform_input_iterator_tIbNSB_6detail15normal_iteratorINSB_10device_ptrIiEEEE17greater_than_fourEENSB_17counting_iteratorIlNSB_11use_defaultESS_SS_EEEEEEEySF_S9_NS7_10__identityEEEvT0_PT3_T1_NS0_13GridEvenShareIS10_EET2_T4_E12temp_storage+24];
	ld.shared.u64 	%rd384, [_ZZN3cub18CUB_300001_SM_10006detail6reduce18DeviceReduceKernelINS2_10policy_hubIN4cuda3std3__45tupleIJblEEEyN6thrust24THRUST_300001_SM_1000_NS8cuda_cub9__find_if7functorIS9_EEE10Policy1000ENSB_12zip_iteratorINS8_IJNSD_26transform_input_iterator_tIbNSB_6detail15normal_iteratorINSB_10device_ptrIiEEEE17greater_than_fourEENSB_17counting_iteratorIlNSB_11use_defaultESS_SS_EEEEEEEySF_S9_NS7_10__identityEEEvT0_PT3_T1_NS0_13GridEvenShareIS10_EET2_T4_E12temp_storage+32];
	and.b16  	%rs334, %rs369, 255;
	setp.eq.s16 	%p310, %rs334, 0;
	setp.eq.s16 	%p311, %rs333, 0;
	min.s64 	%rd385, %rd384, %rd424;
	selp.b16 	%rs335, %rs369, 1, %p311;
	selp.b16 	%rs336, %rs333, %rs335, %p310;
	and.b16  	%rs337, %rs336, 255;
	selp.b64 	%rd386, %rd424, %rd385, %p311;
	selp.b64 	%rd387, %rd384, %rd386, %p310;
	ld.shared.u8 	%rs338, [_ZZN3cub18CUB_300001_SM_10006detail6reduce18DeviceReduceKernelINS2_10policy_hubIN4cuda3std3__45tupleIJblEEEyN6thrust24THRUST_300001_SM_1000_NS8cuda_cub9__find_if7functorIS9_EEE10Policy1000ENSB_12zip_iteratorINS8_IJNSD_26transform_input_iterator_tIbNSB_6detail15normal_iteratorINSB_10device_ptrIiEEEE17greater_than_fourEENSB_17counting_iteratorIlNSB_11use_defaultESS_SS_EEEEEEEySF_S9_NS7_10__identityEEEvT0_PT3_T1_NS0_13GridEvenShareIS10_EET2_T4_E12temp_storage+40];
	ld.shared.u64 	%rd388, [_ZZN3cub18CUB_300001_SM_10006detail6reduce18DeviceReduceKernelINS2_10policy_hubIN4cuda3std3__45tupleIJblEEEyN6thrust24THRUST_300001_SM_1000_NS8cuda_cub9__find_if7functorIS9_EEE10Policy1000ENSB_12zip_iteratorINS8_IJNSD_26transform_input_iterator_tIbNSB_6detail15normal_iteratorINSB_10device_ptrIiEEEE17greater_than_fourEENSB_17counting_iteratorIlNSB_11use_defaultESS_SS_EEEEEEEySF_S9_NS7_10__identityEEEvT0_PT3_T1_NS0_13GridEvenShareIS10_EET2_T4_E12temp_storage+48];
	setp.eq.s16 	%p312, %rs337, 0;
	setp.eq.s16 	%p313, %rs338, 0;
	min.s64 	%rd389, %rd388, %rd387;
	selp.b16 	%rs339, %rs336, 1, %p313;
	selp.b16 	%rs340, %rs338, %rs339, %p312;
	and.b16  	%rs341, %rs340, 255;
	selp.b64 	%rd390, %rd387, %rd389, %p313;
	selp.b64 	%rd391, %rd388, %rd390, %p312;
	ld.shared.u8 	%rs342, [_ZZN3cub18CUB_300001_SM_10006detail6reduce18DeviceReduceKernelINS2_10policy_hubIN4cuda3std3__45tupleIJblEEEyN6thrust24THRUST_300001_SM_1000_NS8cuda_cub9__find_if7functorIS9_EEE10Policy1000ENSB_12zip_iteratorINS8_IJNSD_26transform_input_iterator_tIbNSB_6detail15normal_iteratorINSB_10device_ptrIiEEEE17greater_than_fourEENSB_17counting_iteratorIlNSB_11use_defaultESS_SS_EEEEEEEySF_S9_NS7_10__identityEEEvT0_PT3_T1_NS0_13GridEvenShareIS10_EET2_T4_E12temp_storage+56];
	ld.shared.u64 	%rd392, [_ZZN3cub18CUB_300001_SM_10006detail6reduce18DeviceReduceKernelINS2_10policy_hubIN4cuda3std3__45tupleIJblEEEyN6thrust24THRUST_300001_SM_1000_NS8cuda_cub9__find_if7functorIS9_EEE10Policy1000ENSB_12zip_iteratorINS8_IJNSD_26transform_input_iterator_tIbNSB_6detail15normal_iteratorINSB_10device_ptrIiEEEE17greater_than_fourEENSB_17counting_iteratorIlNSB_11use_defaultESS_SS_EEEEEEEySF_S9_NS7_10__identityEEEvT0_PT3_T1_NS0_13GridEvenShareIS10_EET2_T4_E12temp_storage+64];
	setp.eq.s16 	%p314, %rs341, 0;
	setp.eq.s16 	%p315, %rs342, 0;
	min.s64 	%rd393, %rd392, %rd391;
	selp.b16 	%rs343, %rs340, 1, %p315;
	selp.b16 	%rs344, %rs342, %rs343, %p314;
	and.b16  	%rs345, %rs344, 255;
	selp.b64 	%rd394, %rd391, %rd393, %p315;
	selp.b64 	%rd395, %rd392, %rd394, %p314;
	ld.shared.u8 	%rs346, [_ZZN3cub18CUB_300001_SM_10006detail6reduce18DeviceReduceKernelINS2_10policy_hubIN4cuda3std3__45tupleIJblEEEyN6thrust24THRUST_300001_SM_1000_NS8cuda_cub9__find_if7functorIS9_EEE10Policy1000ENSB_12zip_iteratorINS8_IJNSD_26transform_input_iterator_tIbNSB_6detail15normal_iteratorINSB_10device_ptrIiEEEE17greater_than_fourEENSB_17counting_iteratorIlNSB_11use_defaultESS_SS_EEEEEEEySF_S9_NS7_10__identityEEEvT0_PT3_T1_NS0_13GridEvenShareIS10_EET2_T4_E12temp_storage+72];
	ld.shared.u64 	%rd396, [_ZZN3cub18CUB_300001_SM_10006detail6reduce18DeviceReduceKernelINS2_10policy_hubIN4cuda3std3__45tupleIJblEEEyN6thrust24THRUST_300001_SM_1000_NS8cuda_cub9__find_if7functorIS9_EEE10Policy1000ENSB_12zip_iteratorINS8_IJNSD_26transform_input_iterator_tIbNSB_6detail15normal_iteratorINSB_10device_ptrIiEEEE17greater_than_fourEENSB_17counting_iteratorIlNSB_11use_defaultESS_SS_EEEEEEEySF_S9_NS7_10__identityEEEvT0_PT3_T1_NS0_13GridEvenShareIS10_EET2_T4_E12temp_storage+80];
	setp.eq.s16 	%p316, %rs345, 0;
	setp.eq.s16 	%p317, %rs346, 0;
	min.s64 	%rd397, %rd396, %rd395;
	selp.b16 	%rs347, %rs344, 1, %p317;
	selp.b16 	%rs348, %rs346, %rs347, %p316;
	and.b16  	%rs349, %rs348, 255;
	selp.b64 	%rd398, %rd395, %rd397, %p317;
	selp.b64 	%rd399, %rd396, %rd398, %p316;
	ld.shared.u8 	%rs350, [_ZZN3cub18CUB_300001_SM_10006detail6reduce18DeviceReduceKernelINS2_10policy_hubIN4cuda3std3__45tupleIJblEEEyN6thrust24THRUST_300001_SM_1000_NS8cuda_cub9__find_if7functorIS9_EEE10Policy1000ENSB_12zip_iteratorINS8_IJNSD_26transform_input_iterator_tIbNSB_6detail15normal_iteratorINSB_10device_ptrIiEEEE17greater_than_fourEENSB_17counting_iteratorIlNSB_11use_defaultESS_SS_EEEEEEEySF_S9_NS7_10__identityEEEvT0_PT3_T1_NS0_13GridEvenShareIS10_EET2_T4_E12temp_storage+88];
	ld.shared.u64 	%rd400, [_ZZN3cub18CUB_300001_SM_10006detail6reduce18DeviceReduceKernelINS2_10policy_hubIN4cuda3std3__45tupleIJblEEEyN6thrust24THRUST_300001_SM_1000_NS8cuda_cub9__find_if7functorIS9_EEE10Policy1000ENSB_12zip_iteratorINS8_IJNSD_26transform_input_iterator_tIbNSB_6detail15normal_iteratorINSB_10device_ptrIiEEEE17greater_than_fourEENSB_17counting_iteratorIlNSB_11use_defaultESS_SS_EEEEEEEySF_S9_NS7_10__identityEEEvT0_PT3_T1_NS0_13GridEvenShareIS10_EET2_T4_E12temp_storage+96];
	setp.eq.s16 	%p318, %rs349, 0;
	setp.eq.s16 	%p319, %rs350, 0;
	min.s64 	%rd401, %rd400, %rd399;
	selp.b16 	%rs351, %rs348, 1, %p319;
	selp.b16 	%rs352, %rs350, %rs351, %p318;
	and.b16  	%rs353, %rs352, 255;
	selp.b64 	%rd402, %rd399, %rd401, %p319;
	selp.b64 	%rd403, %rd400, %rd402, %p318;
	ld.shared.u8 	%rs354, [_ZZN3cub18CUB_300001_SM_10006detail6reduce18DeviceReduceKernelINS2_10policy_hubIN4cuda3std3__45tupleIJblEEEyN6thrust24THRUST_300001_SM_1000_NS8cuda_cub9__find_if7functorIS9_EEE10Policy1000ENSB_12zip_iteratorINS8_IJNSD_26transform_input_iterator_tIbNSB_6detail15normal_iteratorINSB_10device_ptrIiEEEE17greater_than_fourEENSB_17counting_iteratorIlNSB_11use_defaultESS_SS_EEEEEEEySF_S9_NS7_10__identityEEEvT0_PT3_T1_NS0_13GridEvenShareIS10_EET2_T4_E12temp_storage+104];
	ld.shared.u64 	%rd404, [_ZZN3cub18CUB_300001_SM_10006detail6reduce18DeviceReduceKernelINS2_10policy_hubIN4cuda3std3__45tupleIJblEEEyN6thrust24THRUST_300001_SM_1000_NS8cuda_cub9__find_if7functorIS9_EEE10Policy1000ENSB_12zip_iteratorINS8_IJNSD_26transform_input_iterator_tIbNSB_6detail15normal_iteratorINSB_10device_ptrIiEEEE17greater_than_fourEENSB_17counting_iteratorIlNSB_11use_defaultESS_SS_EEEEEEEySF_S9_NS7_10__identityEEEvT0_PT3_T1_NS0_13GridEvenShareIS10_EET2_T4_E12temp_storage+112];
	setp.eq.s16 	%p320, %rs353, 0;
	setp.eq.s16 	%p321, %rs354, 0;
	min.s64 	%rd405, %rd404, %rd403;
	selp.b16 	%rs355, %rs352, 1, %p321;
	selp.b16 	%rs356, %rs354, %rs355, %p320;
	and.b16  	%rs357, %rs356, 255;
	selp.b64 	%rd406, %rd403, %rd405, %p321;
	selp.b64 	%rd407, %rd404, %rd406, %p320;
	ld.shared.u8 	%rs358, [_ZZN3cub18CUB_300001_SM_10006detail6reduce18DeviceReduceKernelINS2_10policy_hubIN4cuda3std3__45tupleIJblEEEyN6thrust24THRUST_300001_SM_1000_NS8cuda_cub9__find_if7functorIS9_EEE10Policy1000ENSB_12zip_iteratorINS8_IJNSD_26transform_input_iterator_tIbNSB_6detail15normal_iteratorINSB_10device_ptrIiEEEE17greater_than_fourEENSB_17counting_iteratorIlNSB_11use_defaultESS_SS_EEEEEEEySF_S9_NS7_10__identityEEEvT0_PT3_T1_NS0_13GridEvenShareIS10_EET2_T4_E12temp_storage+120];
	ld.shared.u64 	%rd408, [_ZZN3cub18CUB_300001_SM_10006detail6reduce18DeviceReduceKernelINS2_10policy_hubIN4cuda3std3__45tupleIJblEEEyN6thrust24THRUST_300001_SM_1000_NS8cuda_cub9__find_if7functorIS9_EEE10Policy1000ENSB_12zip_iteratorINS8_IJNSD_26transform_input_iterator_tIbNSB_6detail15normal_iteratorINSB_10device_ptrIiEEEE17greater_than_fourEENSB_17counting_iteratorIlNSB_11use_defaultESS_SS_EEEEEEEySF_S9_NS7_10__identityEEEvT0_PT3_T1_NS0_13GridEvenShareIS10_EET2_T4_E12temp_storage+128];
	setp.eq.s16 	%p322, %rs357, 0;
	setp.eq.s16 	%p323, %rs358, 0;
	min.s64 	%rd409, %rd408, %rd407;
	selp.b16 	%rs359, %rs356, 1, %p323;
	selp.b16 	%rs369, %rs358, %rs359, %p322;
	selp.b64 	%rd410, %rd407, %rd409, %p323;
	selp.b64 	%rd424, %rd408, %rd410, %p322;
	bra.uni 	$L__BB5_118;
$L__BB5_41:
	// begin inline asm
	mov.u32 %r251, %laneid;
	// end inline asm
	and.b32  	%r272, %r5, 992;
	add.s32 	%r273, %r272, 32;
	setp.gt.s32 	%p234, %r273, %r4;
	not.b32 	%r274, %r272;
	add.s32 	%r275, %r4, %r274;
	selp.b32 	%r270, %r275, 31, %p234;
	cvt.u32.u16 	%r276, %rs369;
	and.b32  	%r253, %r276, 255;
	mov.b32 	%r269, 1;
	mov.b32 	%r271, -1;
	// begin inline asm
	shfl.sync.down.b32 %r252, %r253, %r269, %r270, %r271;
	// end inline asm
	// begin inline asm
	shfl.sync.down.b32 %r257, %r258, %r269, %r270, %r271;
	// end inline asm
	mov.b64 	{%r263, %r268}, %rd424;
	// begin inline asm
	shfl.sync.down.b32 %r262, %r263, %r269, %r270, %r271;
	// end inline asm
	// begin inline asm
	shfl.sync.down.b32 %r267, %r268, %r269, %r270, %r271;
	// end inline asm
	mov.b64 	%rd42, {%r262, %r267};
	cvt.u16.u32 	%rs31, %r252;
	setp.ge.s32 	%p235, %r251, %r270;
	@%p235 bra 	$L__BB5_45;
	and.b16  	%rs272, %rs369, 255;
	setp.eq.s16 	%p236, %rs272, 0;
	and.b16  	%rs273, %rs31, 255;
	setp.eq.s16 	%p237, %rs273, 0;
	or.pred  	%p238, %p236, %p237;
	@%p238 bra 	$L__BB5_44;
	min.s64 	%rd424, %rd42, %rd424;
	mov.b16 	%rs369, 1;
	bra.uni 	$L__BB5_45;
$L__BB5_44:
	setp.eq.s16 	%p239, %rs272, 0;
	selp.b16 	%rs369, %rs31, %rs369, %p239;
	selp.b64 	%rd424, %rd42, %rd424, %p239;
$L__BB5_45:
	cvt.u32.u16 	%r297, %rs369;
	and.b32  	%r278, %r297, 255;
	mov.b32 	%r294, 2;
	mov.b32 	%r296, -1;
	// begin inline asm
	shfl.sync.down.b32 %r277, %r278, %r294, %r270, %r296;
	// end inline asm
	// begin inline asm
	shfl.sync.down.b32 %r282, %r283, %r294, %r270, %r296;
	// end inline asm
	mov.b64 	{%r288, %r293}, %rd424;
	// begin inline asm
	shfl.sync.down.b32 %r287, %r288, %r294, %r270, %r296;
	// end inline asm
	// begin inline asm
	shfl.sync.down.b32 %r292, %r293, %r294, %r270, %r296;
	// end inline asm
	mov.b64 	%rd46, {%r287, %r292};
	cvt.u16.u32 	%rs34, %r277;
	add.s32 	%r298, %r251, 2;
	setp.gt.s32 	%p240, %r298, %r270;
	@%p240 bra 	$L__BB5_49;
	and.b16  	%rs276, %rs369, 255;
	setp.eq.s16 	%p241, %rs276, 0;
	and.b16  	%rs277, %rs34, 255;
	setp.eq.s16 	%p242, %rs277, 0;
	or.pred  	%p243, %p241, %p242;
	@%p243 bra 	$L__BB5_48;
	min.s64 	%rd424, %rd46, %rd424;
	mov.b16 	%rs369, 1;
	bra.uni 	$L__BB5_49;
$L__BB5_48:
	setp.eq.s16 	%p244, %rs276, 0;
	selp.b16 	%rs369, %rs34, %rs369, %p244;
	selp.b64 	%rd424, %rd46, %rd424, %p244;
$L__BB5_49:
	cvt.u32.u16 	%r319, %rs369;
	and.b32  	%r300, %r319, 255;
	mov.b32 	%r316, 4;
	mov.b32 	%r318, -1;
	// begin inline asm
	shfl.sync.down.b32 %r299, %r300, %r316, %r270, %r318;
	// end inline asm
	// begin inline asm
	shfl.sync.down.b32 %r304, %r305, %r316, %r270, %r318;
	// end inline asm
	mov.b64 	{%r310, %r315}, %rd424;
	// begin inline asm
	shfl.sync.down.b32 %r309, %r310, %r316, %r270, %r318;
	// end inline asm
	// begin inline asm
	shfl.sync.down.b32 %r314, %r315, %r316, %r270, %r318;
	// end inline asm
	mov.b64 	%rd50, {%r309, %r314};
	cvt.u16.u32 	%rs37, %r299;
	add.s32 	%r320, %r251, 4;
	setp.gt.s32 	%p245, %r320, %r270;
	@%p245 bra 	$L__BB5_53;
	and.b16  	%rs280, %rs369, 255;
	setp.eq.s16 	%p246, %rs280, 0;
	and.b16  	%rs281, %rs37, 255;
	setp.eq.s16 	%p247, %rs281, 0;
	or.pred  	%p248, %p246, %p247;
	@%p248 bra 	$L__BB5_52;
	min.s64 	%rd424, %rd50, %rd424;
	mov.b16 	%rs369, 1;
	bra.uni 	$L__BB5_53;
$L__BB5_52:
	setp.eq.s16 	%p249, %rs280, 0;
	selp.b16 	%rs369, %rs37, %rs369, %p249;
	selp.b64 	%rd424, %rd50, %rd424, %p249;
$L__BB5_53:
	cvt.u32.u16 	%r341, %rs369;
	and.b32  	%r322, %r341, 255;
	mov.b32 	%r338, 8;
	mov.b32 	%r340, -1;
	// begin inline asm
	shfl.sync.down.b32 %r321, %r322, %r338, %r270, %r340;
	// end inline asm
	// begin inline asm
	shfl.sync.down.b32 %r326, %r327, %r338, %r270, %r340;
	// end inline asm
	mov.b64 	{%r332, %r337}, %rd424;
	// begin inline asm
	shfl.sync.down.b32 %r331, %r332, %r338, %r270, %r340;
	// end inline asm
	// begin inline asm
	shfl.sync.down.b32 %r336, %r337, %r338, %r270, %r340;
	// end inline asm
	mov.b64 	%rd54, {%r331, %r336};
	cvt.u16.u32 	%rs40, %r321;
	add.s32 	%r342, %r251, 8;
	setp.gt.s32 	%p250, %r342, %r270;
	@%p250 bra 	$L__BB5_57;
	and.b16  	%rs284, %rs369, 255;
	setp.eq.s16 	%p251, %rs284, 0;
	and.b16  	%rs285, %rs40, 255;
	setp.eq.s16 	%p252, %rs285, 0;
	or.pred  	%p253, %p251, %p252;
	@%p253 bra 	$L__BB5_56;
	min.s64 	%rd424, %rd54, %rd424;
	mov.b16 	%rs369, 1;
	bra.uni 	$L__BB5_57;
$L__BB5_56:
	setp.eq.s16 	%p254, %rs284, 0;
	selp.b16 	%rs369, %rs40, %rs369, %p254;
	selp.b64 	%rd424, %rd54, %rd424, %p254;
$L__BB5_57:
	cvt.u32.u16 	%r363, %rs369;
	and.b32  	%r344, %r363, 255;
	mov.b32 	%r360, 16;
	mov.b32 	%r362, -1;
	// begin inline asm
	shfl.sync.down.b32 %r343, %r344, %r360, %r270, %r362;
	// end inline asm
	// begin inline asm
	shfl.sync.down.b32 %r348, %r349, %r360, %r270, %r362;
	// end inline asm
	mov.b64 	{%r354, %r359}, %rd424;
	// begin inline asm
	shfl.sync.down.b32 %r353, %r354, %r360, %r270, %r362;
	// end inline asm
	// begin inline asm
	shfl.sync.down.b32 %r358, %r359, %r360, %r270, %r362;
	// end inline asm
	mov.b64 	%rd58, {%r353, %r358};
	cvt.u16.u32 	%rs43, %r343;
	add.s32 	%r364, %r251, 16;
	setp.gt.s32 	%p255, %r364, %r270;
	@%p255 bra 	$L__BB5_61;
	and.b16  	%rs288, %rs369, 255;
	setp.eq.s16 	%p256, %rs288, 0;
	and.b16  	%rs289, %rs43, 255;
	setp.eq.s16 	%p257, %rs289, 0;
	or.pred  	%p258, %p256, %p257;
	@%p258 bra 	$L__BB5_60;
	min.s64 	%rd424, %rd58, %rd424;
	mov.b16 	%rs369, 1;
	bra.uni 	$L__BB5_61;
$L__BB5_60:
	setp.eq.s16 	%p259, %rs288, 0;
	selp.b16 	%rs369, %rs43, %rs369, %p259;
	selp.b64 	%rd424, %rd58, %rd424, %p259;
$L__BB5_61:
	setp.ne.s32 	%p260, %r251, 0;
	@%p260 bra 	$L__BB5_63;
	shr.u32 	%r365, %r5, 1;
	and.b32  	%r366, %r365, 496;
	mov.u32 	%r367, _ZZN3cub18CUB_300001_SM_10006detail6reduce18DeviceReduceKernelINS2_10policy_hubIN4cuda3std3__45tupleIJblEEEyN6thrust24THRUST_300001_SM_1000_NS8cuda_cub9__find_if7functorIS9_EEE10Policy1000ENSB_12zip_iteratorINS8_IJNSD_26transform_input_iterator_tIbNSB_6detail15normal_iteratorINSB_10device_ptrIiEEEE17greater_than_fourEENSB_17counting_iteratorIlNSB_11use_defaultESS_SS_EEEEEEEySF_S9_NS7_10__identityEEEvT0_PT3_T1_NS0_13GridEvenShareIS10_EET2_T4_E12temp_storage;
	add.s32 	%r368, %r367, %r366;
	st.shared.u8 	[%r368+8], %rs369;
	st.shared.u64 	[%r368+16], %rd424;
$L__BB5_63:
	bar.sync 	0;
	setp.ne.s32 	%p261, %r5, 0;
	@%p261 bra 	$L__BB5_118;
	setp.lt.s32 	%p262, %r4, 33;
	@%p262 bra 	$L__BB5_66;
	ld.shared.u8 	%rs292, [_ZZN3cub18CUB_300001_SM_10006detail6reduce18DeviceReduceKernelINS2_10policy_hubIN4cuda3std3__45tupleIJblEEEyN6thrust24THRUST_300001_SM_1000_NS8cuda_cub9__find_if7functorIS9_EEE10Policy1000ENSB_12zip_iteratorINS8_IJNSD_26transform_input_iterator_tIbNSB_6detail15normal_iteratorINSB_10device_ptrIiEEEE17greater_than_fourEENSB_17counting_iteratorIlNSB_11use_defaultESS_SS_EEEEEEEySF_S9_NS7_10__identityEEEvT0_PT3_T1_NS0_13GridEvenShareIS10_EET2_T4_E12temp_storage+24];
	ld.shared.u64 	%rd363, [_ZZN3cub18CUB_300001_SM_10006detail6reduce18DeviceReduceKernelINS2_10policy_hubIN4cuda3std3__45tupleIJblEEEyN6thrust24THRUST_300001_SM_1000_NS8cuda_cub9__find_if7functorIS9_EEE10Policy1000ENSB_12zip_iteratorINS8_IJNSD_26transform_input_iterator_tIbNSB_6detail15normal_iteratorINSB_10device_ptrIiEEEE17greater_than_fourEENSB_17counting_iteratorIlNSB_11use_defaultESS_SS_EEEEEEEySF_S9_NS7_10__identityEEEvT0_PT3_T1_NS0_13GridEvenShareIS10_EET2_T4_E12temp_storage+32];
	and.b16  	%rs293, %rs369, 255;
	setp.eq.s16 	%p263, %rs293, 0;
	setp.eq.s16 	%p264, %rs292, 0;
	min.s64 	%rd364, %rd363, %rd424;
	selp.b16 	%rs294, %rs369, 1, %p264;
	selp.b16 	%rs369, %rs292, %rs294, %p263;
	selp.b64 	%rd365, %rd424, %rd364, %p264;
	selp.b64 	%rd424, %rd363, %rd365, %p263;
$L__BB5_66:
	setp.lt.s32 	%p265, %r4, 65;
	@%p265 bra 	$L__BB5_68;
	ld.shared.u8 	%rs295, [_ZZN3cub18CUB_300001_SM_10006detail6reduce18DeviceReduceKernelINS2_10policy_hubIN4cuda3std3__45tupleIJblEEEyN6thrust24THRUST_300001_SM_1000_NS8cuda_cub9__find_if7functorIS9_EEE10Policy1000ENSB_12zip_iteratorINS8_IJNSD_26transform_input_iterator_tIbNSB_6detail15normal_iteratorINSB_10device_ptrIiEEEE17greater_than_fourEENSB_17counting_iteratorIlNSB_11use_defaultESS_SS_EEEEEEEySF_S9_NS7_10__identityEEEvT0_PT3_T1_NS0_13GridEvenShareIS10_EET2_T4_E12temp_storage+40];
	ld.shared.u64 	%rd366, [_ZZN3cub18CUB_300001_SM_10006detail6reduce18DeviceReduceKernelINS2_10policy_hubIN4cuda3std3__45tupleIJblEEEyN6thrust24THRUST_300001_SM_1000_NS8cuda_cub9__find_if7functorIS9_EEE10Policy1000ENSB_12zip_iteratorINS8_IJNSD_26transform_input_iterator_tIbNSB_6detail15normal_iteratorINSB_10device_ptrIiEEEE17greater_than_fourEENSB_17counting_iteratorIlNSB_11use_defaultESS_SS_EEEEEEEySF_S9_NS7_10__identityEEEvT0_PT3_T1_NS0_13GridEvenShareIS10_EET2_T4_E12temp_storage+48];
	and.b16  	%rs296, %rs369, 255;
	setp.eq.s16 	%p266, %rs296, 0;
	setp.eq.s16 	%p267, %rs295, 0;
	min.s64 	%rd367, %rd366, %rd424;
	selp.b16 	%rs297, %rs369, 1, %p267;
	selp.b16 	%rs369, %rs295, %rs297, %p266;
	selp.b64 	%rd368, %rd424, %rd367, %p267;
	selp.b64 	%rd424, %rd366, %rd368, %p266;
$L__BB5_68:
	setp.lt.s32 	%p268, %r4, 97;
	@%p268 bra 	$L__BB5_70;
	ld.shared.u8 	%rs298, [_ZZN3cub18CUB_300001_SM_10006detail6reduce18DeviceReduceKernelINS2_10policy_hubIN4cuda3std3__45tupleIJblEEEyN6thrust24THRUST_300001_SM_1000_NS8cuda_cub9__find_if7functorIS9_EEE10Policy1000ENSB_12zip_iteratorINS8_IJNSD_26transform_input_iterator_tIbNSB_6detail15normal_iteratorINSB_10device_ptrIiEEEE17greater_than_fourEENSB_17counting_iteratorIlNSB_11use_defaultESS_SS_EEEEEEEySF_S9_NS7_10__identityEEEvT0_PT3_T1_NS0_13GridEvenShareIS10_EET2_T4_E12temp_storage+56];
	ld.shared.u64 	%rd369, [_ZZN3cub18CUB_300001_SM_10006detail6reduce18DeviceReduceKernelINS2_10policy_hubIN4cuda3std3__45tupleIJblEEEyN6thrust24THRUST_300001_SM_1000_NS8cuda_cub9__find_if7functorIS9_EEE10Policy1000ENSB_12zip_iteratorINS8_IJNSD_26transform_input_iterator_tIbNSB_6detail15normal_iteratorINSB_10device_ptrIiEEEE17greater_than_fourEENSB_17counting_iteratorIlNSB_11use_defaultESS_SS_EEEEEEEySF_S9_NS7_10__identityEEEvT0_PT3_T1_NS0_13GridEvenShareIS10_EET2_T4_E12temp_storage+64];
	and.b16  	%rs299, %rs369, 255;
	setp.eq.s16 	%p269, %rs299, 0;
	setp.eq.s16 	%p270, %rs298, 0;
	min.s64 	%rd370, %rd369, %rd424;
	selp.b16 	%rs300, %rs369, 1, %p270;
	selp.b16 	%rs369, %rs298, %rs300, %p269;
	selp.b64 	%rd371, %rd424, %rd370, %p270;
	selp.b64 	%rd424, %rd369, %rd371, %p269;
$L__BB5_70:
	setp.lt.s32 	%p271, %r4, 129;
	@%p271 bra 	$L__BB5_72;
	ld.shared.u8 	%rs301, [_ZZN3cub18CUB_300001_SM_10006detail6reduce18DeviceReduceKernelINS2_10policy_hubIN4cuda3std3__45tupleIJblEEEyN6thrust24THRUST_300001_SM_1000_NS8cuda_cub9__find_if7functorIS9_EEE10Policy1000ENSB_12zip_iteratorINS8_IJNSD_26transform_input_iterator_tIbNSB_6detail15normal_iteratorINSB_10device_ptrIiEEEE17greater_than_fourEENSB_17counting_iteratorIlNSB_11use_defaultESS_SS_EEEEEEEySF_S9_NS7_10__identityEEEvT0_PT3_T1_NS0_13GridEvenShareIS10_EET2_T4_E12temp_storage+72];
	ld.shared.u64 	%rd372, [_ZZN3cub18CUB_300001_SM_10006detail6reduce18DeviceReduceKernelINS2_10policy_hubIN4cuda3std3__45tupleIJblEEEyN6thrust24THRUST_300001_SM_1000_NS8cuda_cub9__find_if7functorIS9_EEE10Policy1000ENSB_12zip_iteratorINS8_IJNSD_26transform_input_iterator_tIbNSB_6detail15normal_iteratorINSB_10device_ptrIiEEEE17greater_than_fourEENSB_17counting_iteratorIlNSB_11use_defaultESS_SS_EEEEEEEySF_S9_NS7_10__identityEEEvT0_PT3_T1_NS0_13GridEvenShareIS10_EET2_T4_E12temp_storage+80];
	and.b16  	%rs302, %rs369, 255;
	setp.eq.s16 	%p272, %rs302, 0;
	setp.eq.s16 	%p273, %rs301, 0;
	min.s64 	%rd373, %rd372, %rd424;
	selp.b16 	%rs303, %rs369, 1, %p273;
	selp.b16 	%rs369, %rs301, %rs303, %p272;
	selp.b64 	%rd374, %rd424, %rd373, %p273;
	selp.b64 	%rd424, %rd372, %rd374, %p272;
$L__BB5_72:
	setp.lt.s32 	%p274, %r4, 161;
	@%p274 bra 	$L__BB5_74;
	ld.shared.u8 	%rs304, [_ZZN3cub18CUB_300001_SM_10006detail6reduce18DeviceReduceKernelINS2_10policy_hubIN4cuda3std3__45tupleIJblEEEyN6thrust24THRUST_300001_SM_1000_NS8cuda_cub9__find_if7functorIS9_EEE10Policy1000ENSB_12zip_iteratorINS8_IJNSD_26transform_input_iterator_tIbNSB_6detail15normal_iteratorINSB_10device_ptrIiEEEE17greater_than_fourEENSB_17counting_iteratorIlNSB_11use_defaultESS_SS_EEEEEEEySF_S9_NS7_10__identityEEEvT0_PT3_T1_NS0_13GridEvenShareIS10_EET2_T4_E12temp_storage+88];
	ld.shared.u64 	%rd375, [_ZZN3cub18CUB_300001_SM_10006detail6reduce18DeviceReduceKernelINS2_10policy_hubIN4cuda3std3__45tupleIJblEEEyN6thrust24THRUST_300001_SM_1000_NS8cuda_cub9__find_if7functorIS9_EEE10Policy1000ENSB_12zip_iteratorINS8_IJNSD_26transform_input_iterator_tIbNSB_6detail15normal_iteratorINSB_10device_ptrIiEEEE17greater_than_fourEENSB_17counting_iteratorIlNSB_11use_defaultESS_SS_EEEEEEEySF_S9_NS7_10__identityEEEvT0_PT3_T1_NS0_13GridEvenShareIS10_EET2_T4_E12temp_storage+96];
	and.b16  	%rs305, %rs369, 255;
	setp.eq.s16 	%p275, %rs305, 0;
	setp.eq.s16 	%p276, %rs304, 0;
	min.s64 	%rd376, %rd375, %rd424;
	selp.b16 	%rs306, %rs369, 1, %p276;
	selp.b16 	%rs369, %rs304, %rs306, %p275;
	selp.b64 	%rd377, %rd424, %rd376, %p276;
	selp.b64 	%rd424, %rd375, %rd377, %p275;
$L__BB5_74:
	setp.lt.s32 	%p277, %r4, 193;
	@%p277 bra 	$L__BB5_76;
	ld.shared.u8 	%rs307, [_ZZN3cub18CUB_300001_SM_10006detail6reduce18DeviceReduceKernelINS2_10policy_hubIN4cuda3std3__45tupleIJblEEEyN6thrust24THRUST_300001_SM_1000_NS8cuda_cub9__find_if7functorIS9_EEE10Policy1000ENSB_12zip_iteratorINS8_IJNSD_26transform_input_iterator_tIbNSB_6detail15normal_iteratorINSB_10device_ptrIiEEEE17greater_than_fourEENSB_17counting_iteratorIlNSB_11use_defaultESS_SS_EEEEEEEySF_S9_NS7_10__identityEEEvT0_PT3_T1_NS0_13GridEvenShareIS10_EET2_T4_E12temp_storage+104];
	ld.shared.u64 	%rd378, [_ZZN3cub18CUB_300001_SM_10006detail6reduce18DeviceReduceKernelINS2_10policy_hubIN4cuda3std3__45tupleIJblEEEyN6thrust24THRUST_300001_SM_1000_NS8cuda_cub9__find_if7functorIS9_EEE10Policy1000ENSB_12zip_iteratorINS8_IJNSD_26transform_input_iterator_tIbNSB_6detail15normal_iteratorINSB_10device_ptrIiEEEE17greater_than_fourEENSB_17counting_iteratorIlNSB_11use_defaultESS_SS_EEEEEEEySF_S9_NS7_10__identityEEEvT0_PT3_T1_NS0_13GridEvenShareIS10_EET2_T4_E12temp_storage+112];
	and.b16  	%rs308, %rs369, 255;
	setp.eq.s16 	%p278, %rs308, 0;
	setp.eq.s16 	%p279, %rs307, 0;
	min.s64 	%rd379, %rd378, %rd424;
	selp.b16 	%rs309, %rs369, 1, %p279;
	selp.b16 	%rs369, %rs307, %rs309, %p278;
	selp.b64 	%rd380, %rd424, %rd379, %p279;
	selp.b64 	%rd424, %rd378, %rd380, %p278;
$L__BB5_76:
	setp.lt.s32 	%p280, %r4, 225;
	@%p280 bra 	$L__BB5_118;
	ld.shared.u8 	%rs310, [_ZZN3cub18CUB_300001_SM_10006detail6reduce18DeviceReduceKernelINS2_10policy_hubIN4cuda3std3__45tupleIJblEEEyN6thrust24THRUST_300001_SM_1000_NS8cuda_cub9__find_if7functorIS9_EEE10Policy1000ENSB_12zip_iteratorINS8_IJNSD_26transform_input_iterator_tIbNSB_6detail15normal_iteratorINSB_10device_ptrIiEEEE17greater_than_fourEENSB_17counting_iteratorIlNSB_11use_defaultESS_SS_EEEEEEEySF_S9_NS7_10__identityEEEvT0_PT3_T1_NS0_13GridEvenShareIS10_EET2_T4_E12temp_storage+120];
	ld.shared.u64 	%rd381, [_ZZN3cub18CUB_300001_SM_10006detail6reduce18DeviceReduceKernelINS2_10policy_hubIN4cuda3std3__45tupleIJblEEEyN6thrust24THRUST_300001_SM_1000_NS8cuda_cub9__find_if7functorIS9_EEE10Policy1000ENSB_12zip_iteratorINS8_IJNSD_26transform_input_iterator_tIbNSB_6detail15normal_iteratorINSB_10device_ptrIiEEEE17greater_than_fourEENSB_17counting_iteratorIlNSB_11use_defaultESS_SS_EEEEEEEySF_S9_NS7_10__identityEEEvT0_PT3_T1_NS0_13GridEvenShareIS10_EET2_T4_E12temp_storage+128];
	and.b16  	%rs311, %rs369, 255;
	setp.eq.s16 	%p281, %rs311, 0;
	setp.eq.s16 	%p282, %rs310, 0;
	min.s64 	%rd382, %rd381, %rd424;
	selp.b16 	%rs312, %rs369, 1, %p282;
	selp.b16 	%rs369, %rs310, %rs312, %p281;
	selp.b64 	%rd383, %rd424, %rd382, %p282;
	selp.b64 	%rd424, %rd381, %rd383, %p281;
	bra.uni 	$L__BB5_118;
$L__BB5_78:
	mov.u32 	%r26, %tid.x;
	add.s64 	%rd117, %rd3, %rd5;
	cvt.u64.u32 	%rd75, %r26;
	add.s64 	%rd118, %rd75, %rd5;
	shl.b64 	%rd119, %rd118, 2;
	add.s64 	%rd120, %rd2, %rd119;
	ld.global.u32 	%r49, [%rd120];
	setp.gt.s32 	%p2, %r49, 4;
	add.s32 	%r50, %r26, 256;
	cvt.u64.u32 	%rd121, %r50;
	ld.global.u32 	%r51, [%rd120+1024];
	setp.gt.s32 	%p3, %r51, 4;
	add.s32 	%r53, %r26, 512;
	cvt.u64.u32 	%rd122, %r53;
	add.s64 	%rd123, %rd117, %rd122;
	ld.global.u32 	%r54, [%rd120+2048];
	setp.gt.s32 	%p4, %r54, 4;
	add.s64 	%rd124, %rd123, 256;
	ld.global.u32 	%r55, [%rd120+3072];
	setp.gt.s32 	%p6, %r55, 4;
	or.pred  	%p8, %p2, %p3;
	selp.b64 	%rd125, %rd75, %rd121, %p2;
	add.s64 	%rd126, %rd117, %rd125;
	min.s64 	%rd127, %rd123, %rd126;
	selp.b64 	%rd128, %rd127, %rd126, %p4;
	or.pred  	%p9, %p8, %p4;
	selp.b64 	%rd129, %rd128, %rd123, %p8;
	min.s64 	%rd130, %rd124, %rd129;
	selp.b64 	%rd131, %rd130, %rd129, %p6;
	or.pred  	%p10, %p9, %p6;
	selp.u16 	%rs369, 1, 0, %p10;
	selp.b64 	%rd424, %rd131, %rd124, %p9;
	setp.lt.u64 	%p11, %rd6, %rd4;
	@%p11 bra 	$L__BB5_94;
	cvt.u32.u64 	%r57, %rd4;
	cvt.u32.u64 	%r58, %rd5;
	cvt.u32.u64 	%r27, %rd1;
	not.b32 	%r59, %r26;
	add.s32 	%r60, %r59, %r27;
	sub.s32 	%r61, %r60, %r57;
	sub.s32 	%r486, %r61, %r58;
	mov.b32 	%r487, 0;
	mov.u64 	%rd441, %rd5;
$L__BB5_80:
	add.s64 	%rd441, %rd441, %rd4;
	add.s64 	%rd132, %rd1, -1024;
	setp.gt.u64 	%p12, %rd441, %rd132;
	@%p12 bra 	$L__BB5_82;
	cvt.u32.u64 	%r62, %rd4;
	add.s64 	%rd133, %rd441, %rd75;
	shl.b64 	%rd134, %rd133, 2;
	add.s64 	%rd135, %rd2, %rd134;
	add.s64 	%rd136, %rd133, %rd3;
	ld.global.u32 	%r63, [%rd135];
	setp.gt.s32 	%p13, %r63, 4;
	add.s64 	%rd137, %rd136, 256;
	ld.global.u32 	%r64, [%rd135+1024];
	setp.gt.s32 	%p14, %r64, 4;
	selp.u16 	%rs91, 1, 0, %p14;
	add.s64 	%rd138, %rd136, 512;
	ld.global.u32 	%r65, [%rd135+2048];
	setp.gt.s32 	%p15, %r65, 4;
	selp.u16 	%rs92, 1, 0, %p15;
	add.s64 	%rd139, %rd136, 768;
	ld.global.u32 	%r66, [%rd135+3072];
	setp.gt.s32 	%p16, %r66, 4;
	selp.u16 	%rs93, 1, 0, %p16;
	and.b16  	%rs94, %rs369, 255;
	setp.eq.s16 	%p17, %rs94, 0;
	selp.u16 	%rs95, 1, 0, %p13;
	min.s64 	%rd140, %rd136, %rd424;
	selp.b16 	%rs96, 1, %rs369, %p13;
	selp.b64 	%rd141, %rd140, %rd424, %p13;
	selp.b16 	%rs97, %rs95, %rs96, %p17;
	and.b16  	%rs98, %rs97, 255;
	selp.b64 	%rd142, %rd136, %rd141, %p17;
	setp.eq.s16 	%p18, %rs98, 0;
	min.s64 	%rd143, %rd137, %rd142;
	selp.b16 	%rs99, 1, %rs97, %p14;
	selp.b64 	%rd144, %rd143, %rd142, %p14;
	selp.b16 	%rs100, %rs91, %rs99, %p18;
	and.b16  	%rs101, %rs100, 255;
	selp.b64 	%rd145, %rd137, %rd144, %p18;
	setp.eq.s16 	%p19, %rs101, 0;
	min.s64 	%rd146, %rd138, %rd145;
	selp.b16 	%rs102, 1, %rs100, %p15;
	selp.b64 	%rd147, %rd146, %rd145, %p15;
	selp.b16 	%rs103, %rs92, %rs102, %p19;
	and.b16  	%rs104, %rs103, 255;
	selp.b64 	%rd148, %rd138, %rd147, %p19;
	setp.eq.s16 	%p20, %rs104, 0;
	min.s64 	%rd149, %rd139, %rd148;
	selp.b16 	%rs105, 1, %rs103, %p16;
	selp.b64 	%rd150, %rd149, %rd148, %p16;
	selp.b16 	%rs369, %rs93, %rs105, %p20;
	selp.b64 	%rd424, %rd139, %rd150, %p20;
	sub.s64 	%rd151, %rd1, %rd441;
	setp.lt.u64 	%p21, %rd151, %rd4;
	add.s32 	%r487, %r487, 1;
	sub.s32 	%r486, %r486, %r62;
	@%p21 bra 	$L__BB5_94;
	bra.uni 	$L__BB5_80;
$L__BB5_82:
	setp.le.u64 	%p22, %rd1, %rd441;
	cvt.u32.u64 	%r67, %rd441;
	cvt.u32.u64 	%r68, %rd1;
	sub.s32 	%r69, %r68, %r67;
	setp.ge.s32 	%p23, %r26, %r69;
	or.pred  	%p24, %p22, %p23;
	@%p24 bra 	$L__BB5_94;
	cvt.u32.u64 	%r71, %rd4;
	cvt.u32.u64 	%r72, %rd5;
	not.b32 	%r73, %r26;
	add.s32 	%r33, %r73, %r27;
	add.s32 	%r74, %r71, %r72;
	sub.s32 	%r75, %r33, %r74;
	mul.lo.s32 	%r76, %r1, %r487;
	shl.b32 	%r77, %r76, 10;
	sub.s32 	%r78, %r75, %r77;
	shr.u32 	%r79, %r78, 8;
	add.s32 	%r34, %r79, 1;
	and.b32  	%r35, %r34, 7;
	setp.lt.u32 	%p25, %r78, 1792;
	mov.u32 	%r490, %r26;
	@%p25 bra 	$L__BB5_86;
	shr.u32 	%r80, %r486, 8;
	add.s32 	%r81, %r80, 1;
	and.b32  	%r82, %r81, 33554424;
	neg.s32 	%r488, %r82;
	mov.u32 	%r490, %r26;
$L__BB5_85:
	.pragma "nounroll";
	cvt.u64.u32 	%rd153, %r490;
	add.s64 	%rd154, %rd441, %rd153;
	shl.b64 	%rd155, %rd154, 2;
	add.s64 	%rd156, %rd2, %rd155;
	add.s64 	%rd157, %rd154, %rd3;
	ld.global.u32 	%r83, [%rd156];
	setp.gt.s32 	%p26, %r83, 4;
	selp.u16 	%rs107, 1, 0, %p26;
	and.b16  	%rs108, %rs369, 255;
	setp.ne.s16 	%p28, %rs108, 0;
	and.pred  	%p29, %p28, %p26;
	min.s64 	%rd158, %rd157, %rd424;
	setp.eq.s16 	%p30, %rs108, 0;
	selp.b16 	%rs109, %rs107, %rs369, %p30;
	selp.b64 	%rd159, %rd157, %rd424, %p30;
	selp.b16 	%rs110, 1, %rs109, %p29;
	and.b16  	%rs111, %rs110, 255;
	selp.b64 	%rd160, %rd158, %rd159, %p29;
	add.s64 	%rd161, %rd157, 256;
	ld.global.u32 	%r84, [%rd156+1024];
	setp.gt.s32 	%p31, %r84, 4;
	selp.u16 	%rs112, 1, 0, %p31;
	setp.ne.s16 	%p33, %rs111, 0;
	and.pred  	%p34, %p33, %p31;
	min.s64 	%rd162, %rd161, %rd160;
	setp.eq.s16 	%p35, %rs111, 0;
	selp.b16 	%rs113, %rs112, %rs110, %p35;
	selp.b64 	%rd163, %rd161, %rd160, %p35;
	selp.b16 	%rs114, 1, %rs113, %p34;
	and.b16  	%rs115, %rs114, 255;
	selp.b64 	%rd164, %rd162, %rd163, %p34;
	add.s64 	%rd165, %rd157, 512;
	ld.global.u32 	%r85, [%rd156+2048];
	setp.gt.s32 	%p36, %r85, 4;
	selp.u16 	%rs116, 1, 0, %p36;
	setp.ne.s16 	%p38, %rs115, 0;
	and.pred  	%p39, %p38, %p36;
	min.s64 	%rd166, %rd165, %rd164;
	setp.eq.s16 	%p40, %rs115, 0;
	selp.b16 	%rs117, %rs116, %rs114, %p40;
	selp.b64 	%rd167, %rd165, %rd164, %p40;
	selp.b16 	%rs118, 1, %rs117, %p39;
	and.b16  	%rs119, %rs118, 255;
	selp.b64 	%rd168, %rd166, %rd167, %p39;
	add.s64 	%rd169, %rd157, 768;
	ld.global.u32 	%r86, [%rd156+3072];
	setp.gt.s32 	%p41, %r86, 4;
	selp.u16 	%rs120, 1, 0, %p41;
	setp.ne.s16 	%p43, %rs119, 0;
	and.pred  	%p44, %p43, %p41;
	min.s64 	%rd170, %rd169, %rd168;
	setp.eq.s16 	%p45, %rs119, 0;
	selp.b16 	%rs121, %rs120, %rs118, %p45;
	selp.b64 	%rd171, %rd169, %rd168, %p45;
	selp.b16 	%rs122, 1, %rs121, %p44;
	and.b16  	%rs123, %rs122, 255;
	selp.b64 	%rd172, %rd170, %rd171, %p44;
	add.s64 	%rd173, %rd157, 1024;
	ld.global.u32 	%r87, [%rd156+4096];
	setp.gt.s32 	%p46, %r87, 4;
	selp.u16 	%rs124, 1, 0, %p46;
	setp.ne.s16 	%p48, %rs123, 0;
	and.pred  	%p49, %p48, %p46;
	min.s64 	%rd174, %rd173, %rd172;
	setp.eq.s16 	%p50, %rs123, 0;
	selp.b16 	%rs125, %rs124, %rs122, %p50;
	selp.b64 	%rd175, %rd173, %rd172, %p50;
	selp.b16 	%rs126, 1, %rs125, %p49;
	and.b16  	%rs127, %rs126, 255;
	selp.b64 	%rd176, %rd174, %rd175, %p49;
	add.s64 	%rd177, %rd157, 1280;
	ld.global.u32 	%r88, [%rd156+5120];
	setp.gt.s32 	%p51, %r88, 4;
	selp.u16 	%rs128, 1, 0, %p51;
	setp.ne.s16 	%p53, %rs127, 0;
	and.pred  	%p54, %p53, %p51;
	min.s64 	%rd178, %rd177, %rd176;
	setp.eq.s16 	%p55, %rs127, 0;
	selp.b16 	%rs129, %rs128, %rs126, %p55;
	selp.b64 	%rd179, %rd177, %rd176, %p55;
	selp.b16 	%rs130, 1, %rs129, %p54;
	and.b16  	%rs131, %rs130, 255;
	selp.b64 	%rd180, %rd178, %rd179, %p54;
	add.s64 	%rd181, %rd157, 1536;
	ld.global.u32 	%r89, [%rd156+6144];
	setp.gt.s32 	%p56, %r89, 4;
	selp.u16 	%rs132, 1, 0, %p56;
	setp.ne.s16 	%p58, %rs131, 0;
	and.pred  	%p59, %p58, %p56;
	min.s64 	%rd182, %rd181, %rd180;
	setp.eq.s16 	%p60, %rs131, 0;
	selp.b16 	%rs133, %rs132, %rs130, %p60;
	selp.b64 	%rd183, %rd181, %rd180, %p60;
	selp.b16 	%rs134, 1, %rs133, %p59;
	and.b16  	%rs135, %rs134, 255;
	selp.b64 	%rd184, %rd182, %rd183, %p59;
	add.s64 	%rd185, %rd157, 1792;
	ld.global.u32 	%r90, [%rd156+7168];
	setp.gt.s32 	%p61, %r90, 4;
	selp.u16 	%rs136, 1, 0, %p61;
	setp.ne.s16 	%p63, %rs135, 0;
	and.pred  	%p64, %p63, %p61;
	min.s64 	%rd186, %rd185, %rd184;
	setp.eq.s16 	%p65, %rs135, 0;
	selp.b16 	%rs137, %rs136, %rs134, %p65;
	selp.b64 	%rd187, %rd185, %rd184, %p65;
	selp.b16 	%rs369, 1, %rs137, %p64;
	selp.b64 	%rd424, %rd186, %rd187, %p64;
	add.s32 	%r490, %r490, 2048;
	add.s32 	%r488, %r488, 8;
	setp.ne.s32 	%p66, %r488, 0;
	@%p66 bra 	$L__BB5_85;
$L__BB5_86:
	setp.eq.s32 	%p67, %r35, 0;
	@%p67 bra 	$L__BB5_94;
	setp.lt.u32 	%p68, %r35, 4;
	@%p68 bra 	$L__BB5_89;
	cvt.u64.u32 	%rd189, %r490;
	add.s64 	%rd190, %rd441, %rd189;
	shl.b64 	%rd191, %rd190, 2;
	add.s64 	%rd192, %rd2, %rd191;
	add.s64 	%rd193, %rd190, %rd3;
	ld.global.u32 	%r91, [%rd192];
	setp.gt.s32 	%p69, %r91, 4;
	selp.u16 	%rs139, 1, 0, %p69;
	and.b16  	%rs140, %rs369, 255;
	setp.ne.s16 	%p71, %rs140, 0;
	and.pred  	%p72, %p71, %p69;
	min.s64 	%rd194, %rd193, %rd424;
	setp.eq.s16 	%p73, %rs140, 0;
	selp.b16 	%rs141, %rs139, %rs369, %p73;
	selp.b64 	%rd195, %rd193, %rd424, %p73;
	selp.b16 	%rs142, 1, %rs141, %p72;
	and.b16  	%rs143, %rs142, 255;
	selp.b64 	%rd196, %rd194, %rd195, %p72;
	add.s32 	%r92, %r490, 256;
	cvt.u64.u32 	%rd197, %r92;
	add.s64 	%rd198, %rd441, %rd197;
	add.s64 	%rd199, %rd198, %rd3;
	ld.global.u32 	%r93, [%rd192+1024];
	setp.gt.s32 	%p74, %r93, 4;
	selp.u16 	%rs144, 1, 0, %p74;
	setp.ne.s16 	%p76, %rs143, 0;
	and.pred  	%p77, %p76, %p74;
	min.s64 	%rd200, %rd199, %rd196;
	setp.eq.s16 	%p78, %rs143, 0;
	selp.b16 	%rs145, %rs144, %rs142, %p78;
	selp.b64 	%rd201, %rd199, %rd196, %p78;
	selp.b16 	%rs146, 1, %rs145, %p77;
	and.b16  	%rs147, %rs146, 255;
	selp.b64 	%rd202, %rd200, %rd201, %p77;
	add.s32 	%r94, %r490, 512;
	cvt.u64.u32 	%rd203, %r94;
	add.s64 	%rd204, %rd441, %rd203;
	add.s64 	%rd205, %rd204, %rd3;
	ld.global.u32 	%r95, [%rd192+2048];
	setp.gt.s32 	%p79, %r95, 4;
	selp.u16 	%rs148, 1, 0, %p79;
	setp.ne.s16 	%p81, %rs147, 0;
	and.pred  	%p82, %p81, %p79;
	min.s64 	%rd206, %rd205, %rd202;
	setp.eq.s16 	%p83, %rs147, 0;
	selp.b16 	%rs149, %rs148, %rs146, %p83;
	selp.b64 	%rd207, %rd205, %rd202, %p83;
	selp.b16 	%rs150, 1, %rs149, %p82;
	and.b16  	%rs151, %rs150, 255;
	selp.b64 	%rd208, %rd206, %rd207, %p82;
	add.s32 	%r96, %r490, 768;
	cvt.u64.u32 	%rd209, %r96;
	add.s64 	%rd210, %rd441, %rd209;
	add.s64 	%rd211, %rd210, %rd3;
	ld.global.u32 	%r97, [%rd192+3072];
	setp.gt.s32 	%p84, %r97, 4;
	selp.u16 	%rs152, 1, 0, %p84;
	setp.ne.s16 	%p86, %rs151, 0;
	and.pred  	%p87, %p86, %p84;
	min.s64 	%rd212, %rd211, %rd208;
	setp.eq.s16 	%p88, %rs151, 0;
	selp.b16 	%rs153, %rs152, %rs150, %p88;
	selp.b64 	%rd213, %rd211, %rd208, %p88;
	selp.b16 	%rs369, 1, %rs153, %p87;
	selp.b64 	%rd424, %rd212, %rd213, %p87;
	add.s32 	%r490, %r490, 1024;
$L__BB5_89:
	and.b32  	%r98, %r34, 3;
	setp.eq.s32 	%p89, %r98, 0;
	@%p89 bra 	$L__BB5_94;
	setp.eq.s32 	%p90, %r98, 1;
	@%p90 bra 	$L__BB5_92;
	cvt.u64.u32 	%rd215, %r490;
	add.s64 	%rd216, %rd441, %rd215;
	shl.b64 	%rd217, %rd216, 2;
	add.s64 	%rd218, %rd2, %rd217;
	add.s64 	%rd219, %rd216, %rd3;
	ld.global.u32 	%r99, [%rd218];
	setp.gt.s32 	%p91, %r99, 4;
	selp.u16 	%rs155, 1, 0, %p91;
	and.b16  	%rs156, %rs369, 255;
	setp.ne.s16 	%p93, %rs156, 0;
	and.pred  	%p94, %p93, %p91;
	min.s64 	%rd220, %rd219, %rd424;
	setp.eq.s16 	%p95, %rs156, 0;
	selp.b16 	%rs157, %rs155, %rs369, %p95;
	selp.b64 	%rd221, %rd219, %rd424, %p95;
	selp.b16 	%rs158, 1, %rs157, %p94;
	and.b16  	%rs159, %rs158, 255;
	selp.b64 	%rd222, %rd220, %rd221, %p94;
	add.s32 	%r100, %r490, 256;
	cvt.u64.u32 	%rd223, %r100;
	add.s64 	%rd224, %rd441, %rd223;
	add.s64 	%rd225, %rd224, %rd3;
	ld.global.u32 	%r101, [%rd218+1024];
	setp.gt.s32 	%p96, %r101, 4;
	selp.u16 	%rs160, 1, 0, %p96;
	setp.ne.s16 	%p98, %rs159, 0;
	and.pred  	%p99, %p98, %p96;
	min.s64 	%rd226, %rd225, %rd222;
	setp.eq.s16 	%p100, %rs159, 0;
	selp.b16 	%rs161, %rs160, %rs158, %p100;
	selp.b64 	%rd227, %rd225, %rd222, %p100;
	selp.b16 	%rs369, 1, %rs161, %p99;
	selp.b64 	%rd424, %rd226, %rd227, %p99;
	add.s32 	%r490, %r490, 512;
$L__BB5_92:
	and.b32  	%r102, %r33, 256;
	setp.ne.s32 	%p101, %r102, 0;
	@%p101 bra 	$L__BB5_94;
	cvt.u64.u32 	%rd228, %r490;
	add.s64 	%rd229, %rd441, %rd228;
	shl.b64 	%rd230, %rd229, 2;
	add.s64 	%rd231, %rd2, %rd230;
	add.s64 	%rd232, %rd229, %rd3;
	ld.global.u32 	%r103, [%rd231];
	setp.gt.s32 	%p102, %r103, 4;
	selp.u16 	%rs162, 1, 0, %p102;
	and.b16  	%rs163, %rs369, 255;
	setp.ne.s16 	%p104, %rs163, 0;
	and.pred  	%p105, %p104, %p102;
	min.s64 	%rd233, %rd232, %rd424;
	setp.eq.s16 	%p106, %rs163, 0;
	selp.b16 	%rs164, %rs162, %rs369, %p106;
	selp.b64 	%rd234, %rd232, %rd424, %p106;
	selp.b16 	%rs369, 1, %rs164, %p105;
	selp.b64 	%rd424, %rd233, %rd234, %p105;
$L__BB5_94:
	// begin inline asm
	mov.u32 %r104, %laneid;
	// end inline asm
	cvt.u32.u16 	%r125, %rs369;
	and.b32  	%r106, %r125, 255;
	mov.b32 	%r122, 1;
	mov.b32 	%r123, 31;
	mov.b32 	%r124, -1;
	// begin inline asm
	shfl.sync.down.b32 %r105, %r106, %r122, %r123, %r124;
	// end inline asm
	// begin inline asm
	shfl.sync.down.b32 %r110, %r111, %r122, %r123, %r124;
	// end inline asm
	mov.b64 	{%r116, %r121}, %rd424;
	// begin inline asm
	shfl.sync.down.b32 %r115, %r116, %r122, %r123, %r124;
	// end inline asm
	// begin inline asm
	shfl.sync.down.b32 %r120, %r121, %r122, %r123, %r124;
	// end inline asm
	mov.b64 	%rd93, {%r115, %r120};
	cvt.u16.u32 	%rs74, %r105;
	setp.gt.s32 	%p107, %r104, 30;
	@%p107 bra 	$L__BB5_98;
	and.b16  	%rs165, %rs369, 255;
	setp.eq.s16 	%p108, %rs165, 0;
	and.b16  	%rs166, %rs74, 255;
	setp.eq.s16 	%p109, %rs166, 0;
	or.pred  	%p110, %p108, %p109;
	@%p110 bra 	$L__BB5_97;
	min.s64 	%rd424, %rd93, %rd424;
	mov.b16 	%rs369, 1;
	bra.uni 	$L__BB5_98;
$L__BB5_97:
	setp.eq.s16 	%p111, %rs165, 0;
	selp.b16 	%rs369, %rs74, %rs369, %p111;
	selp.b64 	%rd424, %rd93, %rd424, %p111;
$L__BB5_98:
	cvt.u32.u16 	%r146, %rs369;
	and.b32  	%r127, %r146, 255;
	mov.b32 	%r143, 2;
	mov.b32 	%r144, 31;
	mov.b32 	%r145, -1;
	// begin inline asm
	shfl.sync.down.b32 %r126, %r127, %r143, %r144, %r145;
	// end inline asm
	// begin inline asm
	shfl.sync.down.b32 %r131, %r132, %r143, %r144, %r145;
	// end inline asm
	mov.b64 	{%r137, %r142}, %rd424;
	// begin inline asm
	shfl.sync.down.b32 %r136, %r137, %r143, %r144, %r145;
	// end inline asm
	// begin inline asm
	shfl.sync.down.b32 %r141, %r142, %r143, %r144, %r145;
	// end inline asm
	mov.b64 	%rd97, {%r136, %r141};
	cvt.u16.u32 	%rs77, %r126;
	setp.gt.s32 	%p112, %r104, 29;
	@%p112 bra 	$L__BB5_102;
	and.b16  	%rs169, %rs369, 255;
	setp.eq.s16 	%p113, %rs169, 0;
	and.b16  	%rs170, %rs77, 255;
	setp.eq.s16 	%p114, %rs170, 0;
	or.pred  	%p115, %p113, %p114;
	@%p115 bra 	$L__BB5_101;
	min.s64 	%rd424, %rd97, %rd424;
	mov.b16 	%rs369, 1;
	bra.uni 	$L__BB5_102;
$L__BB5_101:
	setp.eq.s16 	%p116, %rs169, 0;
	selp.b16 	%rs369, %rs77, %rs369, %p116;
	selp.b64 	%rd424, %rd97, %rd424, %p116;
$L__BB5_102:
	cvt.u32.u16 	%r167, %rs369;
	and.b32  	%r148, %r167, 255;
	mov.b32 	%r164, 4;
	mov.b32 	%r165, 31;
	mov.b32 	%r166, -1;
	// begin inline asm
	shfl.sync.down.b32 %r147, %r148, %r164, %r165, %r166;
	// end inline asm
	// begin inline asm
	shfl.sync.down.b32 %r152, %r153, %r164, %r165, %r166;
	// end inline asm
	mov.b64 	{%r158, %r163}, %rd424;
	// begin inline asm
	shfl.sync.down.b32 %r157, %r158, %r164, %r165, %r166;
	// end inline asm
	// begin inline asm
	shfl.sync.down.b32 %r162, %r163, %r164, %r165, %r166;
	// end inline asm
	mov.b64 	%rd101, {%r157, %r162};
	cvt.u16.u32 	%rs80, %r147;
	setp.gt.s32 	%p117, %r104, 27;
	@%p117 bra 	$L__BB5_106;
	and.b16  	%rs173, %rs369, 255;
	setp.eq.s16 	%p118, %rs173, 0;
	and.b16  	%rs174, %rs80, 255;
	setp.eq.s16 	%p119, %rs174, 0;
	or.pred  	%p120, %p118, %p119;
	@%p120 bra 	$L__BB5_105;
	min.s64 	%rd424, %rd101, %rd424;
	mov.b16 	%rs369, 1;
	bra.uni 	$L__BB5_106;
$L__BB5_105:
	setp.eq.s16 	%p121, %rs173, 0;
	selp.b16 	%rs369, %rs80, %rs369, %p121;
	selp.b64 	%rd424, %rd101, %rd424, %p121;
$L__BB5_106:
	cvt.u32.u16 	%r188, %rs369;
	and.b32  	%r169, %r188, 255;
	mov.b32 	%r185, 8;
	mov.b32 	%r186, 31;
	mov.b32 	%r187, -1;
	// begin inline asm
	shfl.sync.down.b32 %r168, %r169, %r185, %r186, %r187;
	// end inline asm
	// begin inline asm
	shfl.sync.down.b32 %r173, %r174, %r185, %r186, %r187;
	// end inline asm
	mov.b64 	{%r179, %r184}, %rd424;
	// begin inline asm
	shfl.sync.down.b32 %r178, %r179, %r185, %r186, %r187;
	// end inline asm
	// begin inline asm
	shfl.sync.down.b32 %r183, %r184, %r185, %r186, %r187;
	// end inline asm
	mov.b64 	%rd105, {%r178, %r183};
	cvt.u16.u32 	%rs83, %r168;
	setp.gt.s32 	%p122, %r104, 23;
	@%p122 bra 	$L__BB5_110;
	and.b16  	%rs177, %rs369, 255;
	setp.eq.s16 	%p123, %rs177, 0;
	and.b16  	%rs178, %rs83, 255;
	setp.eq.s16 	%p124, %rs178, 0;
	or.pred  	%p125, %p123, %p124;
	@%p125 bra 	$L__BB5_109;
	min.s64 	%rd424, %rd105, %rd424;
	mov.b16 	%rs369, 1;
	bra.uni 	$L__BB5_110;
$L__BB5_109:
	setp.eq.s16 	%p126, %rs177, 0;
	selp.b16 	%rs369, %rs83, %rs369, %p126;
	selp.b64 	%rd424, %rd105, %rd424, %p126;
$L__BB5_110:
	cvt.u32.u16 	%r209, %rs369;
	and.b32  	%r190, %r209, 255;
	mov.b32 	%r206, 16;
	mov.b32 	%r207, 31;
	mov.b32 	%r208, -1;
	// begin inline asm
	shfl.sync.down.b32 %r189, %r190, %r206, %r207, %r208;
	// end inline asm
	// begin inline asm
	shfl.sync.down.b32 %r194, %r195, %r206, %r207, %r208;
	// end inline asm
	mov.b64 	{%r200, %r205}, %rd424;
	// begin inline asm
	shfl.sync.down.b32 %r199, %r200, %r206, %r207, %r208;
	// end inline asm
	// begin inline asm
	shfl.sync.down.b32 %r204, %r205, %r206, %r207, %r208;
	// end inline asm
	mov.b64 	%rd109, {%r199, %r204};
	cvt.u16.u32 	%rs86, %r189;
	setp.gt.s32 	%p127, %r104, 15;
	@%p127 bra 	$L__BB5_114;
	and.b16  	%rs181, %rs369, 255;
	setp.eq.s16 	%p128, %rs181, 0;
	and.b16  	%rs182, %rs86, 255;
	setp.eq.s16 	%p129, %rs182, 0;
	or.pred  	%p130, %p128, %p129;
	@%p130 bra 	$L__BB5_113;
	min.s64 	%rd424, %rd109, %rd424;
	mov.b16 	%rs369, 1;
	bra.uni 	$L__BB5_114;
$L__BB5_113:
	setp.eq.s16 	%p131, %rs181, 0;
	selp.b16 	%rs369, %rs86, %rs369, %p131;
	selp.b64 	%rd424, %rd109, %rd424, %p131;
$L__BB5_114:
	setp.ne.s32 	%p132, %r104, 0;
	@%p132 bra 	$L__BB5_116;
	shr.u32 	%r210, %r26, 1;
	and.b32  	%r211, %r210, 496;
	mov.u32 	%r212, _ZZN3cub18CUB_300001_SM_10006detail6reduce18DeviceReduceKernelINS2_10policy_hubIN4cuda3std3__45tupleIJblEEEyN6thrust24THRUST_300001_SM_1000_NS8cuda_cub9__find_if7functorIS9_EEE10Policy1000ENSB_12zip_iteratorINS8_IJNSD_26transform_input_iterator_tIbNSB_6detail15normal_iteratorINSB_10device_ptrIiEEEE17greater_than_fourEENSB_17counting_iteratorIlNSB_11use_defaultESS_SS_EEEEEEEySF_S9_NS7_10__identityEEEvT0_PT3_T1_NS0_13GridEvenShareIS10_EET2_T4_E12temp_storage;
	add.s32 	%r213, %r212, %r211;
	st.shared.u8 	[%r213+8], %rs369;
	st.shared.u64 	[%r213+16], %rd424;
$L__BB5_116:
	bar.sync 	0;
	setp.ne.s32 	%p133, %r26, 0;
	@%p133 bra 	$L__BB5_118;
	ld.shared.u8 	%rs185, [_ZZN3cub18CUB_300001_SM_10006detail6reduce18DeviceReduceKernelINS2_10policy_hubIN4cuda3std3__45tupleIJblEEEyN6thrust24THRUST_300001_SM_1000_NS8cuda_cub9__find_if7functorIS9_EEE10Policy1000ENSB_12zip_iteratorINS8_IJNSD_26transform_input_iterator_tIbNSB_6detail15normal_iteratorINSB_10device_ptrIiEEEE17greater_than_fourEENSB_17counting_iteratorIlNSB_11use_defaultESS_SS_EEEEEEEySF_S9_NS7_10__identityEEEvT0_PT3_T1_NS0_13GridEvenShareIS10_EET2_T4_E12temp_storage+24];
	ld.shared.u64 	%rd235, [_ZZN3cub18CUB_300001_SM_10006detail6reduce18DeviceReduceKernelINS2_10policy_hubIN4cuda3std3__45tupleIJblEEEyN6thrust24THRUST_300001_SM_1000_NS8cuda_cub9__find_if7functorIS9_EEE10Policy1000ENSB_12zip_iteratorINS8_IJNSD_26transform_input_iterator_tIbNSB_6detail15normal_iteratorINSB_10device_ptrIiEEEE17greater_than_fourEENSB_17counting_iteratorIlNSB_11use_defaultESS_SS_EEEEEEEySF_S9_NS7_10__identityEEEvT0_PT3_T1_NS0_13GridEvenShareIS10_EET2_T4_E12temp_storage+32];
	and.b16  	%rs186, %rs369, 255;
	setp.eq.s16 	%p134, %rs186, 0;
	setp.eq.s16 	%p135, %rs185, 0;
	min.s64 	%rd236, %rd235, %rd424;
	selp.b16 	%rs187, %rs369, 1, %p135;
	selp.b16 	%rs188, %rs185, %rs187, %p134;
	and.b16  	%rs189, %rs188, 255;
	selp.b64 	%rd237, %rd424, %rd236, %p135;
	selp.b64 	%rd238, %rd235, %rd237, %p134;
	ld.shared.u8 	%rs190, [_ZZN3cub18CUB_300001_SM_10006detail6reduce18DeviceReduceKernelINS2_10policy_hubIN4cuda3std3__45tupleIJblEEEyN6thrust24THRUST_300001_SM_1000_NS8cuda_cub9__find_if7functorIS9_EEE10Policy1000ENSB_12zip_iteratorINS8_IJNSD_26transform_input_iterator_tIbNSB_6detail15normal_iteratorINSB_10device_ptrIiEEEE17greater_than_fourEENSB_17counting_iteratorIlNSB_11use_defaultESS_SS_EEEEEEEySF_S9_NS7_10__identityEEEvT0_PT3_T1_NS0_13GridEvenShareIS10_EET2_T4_E12temp_storage+40];
	ld.shared.u64 	%rd239, [_ZZN3cub18CUB_300001_SM_10006detail6reduce18DeviceReduceKernelINS2_10policy_hubIN4cuda3std3__45tupleIJblEEEyN6thrust24THRUST_300001_SM_1000_NS8cuda_cub9__find_if7functorIS9_EEE10Policy1000ENSB_12zip_iteratorINS8_IJNSD_26transform_input_iterator_tIbNSB_6detail15normal_iteratorINSB_10device_ptrIiEEEE17greater_than_fourEENSB_17counting_iteratorIlNSB_11use_defaultESS_SS_EEEEEEEySF_S9_NS7_10__identityEEEvT0_PT3_T1_NS0_13GridEvenShareIS10_EET2_T4_E12temp_storage+48];
	setp.eq.s16 	%p136, %rs189, 0;
	setp.eq.s16 	%p137, %rs190, 0;
	min.s64 	%rd240, %rd239, %rd238;
	selp.b16 	%rs191, %rs188, 1, %p137;
	selp.b16 	%rs192, %rs190, %rs191, %p136;
	and.b16  	%rs193, %rs192, 255;
	selp.b64 	%rd241, %rd238, %rd240, %p137;
	selp.b64 	%rd242, %rd239, %rd241, %p136;
	ld.shared.u8 	%rs194, [_ZZN3cub18CUB_300001_SM_10006detail6reduce18DeviceReduceKernelINS2_10policy_hubIN4cuda3std3__45tupleIJblEEEyN6thrust24THRUST_300001_SM_1000_NS8cuda_cub9__find_if7functorIS9_EEE10Policy1000ENSB_12zip_iteratorINS8_IJNSD_26transform_input_iterator_tIbNSB_6detail15normal_iteratorINSB_10device_ptrIiEEEE17greater_than_fourEENSB_17counting_iteratorIlNSB_11use_defaultESS_SS_EEEEEEEySF_S9_NS7_10__identityEEEvT0_PT3_T1_NS0_13GridEvenShareIS10_EET2_T4_E12temp_storage+56];
	ld.shared.u64 	%rd243, [_ZZN3cub18CUB_300001_SM_10006detail6reduce18DeviceReduceKernelINS2_10policy_hubIN4cuda3std3__45tupleIJblEEEyN6thrust24THRUST_300001_SM_1000_NS8cuda_cub9__find_if7functorIS9_EEE10Policy1000ENSB_12zip_iteratorINS8_IJNSD_26transform_input_iterator_tIbNSB_6detail15normal_iteratorINSB_10device_ptrIiEEEE17greater_than_fourEENSB_17counting_iteratorIlNSB_11use_defaultESS_SS_EEEEEEEySF_S9_NS7_10__identityEEEvT0_PT3_T1_NS0_13GridEvenShareIS10_EET2_T4_E12temp_storage+64];
	setp.eq.s16 	%p138, %rs193, 0;
	setp.eq.s16 	%p139, %rs194, 0;
	min.s64 	%rd244, %rd243, %rd242;
	selp.b16 	%rs195, %rs192, 1, %p139;
	selp.b16 	%rs196, %rs194, %rs195, %p138;
	and.b16  	%rs197, %rs196, 255;
	selp.b64 	%rd245, %rd242, %rd244, %p139;
	selp.b64 	%rd246, %rd243, %rd245, %p138;
	ld.shared.u8 	%rs198, [_ZZN3cub18CUB_300001_SM_10006detail6reduce18DeviceReduceKernelINS2_10policy_hubIN4cuda3std3__45tupleIJblEEEyN6thrust24THRUST_300001_SM_1000_NS8cuda_cub9__find_if7functorIS9_EEE10Policy1000ENSB_12zip_iteratorINS8_IJNSD_26transform_input_iterator_tIbNSB_6detail15normal_iteratorINSB_10device_ptrIiEEEE17greater_than_fourEENSB_17counting_iteratorIlNSB_11use_defaultESS_SS_EEEEEEEySF_S9_NS7_10__identityEEEvT0_PT3_T1_NS0_13GridEvenShareIS10_EET2_T4_E12temp_storage+72];
	ld.shared.u64 	%rd247, [_ZZN3cub18CUB_300001_SM_10006detail6reduce18DeviceReduceKernelINS2_10policy_hubIN4cuda3std3__45tupleIJblEEEyN6thrust24THRUST_300001_SM_1000_NS8cuda_cub9__find_if7functorIS9_EEE10Policy1000ENSB_12zip_iteratorINS8_IJNSD_26transform_input_iterator_tIbNSB_6detail15normal_iteratorINSB_10device_ptrIiEEEE17greater_than_fourEENSB_17counting_iteratorIlNSB_11use_defaultESS_SS_EEEEEEEySF_S9_NS7_10__identityEEEvT0_PT3_T1_NS0_13GridEvenShareIS10_EET2_T4_E12temp_storage+80];
	setp.eq.s16 	%p140, %rs197, 0;
	setp.eq.s16 	%p141, %rs198, 0;
	min.s64 	%rd248, %rd247, %rd246;
	selp.b16 	%rs199, %rs196, 1, %p141;
	selp.b16 	%rs200, %rs198, %rs199, %p140;
	and.b16  	%rs201, %rs200, 255;
	selp.b64 	%rd249, %rd246, %rd248, %p141;
	selp.b64 	%rd250, %rd247, %rd249, %p140;
	ld.shared.u8 	%rs202, [_ZZN3cub18CUB_300001_SM_10006detail6reduce18DeviceReduceKernelINS2_10policy_hubIN4cuda3std3__45tupleIJblEEEyN6thrust24THRUST_300001_SM_1000_NS8cuda_cub9__find_if7functorIS9_EEE10Policy1000ENSB_12zip_iteratorINS8_IJNSD_26transform_input_iterator_tIbNSB_6detail15normal_iteratorINSB_10device_ptrIiEEEE17greater_than_fourEENSB_17counting_iteratorIlNSB_11use_defaultESS_SS_EEEEEEEySF_S9_NS7_10__identityEEEvT0_PT3_T1_NS0_13GridEvenShareIS10_EET2_T4_E12temp_storage+88];
	ld.shared.u64 	%rd251, [_ZZN3cub18CUB_300001_SM_10006detail6reduce18DeviceReduceKernelINS2_10policy_hubIN4cuda3std3__45tupleIJblEEEyN6thrust24THRUST_300001_SM_1000_NS8cuda_cub9__find_if7functorIS9_EEE10Policy1000ENSB_12zip_iteratorINS8_IJNSD_26transform_input_iterator_tIbNSB_6detail15normal_iteratorINSB_10device_ptrIiEEEE17greater_than_fourEENSB_17counting_iteratorIlNSB_11use_defaultESS_SS_EEEEEEEySF_S9_NS7_10__identityEEEvT0_PT3_T1_NS0_13GridEvenShareIS10_EET2_T4_E12temp_storage+96];
	setp.eq.s16 	%p142, %rs201, 0;
	setp.eq.s16 	%p143, %rs202, 0;
	min.s64 	%rd252, %rd251, %rd250;
	selp.b16 	%rs203, %rs200, 1, %p143;
	selp.b16 	%rs204, %rs202, %rs203, %p142;
	and.b16  	%rs205, %rs204, 255;
	selp.b64 	%rd253, %rd250, %rd252, %p143;
	selp.b64 	%rd254, %rd251, %rd253, %p142;
	ld.shared.u8 	%rs206, [_ZZN3cub18CUB_300001_SM_10006detail6reduce18DeviceReduceKernelINS2_10policy_hubIN4cuda3std3__45tupleIJblEEEyN6thrust24THRUST_300001_SM_1000_NS8cuda_cub9__find_if7functorIS9_EEE10Policy1000ENSB_12zip_iteratorINS8_IJNSD_26transform_input_iterator_tIbNSB_6detail15normal_iteratorINSB_10device_ptrIiEEEE17greater_than_fourEENSB_17counting_iteratorIlNSB_11use_defaultESS_SS_EEEEEEEySF_S9_NS7_10__identityEEEvT0_PT3_T1_NS0_13GridEvenShareIS10_EET2_T4_E12temp_storage+104];
	ld.shared.u64 	%rd255, [_ZZN3cub18CUB_300001_SM_10006detail6reduce18DeviceReduceKernelINS2_10policy_hubIN4cuda3std3__45tupleIJblEEEyN6thrust24THRUST_300001_SM_1000_NS8cuda_cub9__find_if7functorIS9_EEE10Policy1000ENSB_12zip_iteratorINS8_IJNSD_26transform_input_iterator_tIbNSB_6detail15normal_iteratorINSB_10device_ptrIiEEEE17greater_than_fourEENSB_17counting_iteratorIlNSB_11use_defaultESS_SS_EEEEEEEySF_S9_NS7_10__identityEEEvT0_PT3_T1_NS0_13GridEvenShareIS10_EET2_T4_E12temp_storage+112];
	setp.eq.s16 	%p144, %rs205, 0;
	setp.eq.s16 	%p145, %rs206, 0;
	min.s64 	%rd256, %rd255, %rd254;
	selp.b16 	%rs207, %rs204, 1, %p145;
	selp.b16 	%rs208, %rs206, %rs207, %p144;
	and.b16  	%rs209, %rs208, 255;
	selp.b64 	%rd257, %rd254, %rd256, %p145;
	selp.b64 	%rd258, %rd255, %rd257, %p144;
	ld.shared.u8 	%rs210, [_ZZN3cub18CUB_300001_SM_10006detail6reduce18DeviceReduceKernelINS2_10policy_hubIN4cuda3std3__45tupleIJblEEEyN6thrust24THRUST_300001_SM_1000_NS8cuda_cub9__find_if7functorIS9_EEE10Policy1000ENSB_12zip_iteratorINS8_IJNSD_26transform_input_iterator_tIbNSB_6detail15normal_iteratorINSB_10device_ptrIiEEEE17greater_than_fourEENSB_17counting_iteratorIlNSB_11use_defaultESS_SS_EEEEEEEySF_S9_NS7_10__identityEEEvT0_PT3_T1_NS0_13GridEvenShareIS10_EET2_T4_E12temp_storage+120];
	ld.shared.u64 	%rd259, [_ZZN3cub18CUB_300001_SM_10006detail6reduce18DeviceReduceKernelINS2_10policy_hubIN4cuda3std3__45tupleIJblEEEyN6thrust24THRUST_300001_SM_1000_NS8cuda_cub9__find_if7functorIS9_EEE10Policy1000ENSB_12zip_iteratorINS8_IJNSD_26transform_input_iterator_tIbNSB_6detail15normal_iteratorINSB_10device_ptrIiEEEE17greater_than_fourEENSB_17counting_iteratorIlNSB_11use_defaultESS_SS_EEEEEEEySF_S9_NS7_10__identityEEEvT0_PT3_T1_NS0_13GridEvenShareIS10_EET2_T4_E12temp_storage+128];
	setp.eq.s16 	%p146, %rs209, 0;
	setp.eq.s16 	%p147, %rs210, 0;
	min.s64 	%rd260, %rd259, %rd258;
	selp.b16 	%rs211, %rs208, 1, %p147;
	selp.b16 	%rs369, %rs210, %rs211, %p146;
	selp.b64 	%rd261, %rd258, %rd260, %p147;
	selp.b64 	%rd424, %rd259, %rd261, %p146;
$L__BB5_118:
	mov.u32 	%r479, %tid.x;
	setp.ne.s32 	%p324, %r479, 0;
	@%p324 bra 	$L__BB5_120;
	ld.param.u64 	%rd414, [_ZN3cub18CUB_300001_SM_10006detail6reduce18DeviceReduceKernelINS2_10policy_hubIN4cuda3std3__45tupleIJblEEEyN6thrust24THRUST_300001_SM_1000_NS8cuda_cub9__find_if7functorIS9_EEE10Policy1000ENSB_12zip_iteratorINS8_IJNSD_26transform_input_iterator_tIbNSB_6detail15normal_iteratorINSB_10device_ptrIiEEEE17greater_than_fourEENSB_17counting_iteratorIlNSB_11use_defaultESS_SS_EEEEEEEySF_S9_NS7_10__identityEEEvT0_PT3_T1_NS0_13GridEvenShareIS10_EET2_T4__param_1];
	cvta.to.global.u64 	%rd411, %rd414;
	mul.wide.u32 	%rd412, %r2, 16;
	add.s64 	%rd413, %rd411, %rd412;
	st.global.u8 	[%rd413], %rs369;
	st.global.u64 	[%rd413+8], %rd424;
$L__BB5_120:
	ret;

}
	// .globl	_ZN3cub18CUB_300001_SM_10006detail6reduce28DeviceReduceSingleTileKernelINS2_10policy_hubIN4cuda3std3__45tupleIJblEEEyN6thrust24THRUST_300001_SM_1000_NS8cuda_cub9__find_if7functorIS9_EEE10Policy1000EPS9_SI_iSF_S9_S9_NS7_10__identityEEEvT0_T1_T2_T3_T4_T6_
.visible .entry _ZN3cub18CUB_300001_SM_10006detail6reduce28DeviceReduceSingleTileKernelINS2_10policy_hubIN4cuda3std3__45tupleIJblEEEyN6thrust24THRUST_300001_SM_1000_NS8cuda_cub9__find_if7functorIS9_EEE10Policy1000EPS9_SI_iSF_S9_S9_NS7_10__identityEEEvT0_T1_T2_T3_T4_T6_(
	.param .u64 .ptr .align 1 _ZN3cub18CUB_300001_SM_10006detail6reduce28DeviceReduceSingleTileKernelINS2_10policy_hubIN4cuda3std3__45tupleIJblEEEyN6thrust24THRUST_300001_SM_1000_NS8cuda_cub9__find_if7functorIS9_EEE10Policy1000EPS9_SI_iSF_S9_S9_NS7_10__identityEEEvT0_T1_T2_T3_T4_T6__param_0,
	.param .u64 .ptr .align 1 _ZN3cub18CUB_300001_SM_10006detail6reduce28DeviceReduceSingleTileKernelINS2_10policy_hubIN4cuda3std3__45tupleIJblEEEyN6thrust24THRUST_300001_SM_1000_NS8cuda_cub9__find_if7functorIS9_EEE10Policy1000EPS9_SI_iSF_S9_S9_NS7_10__identityEEEvT0_T1_T2_T3_T4_T6__param_1,
	.param .u32 _ZN3cub18CUB_300001_SM_10006detail6reduce28DeviceReduceSingleTileKernelINS2_10policy_hubIN4cuda3std3__45tupleIJblEEEyN6thrust24THRUST_300001_SM_1000_NS8cuda_cub9__find_if7functorIS9_EEE10Policy1000EPS9_SI_iSF_S9_S9_NS7_10__identityEEEvT0_T1_T2_T3_T4_T6__param_2,
	.param .align 1 .b8 _ZN3cub18CUB_300001_SM_10006detail6reduce28DeviceReduceSingleTileKernelINS2_10policy_hubIN4cuda3std3__45tupleIJblEEEyN6thrust24THRUST_300001_SM_1000_NS8cuda_cub9__find_if7functorIS9_EEE10Policy1000EPS9_SI_iSF_S9_S9_NS7_10__identityEEEvT0_T1_T2_T3_T4_T6__param_3[1],
	.param .align 8 .b8 _ZN3cub18CUB_300001_SM_10006detail6reduce28DeviceReduceSingleTileKernelINS2_10policy_hubIN4cuda3std3__45tupleIJblEEEyN6thrust24THRUST_300001_SM_1000_NS8cuda_cub9__find_if7functorIS9_EEE10Policy1000EPS9_SI_iSF_S9_S9_NS7_10__identityEEEvT0_T1_T2_T3_T4_T6__param_4[16],
	.param .align 1 .b8 _ZN3cub18CUB_300001_SM_10006detail6reduce28DeviceReduceSingleTileKernelINS2_10policy_hubIN4cuda3std3__45tupleIJblEEEyN6thrust24THRUST_300001_SM_1000_NS8cuda_cub9__find_if7functorIS9_EEE10Policy1000EPS9_SI_iSF_S9_S9_NS7_10__identityEEEvT0_T1_T2_T3_T4_T6__param_5[1]
)
.maxntid 256
.minnctapersm 1
{
	.reg .pred 	%p<188>;
	.reg .b16 	%rs<340>;
	.reg .b32 	%r<406>;
	.reg .b64 	%rd<359>;
	// demoted variable
	.shared .align 8 .b8 _ZZN3cub18CUB_300001_SM_10006detail6reduce28DeviceReduceSingleTileKernelINS2_10policy_hubIN4cuda3std3__45tupleIJblEEEyN6thrust24THRUST_300001_SM_1000_NS8cuda_cub9__find_if7functorIS9_EEE10Policy1000EPS9_SI_iSF_S9_S9_NS7_10__identityEEEvT0_T1_T2_T3_T4_T6_E12temp_storage[152];
	ld.param.u64 	%rd106, [_ZN3cub18CUB_300001_SM_10006detail6reduce28DeviceReduceSingleTileKernelINS2_10policy_hubIN4cuda3std3__45tupleIJblEEEyN6thrust24THRUST_300001_SM_1000_NS8cuda_cub9__find_if7functorIS9_EEE10Policy1000EPS9_SI_iSF_S9_S9_NS7_10__identityEEEvT0_T1_T2_T3_T4_T6__param_4+8];
	ld.param.u64 	%rd105, [_ZN3cub18CUB_300001_SM_10006detail6reduce28DeviceReduceSingleTileKernelINS2_10policy_hubIN4cuda3std3__45tupleIJblEEEyN6thrust24THRUST_300001_SM_1000_NS8cuda_cub9__find_if7functorIS9_EEE10Policy1000EPS9_SI_iSF_S9_S9_NS7_10__identityEEEvT0_T1_T2_T3_T4_T6__param_0];
	ld.param.u64 	%rd107, [_ZN3cub18CUB_300001_SM_10006detail6reduce28DeviceReduceSingleTileKernelINS2_10policy_hubIN4cuda3std3__45tupleIJblEEEyN6thrust24THRUST_300001_SM_1000_NS8cuda_cub9__find_if7functorIS9_EEE10Policy1000EPS9_SI_iSF_S9_S9_NS7_10__identityEEEvT0_T1_T2_T3_T4_T6__param_1];
	ld.param.u32 	%r38, [_ZN3cub18CUB_300001_SM_10006detail6reduce28DeviceReduceSingleTileKernelINS2_10policy_hubIN4cuda3std3__45tupleIJblEEEyN6thrust24THRUST_300001_SM_1000_NS8cuda_cub9__find_if7functorIS9_EEE10Policy1000EPS9_SI_iSF_S9_S9_NS7_10__identityEEEvT0_T1_T2_T3_T4_T6__param_2];
	ld.param.u8 	%rs82, [_ZN3cub18CUB_300001_SM_10006detail6reduce28DeviceReduceSingleTileKernelINS2_10policy_hubIN4cuda3std3__45tupleIJblEEEyN6thrust24THRUST_300001_SM_1000_NS8cuda_cub9__find_if7functorIS9_EEE10Policy1000EPS9_SI_iSF_S9_S9_NS7_10__identityEEEvT0_T1_T2_T3_T4_T6__param_4];
	cvta.to.global.u64 	%rd1, %rd107;
	setp.ne.s32 	%p1, %r38, 0;
	@%p1 bra 	$L__BB6_3;
	mov.u32 	%r392, %tid.x;
	setp.ne.s32 	%p187, %r392, 0;
	@%p187 bra 	$L__BB6_112;
	st.global.u8 	[%rd1], %rs82;
	st.global.u64 	[%rd1+8], %rd106;
	bra.uni 	$L__BB6_112;
$L__BB6_3:
	setp.gt.s32 	%p2, %r38, 1023;
	@%p2 bra 	$L__BB6_74;
	mov.u32 	%r1, %tid.x;
	setp.ge.s32 	%p77, %r1, %r38;
	mov.b16 	%rs311, 0;
	mov.b64 	%rd329, 0;
	mov.u32 	%r396, %r1;
	@%p77 bra 	$L__BB6_6;
	mul.wide.u32 	%rd234, %r1, 16;
	add.s64 	%rd231, %rd105, %rd234;
	// begin inline asm
	ld.global.nc.u64 %rd230, [%rd231];
	// end inline asm
	add.s64 	%rd233, %rd231, 8;
	// begin inline asm
	ld.global.nc.u64 %rd329, [%rd233];
	// end inline asm
	cvt.u16.u64 	%rs311, %rd230;
	add.s32 	%r396, %r1, 256;
$L__BB6_6:
	setp.ge.s32 	%p78, %r396, %r38;
	@%p78 bra 	$L__BB6_12;
	not.b32 	%r158, %r396;
	add.s32 	%r4, %r38, %r158;
	and.b32  	%r159, %r4, 768;
	setp.eq.s32 	%p79, %r159, 768;
	@%p79 bra 	$L__BB6_10;
	mul.wide.u32 	%rd236, %r396, 16;
	add.s64 	%rd323, %rd105, %rd236;
	shr.u32 	%r160, %r4, 8;
	add.s32 	%r161, %r160, 1;
	and.b32  	%r162, %r161, 3;
	neg.s32 	%r394, %r162;
$L__BB6_9:
	.pragma "nounroll";
	// begin inline asm
	ld.global.nc.u64 %rd237, [%rd323];
	// end inline asm
	add.s64 	%rd240, %rd323, 8;
	// begin inline asm
	ld.global.nc.u64 %rd239, [%rd240];
	// end inline asm
	cvt.u16.u64 	%rs190, %rd237;
	and.b16  	%rs191, %rs190, 255;
	and.b16  	%rs192, %rs311, 255;
	setp.eq.s16 	%p80, %rs192, 0;
	setp.eq.s16 	%p81, %rs191, 0;
	min.s64 	%rd241, %rd239, %rd329;
	selp.b64 	%rd242, %rd329, %rd241, %p81;
	selp.b64 	%rd329, %rd239, %rd242, %p80;
	selp.b16 	%rs193, %rs311, 1, %p81;
	selp.b16 	%rs311, %rs190, %rs193, %p80;
	add.s32 	%r396, %r396, 256;
	add.s64 	%rd323, %rd323, 4096;
	add.s32 	%r394, %r394, 1;
	setp.ne.s32 	%p82, %r394, 0;
	@%p82 bra 	$L__BB6_9;
$L__BB6_10:
	setp.lt.u32 	%p83, %r4, 768;
	@%p83 bra 	$L__BB6_12;
$L__BB6_11:
	mul.wide.s32 	%rd259, %r396, 16;
	add.s64 	%rd244, %rd105, %rd259;
	// begin inline asm
	ld.global.nc.u64 %rd243, [%rd244];
	// end inline asm
	add.s64 	%rd246, %rd244, 8;
	// begin inline asm
	ld.global.nc.u64 %rd245, [%rd246];
	// end inline asm
	cvt.u16.u64 	%rs194, %rd243;
	and.b16  	%rs195, %rs194, 255;
	and.b16  	%rs196, %rs311, 255;
	setp.eq.s16 	%p84, %rs196, 0;
	setp.eq.s16 	%p85, %rs195, 0;
	min.s64 	%rd260, %rd245, %rd329;
	selp.b64 	%rd261, %rd329, %rd260, %p85;
	selp.b64 	%rd262, %rd245, %rd261, %p84;
	selp.b16 	%rs197, %rs311, 1, %p85;
	selp.b16 	%rs198, %rs194, %rs197, %p84;
	and.b16  	%rs199, %rs198, 255;
	add.s64 	%rd248, %rd244, 4096;
	// begin inline asm
	ld.global.nc.u64 %rd247, [%rd248];
	// end inline asm
	add.s64 	%rd250, %rd244, 4104;
	// begin inline asm
	ld.global.nc.u64 %rd249, [%rd250];
	// end inline asm
	cvt.u16.u64 	%rs200, %rd247;
	and.b16  	%rs201, %rs200, 255;
	setp.eq.s16 	%p86, %rs199, 0;
	setp.eq.s16 	%p87, %rs201, 0;
	min.s64 	%rd263, %rd249, %rd262;
	selp.b64 	%rd264, %rd262, %rd263, %p87;
	selp.b64 	%rd265, %rd249, %rd264, %p86;
	selp.b16 	%rs202, %rs198, 1, %p87;
	selp.b16 	%rs203, %rs200, %rs202, %p86;
	and.b16  	%rs204, %rs203, 255;
	add.s64 	%rd252, %rd244, 8192;
	// begin inline asm
	ld.global.nc.u64 %rd251, [%rd252];
	// end inline asm
	add.s64 	%rd254, %rd244, 8200;
	// begin inline asm
	ld.global.nc.u64 %rd253, [%rd254];
	// end inline asm
	cvt.u16.u64 	%rs205, %rd251;
	and.b16  	%rs206, %rs205, 255;
	setp.eq.s16 	%p88, %rs204, 0;
	setp.eq.s16 	%p89, %rs206, 0;
	min.s64 	%rd266, %rd253, %rd265;
	selp.b64 	%rd267, %rd265, %rd266, %p89;
	selp.b64 	%rd268, %rd253, %rd267, %p88;
	selp.b16 	%rs207, %rs203, 1, %p89;
	selp.b16 	%rs208, %rs205, %rs207, %p88;
	and.b16  	%rs209, %rs208, 255;
	add.s64 	%rd256, %rd244, 12288;
	// begin inline asm
	ld.global.nc.u64 %rd255, [%rd256];
	// end inline asm
	add.s64 	%rd258, %rd244, 12296;
	// begin inline asm
	ld.global.nc.u64 %rd257, [%rd258];
	// end inline asm
	cvt.u16.u64 	%rs210, %rd255;
	and.b16  	%rs211, %rs210, 255;
	setp.eq.s16 	%p90, %rs209, 0;
	setp.eq.s16 	%p91, %rs211, 0;
	min.s64 	%rd269, %rd257, %rd268;
	selp.b64 	%rd270, %rd268, %rd269, %p91;
	selp.b64 	%rd329, %rd257, %rd270, %p90;
	selp.b16 	%rs212, %rs208, 1, %p91;
	selp.b16 	%rs311, %rs210, %rs212, %p90;
	add.s32 	%r396, %r396, 1024;
	setp.lt.s32 	%p92, %r396, %r38;
	@%p92 bra 	$L__BB6_11;
$L__BB6_12:
	setp.lt.s32 	%p93, %r38, 256;
	@%p93 bra 	$L__BB6_37;
	// begin inline asm
	mov.u32 %r281, %laneid;
	// end inline asm
	cvt.u32.u16 	%r302, %rs311;
	and.b32  	%r283, %r302, 255;
	mov.b32 	%r299, 1;
	mov.b32 	%r300, 31;
	mov.b32 	%r301, -1;
	// begin inline asm
	shfl.sync.down.b32 %r282, %r283, %r299, %r300, %r301;
	// end inline asm
	// begin inline asm
	shfl.sync.down.b32 %r287, %r288, %r299, %r300, %r301;
	// end inline asm
	mov.b64 	{%r293, %r298}, %rd329;
	// begin inline asm
	shfl.sync.down.b32 %r292, %r293, %r299, %r300, %r301;
	// end inline asm
	// begin inline asm
	shfl.sync.down.b32 %r297, %r298, %r299, %r300, %r301;
	// end inline asm
	mov.b64 	%rd14, {%r292, %r297};
	cvt.u16.u32 	%rs10, %r282;
	setp.gt.s32 	%p143, %r281, 30;
	@%p143 bra 	$L__BB6_17;
	and.b16  	%rs254, %rs311, 255;
	setp.eq.s16 	%p144, %rs254, 0;
	and.b16  	%rs255, %rs10, 255;
	setp.eq.s16 	%p145, %rs255, 0;
	or.pred  	%p146, %p144, %p145;
	@%p146 bra 	$L__BB6_16;
	min.s64 	%rd329, %rd14, %rd329;
	mov.b16 	%rs311, 1;
	bra.uni 	$L__BB6_17;
$L__BB6_16:
	setp.eq.s16 	%p147, %rs254, 0;
	selp.b64 	%rd329, %rd14, %rd329, %p147;
	selp.b16 	%rs311, %rs10, %rs311, %p147;
$L__BB6_17:
	cvt.u32.u16 	%r323, %rs311;
	and.b32  	%r304, %r323, 255;
	mov.b32 	%r320, 2;
	mov.b32 	%r321, 31;
	mov.b32 	%r322, -1;
	// begin inline asm
	shfl.sync.down.b32 %r303, %r304, %r320, %r321, %r322;
	// end inline asm
	// begin inline asm
	shfl.sync.down.b32 %r308, %r309, %r320, %r321, %r322;
	// end inline asm
	mov.b64 	{%r314, %r319}, %rd329;
	// begin inline asm
	shfl.sync.down.b32 %r313, %r314, %r320, %r321, %r322;
	// end inline asm
	// begin inline asm
	shfl.sync.down.b32 %r318, %r319, %r320, %r321, %r322;
	// end inline asm
	mov.b64 	%rd18, {%r313, %r318};
	cvt.u16.u32 	%rs13, %r303;
	setp.gt.s32 	%p148, %r281, 29;
	@%p148 bra 	$L__BB6_21;
	and.b16  	%rs258, %rs311, 255;
	setp.eq.s16 	%p149, %rs258, 0;
	and.b16  	%rs259, %rs13, 255;
	setp.eq.s16 	%p150, %rs259, 0;
	or.pred  	%p151, %p149, %p150;
	@%p151 bra 	$L__BB6_20;
	min.s64 	%rd329, %rd18, %rd329;
	mov.b16 	%rs311, 1;
	bra.uni 	$L__BB6_21;
$L__BB6_20:
	setp.eq.s16 	%p152, %rs258, 0;
	selp.b64 	%rd329, %rd18, %rd329, %p152;
	selp.b16 	%rs311, %rs13, %rs311, %p152;
$L__BB6_21:
	cvt.u32.u16 	%r344, %rs311;
	and.b32  	%r325, %r344, 255;
	mov.b32 	%r341, 4;
	mov.b32 	%r342, 31;
	mov.b32 	%r343, -1;
	// begin inline asm
	shfl.sync.down.b32 %r324, %r325, %r341, %r342, %r343;
	// end inline asm
	// begin inline asm
	shfl.sync.down.b32 %r329, %r330, %r341, %r342, %r343;
	// end inline asm
	mov.b64 	{%r335, %r340}, %rd329;
	// begin inline asm
	shfl.sync.down.b32 %r334, %r335, %r341, %r342, %r343;
	// end inline asm
	// begin inline asm
	shfl.sync.down.b32 %r339, %r340, %r341, %r342, %r343;
	// end inline asm
	mov.b64 	%rd22, {%r334, %r339};
	cvt.u16.u32 	%rs16, %r324;
	setp.gt.s32 	%p153, %r281, 27;
	@%p153 bra 	$L__BB6_25;
	and.b16  	%rs262, %rs311, 255;
	setp.eq.s16 	%p154, %rs262, 0;
	and.b16  	%rs263, %rs16, 255;
	setp.eq.s16 	%p155, %rs263, 0;
	or.pred  	%p156, %p154, %p155;
	@%p156 bra 	$L__BB6_24;
	min.s64 	%rd329, %rd22, %rd329;
	mov.b16 	%rs311, 1;
	bra.uni 	$L__BB6_25;
$L__BB6_24:
	setp.eq.s16 	%p157, %rs262, 0;
	selp.b64 	%rd329, %rd22, %rd329, %p157;
	selp.b16 	%rs311, %rs16, %rs311, %p157;
$L__BB6_25:
	cvt.u32.u16 	%r365, %rs311;
	and.b32  	%r346, %r365, 255;
	mov.b32 	%r362, 8;
	mov.b32 	%r363, 31;
	mov.b32 	%r364, -1;
	// begin inline asm
	shfl.sync.down.b32 %r345, %r346, %r362, %r363, %r364;
	// end inline asm
	// begin inline asm
	shfl.sync.down.b32 %r350, %r351, %r362, %r363, %r364;
	// end inline asm
	mov.b64 	{%r356, %r361}, %rd329;
	// begin inline asm
	shfl.sync.down.b32 %r355, %r356, %r362, %r363, %r364;
	// end inline asm
	// begin inline asm
	shfl.sync.down.b32 %r360, %r361, %r362, %r363, %r364;
	// end inline asm
	mov.b64 	%rd26, {%r355, %r360};
	cvt.u16.u32 	%rs19, %r345;
	setp.gt.s32 	%p158, %r281, 23;
	@%p158 bra 	$L__BB6_29;
	and.b16  	%rs266, %rs311, 255;
	setp.eq.s16 	%p159, %rs266, 0;
	and.b16  	%rs267, %rs19, 255;
	setp.eq.s16 	%p160, %rs267, 0;
	or.pred  	%p161, %p159, %p160;
	@%p161 bra 	$L__BB6_28;
	min.s64 	%rd329, %rd26, %rd329;
	mov.b16 	%rs311, 1;
	bra.uni 	$L__BB6_29;
$L__BB6_28:
	setp.eq.s16 	%p162, %rs266, 0;
	selp.b64 	%rd329, %rd26, %rd329, %p162;
	selp.b16 	%rs311, %rs19, %rs311, %p162;
$L__BB6_29:
	cvt.u32.u16 	%r386, %rs311;
	and.b32  	%r367, %r386, 255;
	mov.b32 	%r383, 16;
	mov.b32 	%r384, 31;
	mov.b32 	%r385, -1;
	// begin inline asm
	shfl.sync.down.b32 %r366, %r367, %r383, %r384, %r385;
	// end inline asm
	// begin inline asm
	shfl.sync.down.b32 %r371, %r372, %r383, %r384, %r385;
	// end inline asm
	mov.b64 	{%r377, %r382}, %rd329;
	// begin inline asm
	shfl.sync.down.b32 %r376, %r377, %r383, %r384, %r385;
	// end inline asm
	// begin inline asm
	shfl.sync.down.b32 %r381, %r382, %r383, %r384, %r385;
	// end inline asm
	mov.b64 	%rd30, {%r376, %r381};
	cvt.u16.u32 	%rs22, %r366;
	setp.gt.s32 	%p163, %r281, 15;
	@%p163 bra 	$L__BB6_33;
	and.b16  	%rs270, %rs311, 255;
	setp.eq.s16 	%p164, %rs270, 0;
	and.b16  	%rs271, %rs22, 255;
	setp.eq.s16 	%p165, %rs271, 0;
	or.pred  	%p166, %p164, %p165;
	@%p166 bra 	$L__BB6_32;
	min.s64 	%rd329, %rd30, %rd329;
	mov.b16 	%rs311, 1;
	bra.uni 	$L__BB6_33;
$L__BB6_32:
	setp.eq.s16 	%p167, %rs270, 0;
	selp.b64 	%rd329, %rd30, %rd329, %p167;
	selp.b16 	%rs311, %rs22, %rs311, %p167;
$L__BB6_33:
	setp.ne.s32 	%p168, %r281, 0;
	@%p168 bra 	$L__BB6_35;
	shr.u32 	%r387, %r1, 1;
	and.b32  	%r388, %r387, 496;
	mov.u32 	%r389, _ZZN3cub18CUB_300001_SM_10006detail6reduce28DeviceReduceSingleTileKernelINS2_10policy_hubIN4cuda3std3__45tupleIJblEEEyN6thrust24THRUST_300001_SM_1000_NS8cuda_cub9__find_if7functorIS9_EEE10Policy1000EPS9_SI_iSF_S9_S9_NS7_10__identityEEEvT0_T1_T2_T3_T4_T6_E12temp_storage;
	add.s32 	%r390, %r389, %r388;
	st.shared.u8 	[%r390+8], %rs311;
	st.shared.u64 	[%r390+16], %rd329;
$L__BB6_35:
	bar.sync 	0;
	setp.ne.s32 	%p169, %r1, 0;
	@%p169 bra 	$L__BB6_110;
	ld.shared.u8 	%rs274, [_ZZN3cub18CUB_300001_SM_10006detail6reduce28DeviceReduceSingleTileKernelINS2_10policy_hubIN4cuda3std3__45tupleIJblEEEyN6thrust24THRUST_300001_SM_1000_NS8cuda_cub9__find_if7functorIS9_EEE10Policy1000EPS9_SI_iSF_S9_S9_NS7_10__identityEEEvT0_T1_T2_T3_T4_T6_E12temp_storage+24];
	ld.shared.u64 	%rd292, [_ZZN3cub18CUB_300001_SM_10006detail6reduce28DeviceReduceSingleTileKernelINS2_10policy_hubIN4cuda3std3__45tupleIJblEEEyN6thrust24THRUST_300001_SM_1000_NS8cuda_cub9__find_if7functorIS9_EEE10Policy1000EPS9_SI_iSF_S9_S9_NS7_10__identityEEEvT0_T1_T2_T3_T4_T6_E12temp_storage+32];
	and.b16  	%rs275, %rs311, 255;
	setp.eq.s16 	%p170, %rs275, 0;
	setp.eq.s16 	%p171, %rs274, 0;
	min.s64 	%rd293, %rd292, %rd329;
	selp.b64 	%rd294, %rd329, %rd293, %p171;
	selp.b64 	%rd295, %rd292, %rd294, %p170;
	selp.b16 	%rs276, %rs311, 1, %p171;
	selp.b16 	%rs277, %rs274, %rs276, %p170;
	and.b16  	%rs278, %rs277, 255;
	ld.shared.u8 	%rs279, [_ZZN3cub18CUB_300001_SM_10006detail6reduce28DeviceReduceSingleTileKernelINS2_10policy_hubIN4cuda3std3__45tupleIJblEEEyN6thrust24THRUST_300001_SM_1000_NS8cuda_cub9__find_if7functorIS9_EEE10Policy1000EPS9_SI_iSF_S9_S9_NS7_10__identityEEEvT0_T1_T2_T3_T4_T6_E12temp_storage+40];
	ld.shared.u64 	%rd296, [_ZZN3cub18CUB_300001_SM_10006detail6reduce28DeviceReduceSingleTileKernelINS2_10policy_hubIN4cuda3std3__45tupleIJblEEEyN6thrust24THRUST_300001_SM_1000_NS8cuda_cub9__find_if7functorIS9_EEE10Policy1000EPS9_SI_iSF_S9_S9_NS7_10__identityEEEvT0_T1_T2_T3_T4_T6_E12temp_storage+48];
	setp.eq.s16 	%p172, %rs278, 0;
	setp.eq.s16 	%p173, %rs279, 0;
	min.s64 	%rd297, %rd296, %rd295;
	selp.b64 	%rd298, %rd295, %rd297, %p173;
	selp.b64 	%rd299, %rd296, %rd298, %p172;
	selp.b16 	%rs280, %rs277, 1, %p173;
	selp.b16 	%rs281, %rs279, %rs280, %p172;
	and.b16  	%rs282, %rs281, 255;
	ld.shared.u8 	%rs283, [_ZZN3cub18CUB_300001_SM_10006detail6reduce28DeviceReduceSingleTileKernelINS2_10policy_hubIN4cuda3std3__45tupleIJblEEEyN6thrust24THRUST_300001_SM_1000_NS8cuda_cub9__find_if7functorIS9_EEE10Policy1000EPS9_SI_iSF_S9_S9_NS7_10__identityEEEvT0_T1_T2_T3_T4_T6_E12temp_storage+56];
	ld.shared.u64 	%rd300, [_ZZN3cub18CUB_300001_SM_10006detail6reduce28DeviceReduceSingleTileKernelINS2_10policy_hubIN4cuda3std3__45tupleIJblEEEyN6thrust24THRUST_300001_SM_1000_NS8cuda_cub9__find_if7functorIS9_EEE10Policy1000EPS9_SI_iSF_S9_S9_NS7_10__identityEEEvT0_T1_T2_T3_T4_T6_E12temp_storage+64];
	setp.eq.s16 	%p174, %rs282, 0;
	setp.eq.s16 	%p175, %rs283, 0;
	min.s64 	%rd301, %rd300, %rd299;
	selp.b16 	%rs284, %rs281, 1, %p175;
	selp.b16 	%rs285, %rs283, %rs284, %p174;
	and.b16  	%rs286, %rs285, 255;
	selp.b64 	%rd302, %rd299, %rd301, %p175;
	selp.b64 	%rd303, %rd300, %rd302, %p174;
	ld.shared.u8 	%rs287, [_ZZN3cub18CUB_300001_SM_10006detail6reduce28DeviceReduceSingleTileKernelINS2_10policy_hubIN4cuda3std3__45tupleIJblEEEyN6thrust24THRUST_300001_SM_1000_NS8cuda_cub9__find_if7functorIS9_EEE10Policy1000EPS9_SI_iSF_S9_S9_NS7_10__identityEEEvT0_T1_T2_T3_T4_T6_E12temp_storage+72];
	ld.shared.u64 	%rd304, [_ZZN3cub18CUB_300001_SM_10006detail6reduce28DeviceReduceSingleTileKernelINS2_10policy_hubIN4cuda3std3__45tupleIJblEEEyN6thrust24THRUST_300001_SM_1000_NS8cuda_cub9__find_if7functorIS9_EEE10Policy1000EPS9_SI_iSF_S9_S9_NS7_10__identityEEEvT0_T1_T2_T3_T4_T6_E12temp_storage+80];
	setp.eq.s16 	%p176, %rs286, 0;
	setp.eq.s16 	%p177, %rs287, 0;
	min.s64 	%rd305, %rd304, %rd303;
	selp.b16 	%rs288, %rs285, 1, %p177;
	selp.b16 	%rs289, %rs287, %rs288, %p176;
	and.b16  	%rs290, %rs289, 255;
	selp.b64 	%rd306, %rd303, %rd305, %p177;
	selp.b64 	%rd307, %rd304, %rd306, %p176;
	ld.shared.u8 	%rs291, [_ZZN3cub18CUB_300001_SM_10006detail6reduce28DeviceReduceSingleTileKernelINS2_10policy_hubIN4cuda3std3__45tupleIJblEEEyN6thrust24THRUST_300001_SM_1000_NS8cuda_cub9__find_if7functorIS9_EEE10Policy1000EPS9_SI_iSF_S9_S9_NS7_10__identityEEEvT0_T1_T2_T3_T4_T6_E12temp_storage+88];
	ld.shared.u64 	%rd308, [_ZZN3cub18CUB_300001_SM_10006detail6reduce28DeviceReduceSingleTileKernelINS2_10policy_hubIN4cuda3std3__45tupleIJblEEEyN6thrust24THRUST_300001_SM_1000_NS8cuda_cub9__find_if7functorIS9_EEE10Policy1000EPS9_SI_iSF_S9_S9_NS7_10__identityEEEvT0_T1_T2_T3_T4_T6_E12temp_storage+96];
	setp.eq.s16 	%p178, %rs290, 0;
	setp.eq.s16 	%p179, %rs291, 0;
	min.s64 	%rd309, %rd308, %rd307;
	selp.b16 	%rs292, %rs289, 1, %p179;
	selp.b16 	%rs293, %rs291, %rs292, %p178;
	and.b16  	%rs294, %rs293, 255;
	selp.b64 	%rd310, %rd307, %rd309, %p179;
	selp.b64 	%rd311, %rd308, %rd310, %p178;
	ld.shared.u8 	%rs295, [_ZZN3cub18CUB_300001_SM_10006detail6reduce28DeviceReduceSingleTileKernelINS2_10policy_hubIN4cuda3std3__45tupleIJblEEEyN6thrust24THRUST_300001_SM_1000_NS8cuda_cub9__find_if7functorIS9_EEE10Policy1000EPS9_SI_iSF_S9_S9_NS7_10__identityEEEvT0_T1_T2_T3_T4_T6_E12temp_storage+104];
	ld.shared.u64 	%rd312, [_ZZN3cub18CUB_300001_SM_10006detail6reduce28DeviceReduceSingleTileKernelINS2_10policy_hubIN4cuda3std3__45tupleIJblEEEyN6thrust24THRUST_300001_SM_1000_NS8cuda_cub9__find_if7functorIS9_EEE10Policy1000EPS9_SI_iSF_S9_S9_NS7_10__identityEEEvT0_T1_T2_T3_T4_T6_E12temp_storage+112];
	setp.eq.s16 	%p180, %rs294, 0;
	setp.eq.s16 	%p181, %rs295, 0;
	min.s64 	%rd313, %rd312, %rd311;
	selp.b16 	%rs296, %rs293, 1, %p181;
	selp.b16 	%rs297, %rs295, %rs296, %p180;
	and.b16  	%rs298, %rs297, 255;
	selp.b64 	%rd314, %rd311, %rd313, %p181;
	selp.b64 	%rd315, %rd312, %rd314, %p180;
	ld.shared.u8 	%rs299, [_ZZN3cub18CUB_300001_SM_10006detail6reduce28DeviceReduceSingleTileKernelINS2_10policy_hubIN4cuda3std3__45tupleIJblEEEyN6thrust24THRUST_300001_SM_1000_NS8cuda_cub9__find_if7functorIS9_EEE10Policy1000EPS9_SI_iSF_S9_S9_NS7_10__identityEEEvT0_T1_T2_T3_T4_T6_E12temp_storage+120];
	ld.shared.u64 	%rd316, [_ZZN3cub18CUB_300001_SM_10006detail6reduce28DeviceReduceSingleTileKernelINS2_10policy_hubIN4cuda3std3__45tupleIJblEEEyN6thrust24THRUST_300001_SM_1000_NS8cuda_cub9__find_if7functorIS9_EEE10Policy1000EPS9_SI_iSF_S9_S9_NS7_10__identityEEEvT0_T1_T2_T3_T4_T6_E12temp_storage+128];
	setp.eq.s16 	%p182, %rs298, 0;
	setp.eq.s16 	%p183, %rs299, 0;
	min.s64 	%rd317, %rd316, %rd315;
	selp.b16 	%rs300, %rs297, 1, %p183;
	selp.b16 	%rs311, %rs299, %rs300, %p182;
	selp.b64 	%rd318, %rd315, %rd317, %p183;
	selp.b64 	%rd329, %rd316, %rd318, %p182;
	bra.uni 	$L__BB6_110;
$L__BB6_37:
	// begin inline asm
	mov.u32 %r163, %laneid;
	// end inline asm
	and.b32  	%r184, %r1, 992;
	add.s32 	%r185, %r184, 32;
	setp.gt.s32 	%p94, %r185, %r38;
	not.b32 	%r186, %r184;
	add.s32 	%r187, %r38, %r186;
	selp.b32 	%r182, %r187, 31, %p94;
	cvt.u32.u16 	%r188, %rs311;
	and.b32  	%r165, %r188, 255;
	mov.b32 	%r181, 1;
	mov.b32 	%r183, -1;
	// begin inline asm
	shfl.sync.down.b32 %r164, %r165, %r181, %r182, %r183;
	// end inline asm
	// begin inline asm
	shfl.sync.down.b32 %r169, %r170, %r181, %r182, %r183;
	// end inline asm
	mov.b64 	{%r175, %r180}, %rd329;
	// begin inline asm
	shfl.sync.down.b32 %r174, %r175, %r181, %r182, %r183;
	// end inline asm
	// begin inline asm
	shfl.sync.down.b32 %r179, %r180, %r181, %r182, %r183;
	// end inline asm
	mov.b64 	%rd35, {%r174, %r179};
	cvt.u16.u32 	%rs26, %r164;
	setp.ge.s32 	%p95, %r163, %r182;
	@%p95 bra 	$L__BB6_41;
	and.b16  	%rs213, %rs311, 255;
	setp.eq.s16 	%p96, %rs213, 0;
	and.b16  	%rs214, %rs26, 255;
	setp.eq.s16 	%p97, %rs214, 0;
	or.pred  	%p98, %p96, %p97;
	@%p98 bra 	$L__BB6_40;
	min.s64 	%rd329, %rd35, %rd329;
	mov.b16 	%rs311, 1;
	bra.uni 	$L__BB6_41;
$L__BB6_40:
	setp.eq.s16 	%p99, %rs213, 0;
	selp.b16 	%rs311, %rs26, %rs311, %p99;
	selp.b64 	%rd329, %rd35, %rd329, %p99;
$L__BB6_41:
	cvt.u32.u16 	%r209, %rs311;
	and.b32  	%r190, %r209, 255;
	mov.b32 	%r206, 2;
	mov.b32 	%r208, -1;
	// begin inline asm
	shfl.sync.down.b32 %r189, %r190, %r206, %r182, %r208;
	// end inline asm
	// begin inline asm
	shfl.sync.down.b32 %r194, %r195, %r206, %r182, %r208;
	// end inline asm
	mov.b64 	{%r200, %r205}, %rd329;
	// begin inline asm
	shfl.sync.down.b32 %r199, %r200, %r206, %r182, %r208;
	// end inline asm
	// begin inline asm
	shfl.sync.down.b32 %r204, %r205, %r206, %r182, %r208;
	// end inline asm
	mov.b64 	%rd39, {%r199, %r204};
	cvt.u16.u32 	%rs29, %r189;
	add.s32 	%r210, %r163, 2;
	setp.gt.s32 	%p100, %r210, %r182;
	@%p100 bra 	$L__BB6_45;
	and.b16  	%rs217, %rs311, 255;
	setp.eq.s16 	%p101, %rs217, 0;
	and.b16  	%rs218, %rs29, 255;
	setp.eq.s16 	%p102, %rs218, 0;
	or.pred  	%p103, %p101, %p102;
	@%p103 bra 	$L__BB6_44;
	min.s64 	%rd329, %rd39, %rd329;
	mov.b16 	%rs311, 1;
	bra.uni 	$L__BB6_45;
$L__BB6_44:
	setp.eq.s16 	%p104, %rs217, 0;
	selp.b16 	%rs311, %rs29, %rs311, %p104;
	selp.b64 	%rd329, %rd39, %rd329, %p104;
$L__BB6_45:
	cvt.u32.u16 	%r231, %rs311;
	and.b32  	%r212, %r231, 255;
	mov.b32 	%r228, 4;
	mov.b32 	%r230, -1;
	// begin inline asm
	shfl.sync.down.b32 %r211, %r212, %r228, %r182, %r230;
	// end inline asm
	// begin inline asm
	shfl.sync.down.b32 %r216, %r217, %r228, %r182, %r230;
	// end inline asm
	mov.b64 	{%r222, %r227}, %rd329;
	// begin inline asm
	shfl.sync.down.b32 %r221, %r222, %r228, %r182, %r230;
	// end inline asm
	// begin inline asm
	shfl.sync.down.b32 %r226, %r227, %r228, %r182, %r230;
	// end inline asm
	mov.b64 	%rd43, {%r221, %r226};
	cvt.u16.u32 	%rs32, %r211;
	add.s32 	%r232, %r163, 4;
	setp.gt.s32 	%p105, %r232, %r182;
	@%p105 bra 	$L__BB6_49;
	and.b16  	%rs221, %rs311, 255;
	setp.eq.s16 	%p106, %rs221, 0;
	and.b16  	%rs222, %rs32, 255;
	setp.eq.s16 	%p107, %rs222, 0;
	or.pred  	%p108, %p106, %p107;
	@%p108 bra 	$L__BB6_48;
	min.s64 	%rd329, %rd43, %rd329;
	mov.b16 	%rs311, 1;
	bra.uni 	$L__BB6_49;
$L__BB6_48:
	setp.eq.s16 	%p109, %rs221, 0;
	selp.b16 	%rs311, %rs32, %rs311, %p109;
	selp.b64 	%rd329, %rd43, %rd329, %p109;
$L__BB6_49:
	cvt.u32.u16 	%r253, %rs311;
	and.b32  	%r234, %r253, 255;
	mov.b32 	%r250, 8;
	mov.b32 	%r252, -1;
	// begin inline asm
	shfl.sync.down.b32 %r233, %r234, %r250, %r182, %r252;
	// end inline asm
	// begin inline asm
	shfl.sync.down.b32 %r238, %r239, %r250, %r182, %r252;
	// end inline asm
	mov.b64 	{%r244, %r249}, %rd329;
	// begin inline asm
	shfl.sync.down.b32 %r243, %r244, %r250, %r182, %r252;
	// end inline asm
	// begin inline asm
	shfl.sync.down.b32 %r248, %r249, %r250, %r182, %r252;
	// end inline asm
	mov.b64 	%rd47, {%r243, %r248};
	cvt.u16.u32 	%rs35, %r233;
	add.s32 	%r254, %r163, 8;
	setp.gt.s32 	%p110, %r254, %r182;
	@%p110 bra 	$L__BB6_53;
	and.b16  	%rs225, %rs311, 255;
	setp.eq.s16 	%p111, %rs225, 0;
	and.b16  	%rs226, %rs35, 255;
	setp.eq.s16 	%p112, %rs226, 0;
	or.pred  	%p113, %p111, %p112;
	@%p113 bra 	$L__BB6_52;
	min.s64 	%rd329, %rd47, %rd329;
	mov.b16 	%rs311, 1;
	bra.uni 	$L__BB6_53;
$L__BB6_52:
	setp.eq.s16 	%p114, %rs225, 0;
	selp.b16 	%rs311, %rs35, %rs311, %p114;
	selp.b64 	%rd329, %rd47, %rd329, %p114;
$L__BB6_53:
	cvt.u32.u16 	%r275, %rs311;
	and.b32  	%r256, %r275, 255;
	mov.b32 	%r272, 16;
	mov.b32 	%r274, -1;
	// begin inline asm
	shfl.sync.down.b32 %r255, %r256, %r272, %r182, %r274;
	// end inline asm
	// begin inline asm
	shfl.sync.down.b32 %r260, %r261, %r272, %r182, %r274;
	// end inline asm
	mov.b64 	{%r266, %r271}, %rd329;
	// begin inline asm
	shfl.sync.down.b32 %r265, %r266, %r272, %r182, %r274;
	// end inline asm
	// begin inline asm
	shfl.sync.down.b32 %r270, %r271, %r272, %r182, %r274;
	// end inline asm
	mov.b64 	%rd51, {%r265, %r270};
	cvt.u16.u32 	%rs38, %r255;
	add.s32 	%r276, %r163, 16;
	setp.gt.s32 	%p115, %r276, %r182;
	@%p115 bra 	$L__BB6_57;
	and.b16  	%rs229, %rs311, 255;
	setp.eq.s16 	%p116, %rs229, 0;
	and.b16  	%rs230, %rs38, 255;
	setp.eq.s16 	%p117, %rs230, 0;
	or.pred  	%p118, %p116, %p117;
	@%p118 bra 	$L__BB6_56;
	min.s64 	%rd329, %rd51, %rd329;
	mov.b16 	%rs311, 1;
	bra.uni 	$L__BB6_57;
$L__BB6_56:
	setp.eq.s16 	%p119, %rs229, 0;
	selp.b16 	%rs311, %rs38, %rs311, %p119;
	selp.b64 	%rd329, %rd51, %rd329, %p119;
$L__BB6_57:
	setp.ne.s32 	%p120, %r163, 0;
	@%p120 bra 	$L__BB6_59;
	shr.u32 	%r277, %r1, 1;
	and.b32  	%r278, %r277, 496;
	mov.u32 	%r279, _ZZN3cub18CUB_300001_SM_10006detail6reduce28DeviceReduceSingleTileKernelINS2_10policy_hubIN4cuda3std3__45tupleIJblEEEyN6thrust24THRUST_300001_SM_1000_NS8cuda_cub9__find_if7functorIS9_EEE10Policy1000EPS9_SI_iSF_S9_S9_NS7_10__identityEEEvT0_T1_T2_T3_T4_T6_E12temp_storage;
	add.s32 	%r280, %r279, %r278;
	st.shared.u8 	[%r280+8], %rs311;
	st.shared.u64 	[%r280+16], %rd329;
$L__BB6_59:
	bar.sync 	0;
	setp.ne.s32 	%p121, %r1, 0;
	@%p121 bra 	$L__BB6_110;
	setp.lt.s32 	%p122, %r38, 33;
	@%p122 bra 	$L__BB6_62;
	ld.shared.u8 	%rs233, [_ZZN3cub18CUB_300001_SM_10006detail6reduce28DeviceReduceSingleTileKernelINS2_10policy_hubIN4cuda3std3__45tupleIJblEEEyN6thrust24THRUST_300001_SM_1000_NS8cuda_cub9__find_if7functorIS9_EEE10Policy1000EPS9_SI_iSF_S9_S9_NS7_10__identityEEEvT0_T1_T2_T3_T4_T6_E12temp_storage+24];
	ld.shared.u64 	%rd271, [_ZZN3cub18CUB_300001_SM_10006detail6reduce28DeviceReduceSingleTileKernelINS2_10policy_hubIN4cuda3std3__45tupleIJblEEEyN6thrust24THRUST_300001_SM_1000_NS8cuda_cub9__find_if7functorIS9_EEE10Policy1000EPS9_SI_iSF_S9_S9_NS7_10__identityEEEvT0_T1_T2_T3_T4_T6_E12temp_storage+32];
	and.b16  	%rs234, %rs311, 255;
	setp.eq.s16 	%p123, %rs234, 0;
	setp.eq.s16 	%p124, %rs233, 0;
	min.s64 	%rd272, %rd271, %rd329;
	selp.b16 	%rs235, %rs311, 1, %p124;
	selp.b16 	%rs311, %rs233, %rs235, %p123;
	selp.b64 	%rd273, %rd329, %rd272, %p124;
	selp.b64 	%rd329, %rd271, %rd273, %p123;
$L__BB6_62:
	setp.lt.s32 	%p125, %r38, 65;
	@%p125 bra 	$L__BB6_64;
	ld.shared.u8 	%rs236, [_ZZN3cub18CUB_300001_SM_10006detail6reduce28DeviceReduceSingleTileKernelINS2_10policy_hubIN4cuda3std3__45tupleIJblEEEyN6thrust24THRUST_300001_SM_1000_NS8cuda_cub9__find_if7functorIS9_EEE10Policy1000EPS9_SI_iSF_S9_S9_NS7_10__identityEEEvT0_T1_T2_T3_T4_T6_E12temp_storage+40];
	ld.shared.u64 	%rd274, [_ZZN3cub18CUB_300001_SM_10006detail6reduce28DeviceReduceSingleTileKernelINS2_10policy_hubIN4cuda3std3__45tupleIJblEEEyN6thrust24THRUST_300001_SM_1000_NS8cuda_cub9__find_if7functorIS9_EEE10Policy1000EPS9_SI_iSF_S9_S9_NS7_10__identityEEEvT0_T1_T2_T3_T4_T6_E12temp_storage+48];
	and.b16  	%rs237, %rs311, 255;
	setp.eq.s16 	%p126, %rs237, 0;
	setp.eq.s16 	%p127, %rs236, 0;
	min.s64 	%rd275, %rd274, %rd329;
	selp.b16 	%rs238, %rs311, 1, %p127;
	selp.b16 	%rs311, %rs236, %rs238, %p126;
	selp.b64 	%rd276, %rd329, %rd275, %p127;
	selp.b64 	%rd329, %rd274, %rd276, %p126;
$L__BB6_64:
	setp.lt.s32 	%p128, %r38, 97;
	@%p128 bra 	$L__BB6_66;
	ld.shared.u8 	%rs239, [_ZZN3cub18CUB_300001_SM_10006detail6reduce28DeviceReduceSingleTileKernelINS2_10policy_hubIN4cuda3std3__45tupleIJblEEEyN6thrust24THRUST_300001_SM_1000_NS8cuda_cub9__find_if7functorIS9_EEE10Policy1000EPS9_SI_iSF_S9_S9_NS7_10__identityEEEvT0_T1_T2_T3_T4_T6_E12temp_storage+56];
	ld.shared.u64 	%rd277, [_ZZN3cub18CUB_300001_SM_10006detail6reduce28DeviceReduceSingleTileKernelINS2_10policy_hubIN4cuda3std3__45tupleIJblEEEyN6thrust24THRUST_300001_SM_1000_NS8cuda_cub9__find_if7functorIS9_EEE10Policy1000EPS9_SI_iSF_S9_S9_NS7_10__identityEEEvT0_T1_T2_T3_T4_T6_E12temp_storage+64];
	and.b16  	%rs240, %rs311, 255;
	setp.eq.s16 	%p129, %rs240, 0;
	setp.eq.s16 	%p130, %rs239, 0;
	min.s64 	%rd278, %rd277, %rd329;
	selp.b16 	%rs241, %rs311, 1, %p130;
	selp.b16 	%rs311, %rs239, %rs241, %p129;
	selp.b64 	%rd279, %rd329, %rd278, %p130;
	selp.b64 	%rd329, %rd277, %rd279, %p129;
$L__BB6_66:
	setp.lt.s32 	%p131, %r38, 129;
	@%p131 bra 	$L__BB6_68;
	ld.shared.u8 	%rs242, [_ZZN3cub18CUB_300001_SM_10006detail6reduce28DeviceReduceSingleTileKernelINS2_10policy_hubIN4cuda3std3__45tupleIJblEEEyN6thrust24THRUST_300001_SM_1000_NS8cuda_cub9__find_if7functorIS9_EEE10Policy1000EPS9_SI_iSF_S9_S9_NS7_10__identityEEEvT0_T1_T2_T3_T4_T6_E12temp_storage+72];
	ld.shared.u64 	%rd280, [_ZZN3cub18CUB_300001_SM_10006detail6reduce28DeviceReduceSingleTileKernelINS2_10policy_hubIN4cuda3std3__45tupleIJblEEEyN6thrust24THRUST_300001_SM_1000_NS8cuda_cub9__find_if7functorIS9_EEE10Policy1000EPS9_SI_iSF_S9_S9_NS7_10__identityEEEvT0_T1_T2_T3_T4_T6_E12temp_storage+80];
	and.b16  	%rs243, %rs311, 255;
	setp.eq.s16 	%p132, %rs243, 0;
	setp.eq.s16 	%p133, %rs242, 0;
	min.s64 	%rd281, %rd280, %rd329;
	selp.b16 	%rs244, %rs311, 1, %p133;
	selp.b16 	%rs311, %rs242, %rs244, %p132;
	selp.b64 	%rd282, %rd329, %rd281, %p133;
	selp.b64 	%rd329, %rd280, %rd282, %p132;
$L__BB6_68:
	setp.lt.s32 	%p134, %r38, 161;
	@%p134 bra 	$L__BB6_70;
	ld.shared.u8 	%rs245, [_ZZN3cub18CUB_300001_SM_10006detail6reduce28DeviceReduceSingleTileKernelINS2_10policy_hubIN4cuda3std3__45tupleIJblEEEyN6thrust24THRUST_300001_SM_1000_NS8cuda_cub9__find_if7functorIS9_EEE10Policy1000EPS9_SI_iSF_S9_S9_NS7_10__identityEEEvT0_T1_T2_T3_T4_T6_E12temp_storage+88];
	ld.shared.u64 	%rd283, [_ZZN3cub18CUB_300001_SM_10006detail6reduce28DeviceReduceSingleTileKernelINS2_10policy_hubIN4cuda3std3__45tupleIJblEEEyN6thrust24THRUST_300001_SM_1000_NS8cuda_cub9__find_if7functorIS9_EEE10Policy1000EPS9_SI_iSF_S9_S9_NS7_10__identityEEEvT0_T1_T2_T3_T4_T6_E12temp_storage+96];
	and.b16  	%rs246, %rs311, 255;
	setp.eq.s16 	%p135, %rs246, 0;
	setp.eq.s16 	%p136, %rs245, 0;
	min.s64 	%rd284, %rd283, %rd329;
	selp.b16 	%rs247, %rs311, 1, %p136;
	selp.b16 	%rs311, %rs245, %rs247, %p135;
	selp.b64 	%rd285, %rd329, %rd284, %p136;
	selp.b64 	%rd329, %rd283, %rd285, %p135;
$L__BB6_70:
	setp.lt.s32 	%p137, %r38, 193;
	@%p137 bra 	$L__BB6_72;
	ld.shared.u8 	%rs248, [_ZZN3cub18CUB_300001_SM_10006detail6reduce28DeviceReduceSingleTileKernelINS2_10policy_hubIN4cuda3std3__45tupleIJblEEEyN6thrust24THRUST_300001_SM_1000_NS8cuda_cub9__find_if7functorIS9_EEE10Policy1000EPS9_SI_iSF_S9_S9_NS7_10__identityEEEvT0_T1_T2_T3_T4_T6_E12temp_storage+104];
	ld.shared.u64 	%rd286, [_ZZN3cub18CUB_300001_SM_10006detail6reduce28DeviceReduceSingleTileKernelINS2_10policy_hubIN4cuda3std3__45tupleIJblEEEyN6thrust24THRUST_300001_SM_1000_NS8cuda_cub9__find_if7functorIS9_EEE10Policy1000EPS9_SI_iSF_S9_S9_NS7_10__identityEEEvT0_T1_T2_T3_T4_T6_E12temp_storage+112];
	and.b16  	%rs249, %rs311, 255;
	setp.eq.s16 	%p138, %rs249, 0;
	setp.eq.s16 	%p139, %rs248, 0;
	min.s64 	%rd287, %rd286, %rd329;
	selp.b16 	%rs250, %rs311, 1, %p139;
	selp.b16 	%rs311, %rs248, %rs250, %p138;
	selp.b64 	%rd288, %rd329, %rd287, %p139;
	selp.b64 	%rd329, %rd286, %rd288, %p138;
$L__BB6_72:
	setp.lt.s32 	%p140, %r38, 225;
	@%p140 bra 	$L__BB6_110;
	ld.shared.u8 	%rs251, [_ZZN3cub18CUB_300001_SM_10006detail6reduce28DeviceReduceSingleTileKernelINS2_10policy_hubIN4cuda3std3__45tupleIJblEEEyN6thrust24THRUST_300001_SM_1000_NS8cuda_cub9__find_if7functorIS9_EEE10Policy1000EPS9_SI_iSF_S9_S9_NS7_10__identityEEEvT0_T1_T2_T3_T4_T6_E12temp_storage+120];
	ld.shared.u64 	%rd289, [_ZZN3cub18CUB_300001_SM_10006detail6reduce28DeviceReduceSingleTileKernelINS2_10policy_hubIN4cuda3std3__45tupleIJblEEEyN6thrust24THRUST_300001_SM_1000_NS8cuda_cub9__find_if7functorIS9_EEE10Policy1000EPS9_SI_iSF_S9_S9_NS7_10__identityEEEvT0_T1_T2_T3_T4_T6_E12temp_storage+128];
	and.b16  	%rs252, %rs311, 255;
	setp.eq.s16 	%p141, %rs252, 0;
	setp.eq.s16 	%p142, %rs251, 0;
	min.s64 	%rd290, %rd289, %rd329;
	selp.b16 	%rs253, %rs311, 1, %p142;
	selp.b16 	%rs311, %rs251, %rs253, %p141;
	selp.b64 	%rd291, %rd329, %rd290, %p142;
	selp.b64 	%rd329, %rd289, %rd291, %p141;
	bra.uni 	$L__BB6_110;
$L__BB6_74:
	mov.u32 	%r16, %tid.x;
	mul.wide.u32 	%rd124, %r16, 16;
	add.s64 	%rd109, %rd105, %rd124;
	// begin inline asm
	ld.global.nc.u64 %rd108, [%rd109];
	// end inline asm
	add.s64 	%rd111, %rd109, 8;
	// begin inline asm
	ld.global.nc.u64 %rd110, [%rd111];
	// end inline asm
	cvt.u16.u64 	%rs83, %rd108;
	and.b16  	%rs84, %rs83, 255;
	add.s64 	%rd113, %rd109, 4096;
	// begin inline asm
	ld.global.nc.u64 %rd112, [%rd113];
	// end inline asm
	add.s64 	%rd115, %rd109, 4104;
	// begin inline asm
	ld.global.nc.u64 %rd114, [%rd115];
	// end inline asm
	cvt.u16.u64 	%rs85, %rd112;
	and.b16  	%rs86, %rs85, 255;
	add.s64 	%rd117, %rd109, 8192;
	// begin inline asm
	ld.global.nc.u64 %rd116, [%rd117];
	// end inline asm
	add.s64 	%rd119, %rd109, 8200;
	// begin inline asm
	ld.global.nc.u64 %rd118, [%rd119];
	// end inline asm
	cvt.u16.u64 	%rs87, %rd116;
	and.b16  	%rs88, %rs87, 255;
	add.s64 	%rd121, %rd109, 12288;
	// begin inline asm
	ld.global.nc.u64 %rd120, [%rd121];
	// end inline asm
	add.s64 	%rd123, %rd109, 12296;
	// begin inline asm
	ld.global.nc.u64 %rd122, [%rd123];
	// end inline asm
	cvt.u16.u64 	%rs89, %rd120;
	and.b16  	%rs90, %rs89, 255;
	setp.eq.s16 	%p3, %rs84, 0;
	setp.eq.s16 	%p4, %rs86, 0;
	min.s64 	%rd125, %rd114, %rd110;
	selp.b16 	%rs91, %rs83, 1, %p4;
	selp.b64 	%rd126, %rd110, %rd125, %p4;
	selp.b16 	%rs92, %rs85, %rs91, %p3;
	and.b16  	%rs93, %rs92, 255;
	selp.b64 	%rd127, %rd114, %rd126, %p3;
	setp.eq.s16 	%p5, %rs93, 0;
	setp.eq.s16 	%p6, %rs88, 0;
	min.s64 	%rd128, %rd118, %rd127;
	selp.b16 	%rs94, %rs92, 1, %p6;
	selp.b64 	%rd129, %rd127, %rd128, %p6;
	selp.b16 	%rs95, %rs87, %rs94, %p5;
	and.b16  	%rs96, %rs95, 255;
	selp.b64 	%rd130, %rd118, %rd129, %p5;
	setp.eq.s16 	%p7, %rs96, 0;
	setp.eq.s16 	%p8, %rs90, 0;
	min.s64 	%rd131, %rd122, %rd130;
	selp.b16 	%rs97, %rs95, 1, %p8;
	selp.b64 	%rd132, %rd130, %rd131, %p8;
	selp.b16 	%rs311, %rs89, %rs97, %p7;
	selp.b64 	%rd329, %rd122, %rd132, %p7;
	setp.lt.u32 	%p9, %r38, 2048;
	mov.b32 	%r399, 1024;
	@%p9 bra 	$L__BB6_78;
	add.s32 	%r17, %r38, -1024;
	mov.b32 	%r399, 1024;
$L__BB6_76:
	mul.wide.s32 	%rd149, %r399, 16;
	add.s64 	%rd134, %rd109, %rd149;
	// begin inline asm
	ld.global.nc.u64 %rd133, [%rd134];
	// end inline asm
	add.s64 	%rd136, %rd134, 8;
	// begin inline asm
	ld.global.nc.u64 %rd135, [%rd136];
	// end inline asm
	cvt.u16.u64 	%rs98, %rd133;
	and.b16  	%rs99, %rs98, 255;
	add.s64 	%rd138, %rd134, 4096;
	// begin inline asm
	ld.global.nc.u64 %rd137, [%rd138];
	// end inline asm
	add.s64 	%rd140, %rd134, 4104;
	// begin inline asm
	ld.global.nc.u64 %rd139, [%rd140];
	// end inline asm
	cvt.u16.u64 	%rs100, %rd137;
	and.b16  	%rs101, %rs100, 255;
	add.s64 	%rd142, %rd134, 8192;
	// begin inline asm
	ld.global.nc.u64 %rd141, [%rd142];
	// end inline asm
	add.s64 	%rd144, %rd134, 8200;
	// begin inline asm
	ld.global.nc.u64 %rd143, [%rd144];
	// end inline asm
	cvt.u16.u64 	%rs102, %rd141;
	and.b16  	%rs103, %rs102, 255;
	add.s64 	%rd146, %rd134, 12288;
	// begin inline asm
	ld.global.nc.u64 %rd145, [%rd146];
	// end inline asm
	add.s64 	%rd148, %rd134, 12296;
	// begin inline asm
	ld.global.nc.u64 %rd147, [%rd148];
	// end inline asm
	cvt.u16.u64 	%rs104, %rd145;
	and.b16  	%rs105, %rs104, 255;
	and.b16  	%rs106, %rs311, 255;
	setp.eq.s16 	%p10, %rs106, 0;
	setp.eq.s16 	%p11, %rs99, 0;
	min.s64 	%rd150, %rd135, %rd329;
	selp.b16 	%rs107, %rs311, 1, %p11;
	selp.b64 	%rd151, %rd329, %rd150, %p11;
	selp.b16 	%rs108, %rs98, %rs107, %p10;
	and.b16  	%rs109, %rs108, 255;
	selp.b64 	%rd152, %rd135, %rd151, %p10;
	setp.eq.s16 	%p12, %rs109, 0;
	setp.eq.s16 	%p13, %rs101, 0;
	min.s64 	%rd153, %rd139, %rd152;
	selp.b16 	%rs110, %rs108, 1, %p13;
	selp.b64 	%rd154, %rd152, %rd153, %p13;
	selp.b16 	%rs111, %rs100, %rs110, %p12;
	and.b16  	%rs112, %rs111, 255;
	selp.b64 	%rd155, %rd139, %rd154, %p12;
	setp.eq.s16 	%p14, %rs112, 0;
	setp.eq.s16 	%p15, %rs103, 0;
	min.s64 	%rd156, %rd143, %rd155;
	selp.b16 	%rs113, %rs111, 1, %p15;
	selp.b64 	%rd157, %rd155, %rd156, %p15;
	selp.b16 	%rs114, %rs102, %rs113, %p14;
	and.b16  	%rs115, %rs114, 255;
	selp.b64 	%rd158, %rd143, %rd157, %p14;
	setp.eq.s16 	%p16, %rs115, 0;
	setp.eq.s16 	%p17, %rs105, 0;
	min.s64 	%rd159, %rd147, %rd158;
	selp.b16 	%rs116, %rs114, 1, %p17;
	selp.b64 	%rd160, %rd158, %rd159, %p17;
	selp.b16 	%rs311, %rs104, %rs116, %p16;
	selp.b64 	%rd329, %rd147, %rd160, %p16;
	sub.s32 	%r41, %r38, %r399;
	setp.lt.s32 	%p18, %r41, 1024;
	@%p18 bra 	$L__BB6_86;
	add.s32 	%r399, %r399, 1024;
	setp.le.s32 	%p19, %r399, %r17;
	@%p19 bra 	$L__BB6_76;
$L__BB6_78:
	setp.le.s32 	%p20, %r38, %r399;
	@%p20 bra 	$L__BB6_86;
	sub.s32 	%r21, %r38, %r399;
	setp.ge.s32 	%p21, %r16, %r21;
	@%p21 bra 	$L__BB6_86;
	not.b32 	%r42, %r16;
	add.s32 	%r43, %r38, %r42;
	sub.s32 	%r22, %r43, %r399;
	and.b32  	%r44, %r22, 768;
	setp.eq.s32 	%p22, %r44, 768;
	mov.u32 	%r403, %r16;
	@%p22 bra 	$L__BB6_83;
	add.s32 	%r401, %r16, %r399;
	shr.u32 	%r45, %r22, 8;
	add.s32 	%r46, %r45, 1;
	and.b32  	%r47, %r46, 3;
	neg.s32 	%r400, %r47;
	mov.u32 	%r403, %r16;
$L__BB6_82:
	.pragma "nounroll";
	mul.wide.u32 	%rd166, %r401, 16;
	add.s64 	%rd163, %rd105, %rd166;
	// begin inline asm
	ld.global.nc.u64 %rd162, [%rd163];
	// end inline asm
	add.s64 	%rd165, %rd163, 8;
	// begin inline asm
	ld.global.nc.u64 %rd164, [%rd165];
	// end inline asm
	cvt.u16.u64 	%rs118, %rd162;
	and.b16  	%rs119, %rs118, 255;
	and.b16  	%rs120, %rs311, 255;
	setp.eq.s16 	%p23, %rs120, 0;
	setp.eq.s16 	%p24, %rs119, 0;
	min.s64 	%rd167, %rd164, %rd329;
	selp.b16 	%rs121, %rs311, 1, %p24;
	selp.b16 	%rs311, %rs118, %rs121, %p23;
	selp.b64 	%rd168, %rd329, %rd167, %p24;
	selp.b64 	%rd329, %rd164, %rd168, %p23;
	add.s32 	%r403, %r403, 256;
	add.s32 	%r401, %r401, 256;
	add.s32 	%r400, %r400, 1;
	setp.ne.s32 	%p25, %r400, 0;
	@%p25 bra 	$L__BB6_82;
$L__BB6_83:
	setp.lt.u32 	%p26, %r22, 768;
	@%p26 bra 	$L__BB6_86;
	cvt.u64.u32 	%rd169, %r403;
	cvt.u64.u32 	%rd170, %r399;
	add.s64 	%rd171, %rd169, %rd170;
	shl.b64 	%rd172, %rd171, 4;
	add.s64 	%rd173, %rd172, %rd105;
	add.s64 	%rd350, %rd173, 12296;
	add.s32 	%r404, %r403, %r399;
$L__BB6_85:
	mul.wide.u32 	%rd190, %r404, 16;
	add.s64 	%rd175, %rd105, %rd190;
	// begin inline asm
	ld.global.nc.u64 %rd174, [%rd175];
	// end inline asm
	add.s64 	%rd177, %rd175, 8;
	// begin inline asm
	ld.global.nc.u64 %rd176, [%rd177];
	// end inline asm
	cvt.u16.u64 	%rs122, %rd174;
	and.b16  	%rs123, %rs122, 255;
	and.b16  	%rs124, %rs311, 255;
	setp.eq.s16 	%p27, %rs124, 0;
	setp.eq.s16 	%p28, %rs123, 0;
	min.s64 	%rd191, %rd176, %rd329;
	selp.b16 	%rs125, %rs311, 1, %p28;
	selp.b16 	%rs126, %rs122, %rs125, %p27;
	and.b16  	%rs127, %rs126, 255;
	selp.b64 	%rd192, %rd329, %rd191, %p28;
	selp.b64 	%rd193, %rd176, %rd192, %p27;
	add.s64 	%rd179, %rd350, -8200;
	// begin inline asm
	ld.global.nc.u64 %rd178, [%rd179];
	// end inline asm
	add.s64 	%rd181, %rd350, -8192;
	// begin inline asm
	ld.global.nc.u64 %rd180, [%rd181];
	// end inline asm
	cvt.u16.u64 	%rs128, %rd178;
	and.b16  	%rs129, %rs128, 255;
	setp.eq.s16 	%p29, %rs127, 0;
	setp.eq.s16 	%p30, %rs129, 0;
	min.s64 	%rd194, %rd180, %rd193;
	selp.b16 	%rs130, %rs126, 1, %p30;
	selp.b16 	%rs131, %rs128, %rs130, %p29;
	and.b16  	%rs132, %rs131, 255;
	selp.b64 	%rd195, %rd193, %rd194, %p30;
	selp.b64 	%rd196, %rd180, %rd195, %p29;
	add.s64 	%rd183, %rd350, -4104;
	// begin inline asm
	ld.global.nc.u64 %rd182, [%rd183];
	// end inline asm
	add.s64 	%rd185, %rd350, -4096;
	// begin inline asm
	ld.global.nc.u64 %rd184, [%rd185];
	// end inline asm
	cvt.u16.u64 	%rs133, %rd182;
	and.b16  	%rs134, %rs133, 255;
	setp.eq.s16 	%p31, %rs132, 0;
	setp.eq.s16 	%p32, %rs134, 0;
	min.s64 	%rd197, %rd184, %rd196;
	selp.b16 	%rs135, %rs131, 1, %p32;
	selp.b16 	%rs136, %rs133, %rs135, %p31;
	and.b16  	%rs137, %rs136, 255;
	selp.b64 	%rd198, %rd196, %rd197, %p32;
	selp.b64 	%rd199, %rd184, %rd198, %p31;
	add.s64 	%rd187, %rd350, -8;
	// begin inline asm
	ld.global.nc.u64 %rd186, [%rd187];
	// end inline asm
	// begin inline asm
	ld.global.nc.u64 %rd188, [%rd350];
	// end inline asm
	cvt.u16.u64 	%rs138, %rd186;
	and.b16  	%rs139, %rs138, 255;
	setp.eq.s16 	%p33, %rs137, 0;
	setp.eq.s16 	%p34, %rs139, 0;
	min.s64 	%rd200, %rd188, %rd199;
	selp.b16 	%rs140, %rs136, 1, %p34;
	selp.b16 	%rs311, %rs138, %rs140, %p33;
	selp.b64 	%rd201, %rd199, %rd200, %p34;
	selp.b64 	%rd329, %rd188, %rd201, %p33;
	add.s32 	%r403, %r403, 1024;
	add.s64 	%rd350, %rd350, 16384;
	add.s32 	%r404, %r404, 1024;
	setp.lt.s32 	%p35, %r403, %r21;
	@%p35 bra 	$L__BB6_85;
$L__BB6_86:
	// begin inline asm
	mov.u32 %r48, %laneid;
	// end inline asm
	cvt.u32.u16 	%r69, %rs311;
	and.b32  	%r50, %r69, 255;
	mov.b32 	%r66, 1;
	mov.b32 	%r67, 31;
	mov.b32 	%r68, -1;
	// begin inline asm
	shfl.sync.down.b32 %r49, %r50, %r66, %r67, %r68;
	// end inline asm
	// begin inline asm
	shfl.sync.down.b32 %r54, %r55, %r66, %r67, %r68;
	// end inline asm
	mov.b64 	{%r60, %r65}, %rd329;
	// begin inline asm
	shfl.sync.down.b32 %r59, %r60, %r66, %r67, %r68;
	// end inline asm
	// begin inline asm
	shfl.sync.down.b32 %r64, %r65, %r66, %r67, %r68;
	// end inline asm
	mov.b64 	%rd83, {%r59, %r64};
	cvt.u16.u32 	%rs65, %r49;
	setp.gt.s32 	%p36, %r48, 30;
	@%p36 bra 	$L__BB6_90;
	and.b16  	%rs141, %rs311, 255;
	setp.eq.s16 	%p37, %rs141, 0;
	and.b16  	%rs142, %rs65, 255;
	setp.eq.s16 	%p38, %rs142, 0;
	or.pred  	%p39, %p37, %p38;
	@%p39 bra 	$L__BB6_89;
	min.s64 	%rd329, %rd83, %rd329;
	mov.b16 	%rs311, 1;
	bra.uni 	$L__BB6_90;
$L__BB6_89:
	setp.eq.s16 	%p40, %rs141, 0;
	selp.b16 	%rs311, %rs65, %rs311, %p40;
	selp.b64 	%rd329, %rd83, %rd329, %p40;
$L__BB6_90:
	cvt.u32.u16 	%r90, %rs311;
	and.b32  	%r71, %r90, 255;
	mov.b32 	%r87, 2;
	mov.b32 	%r88, 31;
	mov.b32 	%r89, -1;
	// begin inline asm
	shfl.sync.down.b32 %r70, %r71, %r87, %r88, %r89;
	// end inline asm
	// begin inline asm
	shfl.sync.down.b32 %r75, %r76, %r87, %r88, %r89;
	// end inline asm
	mov.b64 	{%r81, %r86}, %rd329;
	// begin inline asm
	shfl.sync.down.b32 %r80, %r81, %r87, %r88, %r89;
	// end inline asm
	// begin inline asm
	shfl.sync.down.b32 %r85, %r86, %r87, %r88, %r89;
	// end inline asm
	mov.b64 	%rd87, {%r80, %r85};
	cvt.u16.u32 	%rs68, %r70;
	setp.gt.s32 	%p41, %r48, 29;
	@%p41 bra 	$L__BB6_94;
	and.b16  	%rs145, %rs311, 255;
	setp.eq.s16 	%p42, %rs145, 0;
	and.b16  	%rs146, %rs68, 255;
	setp.eq.s16 	%p43, %rs146, 0;
	or.pred  	%p44, %p42, %p43;
	@%p44 bra 	$L__BB6_93;
	min.s64 	%rd329, %rd87, %rd329;
	mov.b16 	%rs311, 1;
	bra.uni 	$L__BB6_94;
$L__BB6_93:
	setp.eq.s16 	%p45, %rs145, 0;
	selp.b16 	%rs311, %rs68, %rs311, %p45;
	selp.b64 	%rd329, %rd87, %rd329, %p45;
$L__BB6_94:
	cvt.u32.u16 	%r111, %rs311;
	and.b32  	%r92, %r111, 255;
	mov.b32 	%r108, 4;
	mov.b32 	%r109, 31;
	mov.b32 	%r110, -1;
	// begin inline asm
	shfl.sync.down.b32 %r91, %r92, %r108, %r109, %r110;
	// end inline asm
	// begin inline asm
	shfl.sync.down.b32 %r96, %r97, %r108, %r109, %r110;
	// end inline asm
	mov.b64 	{%r102, %r107}, %rd329;
	// begin inline asm
	shfl.sync.down.b32 %r101, %r102, %r108, %r109, %r110;
	// end inline asm
	// begin inline asm
	shfl.sync.down.b32 %r106, %r107, %r108, %r109, %r110;
	// end inline asm
	mov.b64 	%rd91, {%r101, %r106};
	cvt.u16.u32 	%rs71, %r91;
	setp.gt.s32 	%p46, %r48, 27;
	@%p46 bra 	$L__BB6_98;
	and.b16  	%rs149, %rs311, 255;
	setp.eq.s16 	%p47, %rs149, 0;
	and.b16  	%rs150, %rs71, 255;
	setp.eq.s16 	%p48, %rs150, 0;
	or.pred  	%p49, %p47, %p48;
	@%p49 bra 	$L__BB6_97;
	min.s64 	%rd329, %rd91, %rd329;
	mov.b16 	%rs311, 1;
	bra.uni 	$L__BB6_98;
$L__BB6_97:
	setp.eq.s16 	%p50, %rs149, 0;
	selp.b16 	%rs311, %rs71, %rs311, %p50;
	selp.b64 	%rd329, %rd91, %rd329, %p50;
$L__BB6_98:
	cvt.u32.u16 	%r132, %rs311;
	and.b32  	%r113, %r132, 255;
	mov.b32 	%r129, 8;
	mov.b32 	%r130, 31;
	mov.b32 	%r131, -1;
	// begin inline asm
	shfl.sync.down.b32 %r112, %r113, %r129, %r130, %r131;
	// end inline asm
	// begin inline asm
	shfl.sync.down.b32 %r117, %r118, %r129, %r130, %r131;
	// end inline asm
	mov.b64 	{%r123, %r128}, %rd329;
	// begin inline asm
	shfl.sync.down.b32 %r122, %r123, %r129, %r130, %r131;
	// end inline asm
	// begin inline asm
	shfl.sync.down.b32 %r127, %r128, %r129, %r130, %r131;
	// end inline asm
	mov.b64 	%rd95, {%r122, %r127};
	cvt.u16.u32 	%rs74, %r112;
	setp.gt.s32 	%p51, %r48, 23;
	@%p51 bra 	$L__BB6_102;
	and.b16  	%rs153, %rs311, 255;
	setp.eq.s16 	%p52, %rs153, 0;
	and.b16  	%rs154, %rs74, 255;
	setp.eq.s16 	%p53, %rs154, 0;
	or.pred  	%p54, %p52, %p53;
	@%p54 bra 	$L__BB6_101;
	min.s64 	%rd329, %rd95, %rd329;
	mov.b16 	%rs311, 1;
	bra.uni 	$L__BB6_102;
$L__BB6_101:
	setp.eq.s16 	%p55, %rs153, 0;
	selp.b16 	%rs311, %rs74, %rs311, %p55;
	selp.b64 	%rd329, %rd95, %rd329, %p55;
$L__BB6_102:
	cvt.u32.u16 	%r153, %rs311;
	and.b32  	%r134, %r153, 255;
	mov.b32 	%r150, 16;
	mov.b32 	%r151, 31;
	mov.b32 	%r152, -1;
	// begin inline asm
	shfl.sync.down.b32 %r133, %r134, %r150, %r151, %r152;
	// end inline asm
	// begin inline asm
	shfl.sync.down.b32 %r138, %r139, %r150, %r151, %r152;
	// end inline asm
	mov.b64 	{%r144, %r149}, %rd329;
	// begin inline asm
	shfl.sync.down.b32 %r143, %r144, %r150, %r151, %r152;
	// end inline asm
	// begin inline asm
	shfl.sync.down.b32 %r148, %r149, %r150, %r151, %r152;
	// end inline asm
	mov.b64 	%rd99, {%r143, %r148};
	cvt.u16.u32 	%rs77, %r133;
	setp.gt.s32 	%p56, %r48, 15;
	@%p56 bra 	$L__BB6_106;
	and.b16  	%rs157, %rs311, 255;
	setp.eq.s16 	%p57, %rs157, 0;
	and.b16  	%rs158, %rs77, 255;
	setp.eq.s16 	%p58, %rs158, 0;
	or.pred  	%p59, %p57, %p58;
	@%p59 bra 	$L__BB6_105;
	min.s64 	%rd329, %rd99, %rd329;
	mov.b16 	%rs311, 1;
	bra.uni 	$L__BB6_106;
$L__BB6_105:
	setp.eq.s16 	%p60, %rs157, 0;
	selp.b16 	%rs311, %rs77, %rs311, %p60;
	selp.b64 	%rd329, %rd99, %rd329, %p60;
$L__BB6_106:
	setp.ne.s32 	%p61, %r48, 0;
	@%p61 bra 	$L__BB6_108;
	shr.u32 	%r154, %r16, 1;
	and.b32  	%r155, %r154, 496;
	mov.u32 	%r156, _ZZN3cub18CUB_300001_SM_10006detail6reduce28DeviceReduceSingleTileKernelINS2_10policy_hubIN4cuda3std3__45tupleIJblEEEyN6thrust24THRUST_300001_SM_1000_NS8cuda_cub9__find_if7functorIS9_EEE10Policy1000EPS9_SI_iSF_S9_S9_NS7_10__identityEEEvT0_T1_T2_T3_T4_T6_E12temp_storage;
	add.s32 	%r157, %r156, %r155;
	st.shared.u8 	[%r157+8], %rs311;
	st.shared.u64 	[%r157+16], %rd329;
$L__BB6_108:
	bar.sync 	0;
	setp.ne.s32 	%p62, %r16, 0;
	@%p62 bra 	$L__BB6_110;
	ld.shared.u8 	%rs161, [_ZZN3cub18CUB_300001_SM_10006detail6reduce28DeviceReduceSingleTileKernelINS2_10policy_hubIN4cuda3std3__45tupleIJblEEEyN6thrust24THRUST_300001_SM_1000_NS8cuda_cub9__find_if7functorIS9_EEE10Policy1000EPS9_SI_iSF_S9_S9_NS7_10__identityEEEvT0_T1_T2_T3_T4_T6_E12temp_storage+24];
	ld.shared.u64 	%rd202, [_ZZN3cub18CUB_300001_SM_10006detail6reduce28DeviceReduceSingleTileKernelINS2_10policy_hubIN4cuda3std3__45tupleIJblEEEyN6thrust24THRUST_300001_SM_1000_NS8cuda_cub9__find_if7functorIS9_EEE10Policy1000EPS9_SI_iSF_S9_S9_NS7_10__identityEEEvT0_T1_T2_T3_T4_T6_E12temp_storage+32];
	and.b16  	%rs162, %rs311, 255;
	setp.eq.s16 	%p63, %rs162, 0;
	setp.eq.s16 	%p64, %rs161, 0;
	min.s64 	%rd203, %rd202, %rd329;
	selp.b16 	%rs163, %rs311, 1, %p64;
	selp.b16 	%rs164, %rs161, %rs163, %p63;
	and.b16  	%rs165, %rs164, 255;
	selp.b64 	%rd204, %rd329, %rd203, %p64;
	selp.b64 	%rd205, %rd202, %rd204, %p63;
	ld.shared.u8 	%rs166, [_ZZN3cub18CUB_300001_SM_10006detail6reduce28DeviceReduceSingleTileKernelINS2_10policy_hubIN4cuda3std3__45tupleIJblEEEyN6thrust24THRUST_300001_SM_1000_NS8cuda_cub9__find_if7functorIS9_EEE10Policy1000EPS9_SI_iSF_S9_S9_NS7_10__identityEEEvT0_T1_T2_T3_T4_T6_E12temp_storage+40];
	ld.shared.u64 	%rd206, [_ZZN3cub18CUB_300001_SM_10006detail6reduce28DeviceReduceSingleTileKernelINS2_10policy_hubIN4cuda3std3__45tupleIJblEEEyN6thrust24THRUST_300001_SM_1000_NS8cuda_cub9__find_if7functorIS9_EEE10Policy1000EPS9_SI_iSF_S9_S9_NS7_10__identityEEEvT0_T1_T2_T3_T4_T6_E12temp_storage+48];
	setp.eq.s16 	%p65, %rs165, 0;
	setp.eq.s16 	%p66, %rs166, 0;
	min.s64 	%rd207, %rd206, %rd205;
	selp.b16 	%rs167, %rs164, 1, %p66;
	selp.b16 	%rs168, %rs166, %rs167, %p65;
	and.b16  	%rs169, %rs168, 255;
	selp.b64 	%rd208, %rd205, %rd207, %p66;
	selp.b64 	%rd209, %rd206, %rd208, %p65;
	ld.shared.u8 	%rs170, [_ZZN3cub18CUB_300001_SM_10006detail6reduce28DeviceReduceSingleTileKernelINS2_10policy_hubIN4cuda3std3__45tupleIJblEEEyN6thrust24THRUST_300001_SM_1000_NS8cuda_cub9__find_if7functorIS9_EEE10Policy1000EPS9_SI_iSF_S9_S9_NS7_10__identityEEEvT0_T1_T2_T3_T4_T6_E12temp_storage+56];
	ld.shared.u64 	%rd210, [_ZZN3cub18CUB_300001_SM_10006detail6reduce28DeviceReduceSingleTileKernelINS2_10policy_hubIN4cuda3std3__45tupleIJblEEEyN6thrust24THRUST_300001_SM_1000_NS8cuda_cub9__find_if7functorIS9_EEE10Policy1000EPS9_SI_iSF_S9_S9_NS7_10__identityEEEvT0_T1_T2_T3_T4_T6_E12temp_storage+64];
	setp.eq.s16 	%p67, %rs169, 0;
	setp.eq.s16 	%p68, %rs170, 0;
	min.s64 	%rd211, %rd210, %rd209;
	selp.b16 	%rs171, %rs168, 1, %p68;
	selp.b16 	%rs172, %rs170, %rs171, %p67;
	and.b16  	%rs173, %rs172, 255;
	selp.b64 	%rd212, %rd209, %rd211, %p68;
	selp.b64 	%rd213, %rd210, %rd212, %p67;
	ld.shared.u8 	%rs174, [_ZZN3cub18CUB_300001_SM_10006detail6reduce28DeviceReduceSingleTileKernelINS2_10policy_hubIN4cuda3std3__45tupleIJblEEEyN6thrust24THRUST_300001_SM_1000_NS8cuda_cub9__find_if7functorIS9_EEE10Policy1000EPS9_SI_iSF_S9_S9_NS7_10__identityEEEvT0_T1_T2_T3_T4_T6_E12temp_storage+72];
	ld.shared.u64 	%rd214, [_ZZN3cub18CUB_300001_SM_10006detail6reduce28DeviceReduceSingleTileKernelINS2_10policy_hubIN4cuda3std3__45tupleIJblEEEyN6thrust24THRUST_300001_SM_1000_NS8cuda_cub9__find_if7functorIS9_EEE10Policy1000EPS9_SI_iSF_S9_S9_NS7_10__identityEEEvT0_T1_T2_T3_T4_T6_E12temp_storage+80];
	setp.eq.s16 	%p69, %rs173, 0;
	setp.eq.s16 	%p70, %rs174, 0;
	min.s64 	%rd215, %rd214, %rd213;
	selp.b16 	%rs175, %rs172, 1, %p70;
	selp.b16 	%rs176, %rs174, %rs175, %p69;
	and.b16  	%rs177, %rs176, 255;
	selp.b64 	%rd216, %rd213, %rd215, %p70;
	selp.b64 	%rd217, %rd214, %rd216, %p69;
	ld.shared.u8 	%rs178, [_ZZN3cub18CUB_300001_SM_10006detail6reduce28DeviceReduceSingleTileKernelINS2_10policy_hubIN4cuda3std3__45tupleIJblEEEyN6thrust24THRUST_300001_SM_1000_NS8cuda_cub9__find_if7functorIS9_EEE10Policy1000EPS9_SI_iSF_S9_S9_NS7_10__identityEEEvT0_T1_T2_T3_T4_T6_E12temp_storage+88];
	ld.shared.u64 	%rd218, [_ZZN3cub18CUB_300001_SM_10006detail6reduce28DeviceReduceSingleTileKernelINS2_10policy_hubIN4cuda3std3__45tupleIJblEEEyN6thrust24THRUST_300001_SM_1000_NS8cuda_cub9__find_if7functorIS9_EEE10Policy1000EPS9_SI_iSF_S9_S9_NS7_10__identityEEEvT0_T1_T2_T3_T4_T6_E12temp_storage+96];
	setp.eq.s16 	%p71, %rs177, 0;
	setp.eq.s16 	%p72, %rs178, 0;
	min.s64 	%rd219, %rd218, %rd217;
	selp.b16 	%rs179, %rs176, 1, %p72;
	selp.b16 	%rs180, %rs178, %rs179, %p71;
	and.b16  	%rs181, %rs180, 255;
	selp.b64 	%rd220, %rd217, %rd219, %p72;
	selp.b64 	%rd221, %rd218, %rd220, %p71;
	ld.shared.u8 	%rs182, [_ZZN3cub18CUB_300001_SM_10006detail6reduce28DeviceReduceSingleTileKernelINS2_10policy_hubIN4cuda3std3__45tupleIJblEEEyN6thrust24THRUST_300001_SM_1000_NS8cuda_cub9__find_if7functorIS9_EEE10Policy1000EPS9_SI_iSF_S9_S9_NS7_10__identityEEEvT0_T1_T2_T3_T4_T6_E12temp_storage+104];
	ld.shared.u64 	%rd222, [_ZZN3cub18CUB_300001_SM_10006detail6reduce28DeviceReduceSingleTileKernelINS2_10policy_hubIN4cuda3std3__45tupleIJblEEEyN6thrust24THRUST_300001_SM_1000_NS8cuda_cub9__find_if7functorIS9_EEE10Policy1000EPS9_SI_iSF_S9_S9_NS7_10__identityEEEvT0_T1_T2_T3_T4_T6_E12temp_storage+112];
	setp.eq.s16 	%p73, %rs181, 0;
	setp.eq.s16 	%p74, %rs182, 0;
	min.s64 	%rd223, %rd222, %rd221;
	selp.b16 	%rs183, %rs180, 1, %p74;
	selp.b16 	%rs184, %rs182, %rs183, %p73;
	and.b16  	%rs185, %rs184, 255;
	selp.b64 	%rd224, %rd221, %rd223, %p74;
	selp.b64 	%rd225, %rd222, %rd224, %p73;
	ld.shared.u8 	%rs186, [_ZZN3cub18CUB_300001_SM_10006detail6reduce28DeviceReduceSingleTileKernelINS2_10policy_hubIN4cuda3std3__45tupleIJblEEEyN6thrust24THRUST_300001_SM_1000_NS8cuda_cub9__find_if7functorIS9_EEE10Policy1000EPS9_SI_iSF_S9_S9_NS7_10__identityEEEvT0_T1_T2_T3_T4_T6_E12temp_storage+120];
	ld.shared.u64 	%rd226, [_ZZN3cub18CUB_300001_SM_10006detail6reduce28DeviceReduceSingleTileKernelINS2_10policy_hubIN4cuda3std3__45tupleIJblEEEyN6thrust24THRUST_300001_SM_1000_NS8cuda_cub9__find_if7functorIS9_EEE10Policy1000EPS9_SI_iSF_S9_S9_NS7_10__identityEEEvT0_T1_T2_T3_T4_T6_E12temp_storage+128];
	setp.eq.s16 	%p75, %rs185, 0;
	setp.eq.s16 	%p76, %rs186, 0;
	min.s64 	%rd227, %rd226, %rd225;
	selp.b16 	%rs187, %rs184, 1, %p76;
	selp.b16 	%rs311, %rs186, %rs187, %p75;
	selp.b64 	%rd228, %rd225, %rd227, %p76;
	selp.b64 	%rd329, %rd226, %rd228, %p75;
$L__BB6_110:
	mov.u32 	%r391, %tid.x;
	setp.ne.s32 	%p184, %r391, 0;
	@%p184 bra 	$L__BB6_112;
	setp.eq.s16 	%p185, %rs82, 0;
	and.b16  	%rs302, %rs311, 255;
	setp.eq.s16 	%p186, %rs302, 0;
	min.s64 	%rd319, %rd329, %rd106;
	selp.b16 	%rs303, %rs82, 1, %p186;
	selp.b16 	%rs304, %rs311, %rs303, %p185;
	selp.b64 	%rd320, %rd106, %rd319, %p186;
	selp.b64 	%rd321, %rd329, %rd320, %p185;
	st.global.u8 	[%rd1], %rs304;
	st.global.u64 	[%rd1+8], %rd321;
$L__BB6_112:
	ret;

}


// ===== COMPILED SASS (sm_100) =====

	.target	sm_100

	.elftype	@"ET_EXEC"


//--------------------- .note.nv.tkinfo           --------------------------
	.section	.note.nv.tkinfo,"",@"SHT_NOTE"
	.sectionflags	@"SHF_NOTE_NV_TKINFO"
	.tkinfo
        /*0018*/ 	.word	0x00000002
        /*0030*/ 	.string	""
        /*0030*/ 	.string	"ptxas"
        /*0030*/ 	.string	"Cuda compilation tools, release 13.0, V13.0.88"
        /*0030*/ 	.string	"Build cuda_13.0.r13.0/compiler.36424714_0"
        /*0030*/ 	.string	"-arch sm_100 -m 64 "



//--------------------- .note.nv.cuinfo           --------------------------
	.section	.note.nv.cuinfo,"",@"SHT_NOTE"
	.sectionflags	@"SHF_NOTE_NV_CUINFO"
        /*0018*/ 	.short	0x0002
        /*001a*/ 	.short	0x0064
        /*001c*/ 	.short	0x0082
	.zero		2


//--------------------- .nv.info                  --------------------------
	.section	.nv.info,"",@"SHT_CUDA_INFO"
	.align	4


	//----- nvinfo : EIATTR_REGCOUNT
	.align		4
        /*0000*/ 	.byte	0x04, 0x2f
        /*0002*/ 	.short	(.L_46 - .L_45)
	.align		4
.L_45:
        /*0004*/ 	.word	index@(_ZN3cub18CUB_300001_SM_10006detail11EmptyKernelIvEEvv)
        /*0008*/ 	.word	0x00000004


	//----- nvinfo : EIATTR_FRAME_SIZE
	.align		4
.L_46:
        /*000c*/ 	.byte	0x04, 0x11
        /*000e*/ 	.short	(.L_48 - .L_47)
	.align		4
.L_47:
        /*0010*/ 	.word	index@(_ZN3cub18CUB_300001_SM_10006detail11EmptyKernelIvEEvv)
        /*0014*/ 	.word	0x00000000


	//----- nvinfo : EIATTR_REGCOUNT
	.align		4
.L_48:
        /*0018*/ 	.byte	0x04, 0x2f
        /*001a*/ 	.short	(.L_50 - .L_49)
	.align		4
.L_49:
        /*001c*/ 	.word	index@(_ZN3cub18CUB_300001_SM_10006detail6reduce28DeviceReduceSingleTileKernelINS2_10policy_hubIN4cuda3std3__45tupleIJblEEEjN6thrust24THRUST_300001_SM_1000_NS8cuda_cub9__find_if7functorIS9_EEE10Policy1000ENSB_12zip_iteratorINS8_IJNSD_26transform_input_iterator_tIbNSB_6detail15normal_iteratorINSB_10device_ptrIiEEEE17greater_than_fourEENSB_17counting_iteratorIlNSB_11use_defaultESS_SS_EEEEEEEPS9_jSF_S9_S9_NS7_10__identityEEEvT0_T1_T2_T3_T4_T6_)
        /*0020*/ 	.word	0x00000028


	//----- nvinfo : EIATTR_FRAME_SIZE
	.align		4
.L_50:
        /*0024*/ 	.byte	0x04, 0x11
        /*0026*/ 	.short	(.L_52 - .L_51)
	.align		4
.L_51:
        /*0028*/ 	.word	index@(_ZN3cub18CUB_300001_SM_10006detail6reduce28DeviceReduceSingleTileKernelINS2_10policy_hubIN4cuda3std3__45tupleIJblEEEjN6thrust24THRUST_300001_SM_1000_NS8cuda_cub9__find_if7functorIS9_EEE10Policy1000ENSB_12zip_iteratorINS8_IJNSD_26transform_input_iterator_tIbNSB_6detail15normal_iteratorINSB_10device_ptrIiEEEE17greater_than_fourEENSB_17counting_iteratorIlNSB_11use_defaultESS_SS_EEEEEEEPS9_jSF_S9_S9_NS7_10__identityEEEvT0_T1_T2_T3_T4_T6_)
        /*002c*/ 	.word	0x00000000


	//----- nvinfo : EIATTR_REGCOUNT
	.align		4
.L_52:
        /*0030*/ 	.byte	0x04, 0x2f
        /*0032*/ 	.short	(.L_54 - .L_53)
	.align		4
.L_53:
        /*0034*/ 	.word	index@(_ZN3cub18CUB_300001_SM_10006detail6reduce18DeviceReduceKernelINS2_10policy_hubIN4cuda3std3__45tupleIJblEEEjN6thrust24THRUST_300001_SM_1000_NS8cuda_cub9__find_if7functorIS9_EEE10Policy1000ENSB_12zip_iteratorINS8_IJNSD_26transform_input_iterator_tIbNSB_6detail15normal_iteratorINSB_10device_ptrIiEEEE17greater_than_fourEENSB_17counting_iteratorIlNSB_11use_defaultESS_SS_EEEEEEEjSF_S9_NS7_10__identityEEEvT0_PT3_T1_NS0_13GridEvenShareIS10_EET2_T4_)
        /*0038*/ 	.word	0x00000020


	//----- nvinfo : EIATTR_FRAME_SIZE
	.align		4
.L_54:
        /*003c*/ 	.byte	0x04, 0x11
        /*003e*/ 	.short	(.L_56 - .L_55)
	.align		4
.L_55:
        /*0040*/ 	.word	index@(_ZN3cub18CUB_300001_SM_10006detail6reduce18DeviceReduceKernelINS2_10policy_hubIN4cuda3std3__45tupleIJblEEEjN6thrust24THRUST_300001_SM_1000_NS8cuda_cub9__find_if7functorIS9_EEE10Policy1000ENSB_12zip_iteratorINS8_IJNSD_26transform_input_iterator_tIbNSB_6detail15normal_iteratorINSB_10device_ptrIiEEEE17greater_than_fourEENSB_17counting_iteratorIlNSB_11use_defaultESS_SS_EEEEEEEjSF_S9_NS7_10__identityEEEvT0_PT3_T1_NS0_13GridEvenShareIS10_EET2_T4_)
        /*0044*/ 	.word	0x00000000


	//----- nvinfo : EIATTR_REGCOUNT
	.align		4
.L_56:
        /*0048*/ 	.byte	0x04, 0x2f
        /*004a*/ 	.short	(.L_58 - .L_57)
	.align		4
.L_57:
        /*004c*/ 	.word	index@(_ZN3cub18CUB_300001_SM_10006detail6reduce28DeviceReduceSingleTileKernelINS2_10policy_hubIN4cuda3std3__45tupleIJblEEEjN6thrust24THRUST_300001_SM_1000_NS8cuda_cub9__find_if7functorIS9_EEE10Policy1000EPS9_SI_iSF_S9_S9_NS7_10__identityEEEvT0_T1_T2_T3_T4_T6_)
        /*0050*/ 	.word	0x0000001c


	//----- nvinfo : EIATTR_FRAME_SIZE
	.align		4
.L_58:
        /*0054*/ 	.byte	0x04, 0x11
        /*0056*/ 	.short	(.L_60 - .L_59)
	.align		4
.L_59:
        /*0058*/ 	.word	index@(_ZN3cub18CUB_300001_SM_10006detail6reduce28DeviceReduceSingleTileKernelINS2_10policy_hubIN4cuda3std3__45tupleIJblEEEjN6thrust24THRUST_300001_SM_1000_NS8cuda_cub9__find_if7functorIS9_EEE10Policy1000EPS9_SI_iSF_S9_S9_NS7_10__identityEEEvT0_T1_T2_T3_T4_T6_)
        /*005c*/ 	.word	0x00000000


	//----- nvinfo : EIATTR_REGCOUNT
	.align		4
.L_60:
        /*0060*/ 	.byte	0x04, 0x2f
        /*0062*/ 	.short	(.L_62 - .L_61)
	.align		4
.L_61:
        /*0064*/ 	.word	index@(_ZN3cub18CUB_300001_SM_10006detail6reduce28DeviceReduceSingleTileKernelINS2_10policy_hubIN4cuda3std3__45tupleIJblEEEyN6thrust24THRUST_300001_SM_1000_NS8cuda_cub9__find_if7functorIS9_EEE10Policy1000ENSB_12zip_iteratorINS8_IJNSD_26transform_input_iterator_tIbNSB_6detail15normal_iteratorINSB_10device_ptrIiEEEE17greater_than_fourEENSB_17counting_iteratorIlNSB_11use_defaultESS_SS_EEEEEEEPS9_ySF_S9_S9_NS7_10__identityEEEvT0_T1_T2_T3_T4_T6_)
        /*0068*/ 	.word	0x0000001c


	//----- nvinfo : EIATTR_FRAME_SIZE
	.align		4
.L_62:
        /*006c*/ 	.byte	0x04, 0x11
        /*006e*/ 	.short	(.L_64 - .L_63)
	.align		4
.L_63:
        /*0070*/ 	.word	index@(_ZN3cub18CUB_300001_SM_10006detail6reduce28DeviceReduceSingleTileKernelINS2_10policy_hubIN4cuda3std3__45tupleIJblEEEyN6thrust24THRUST_300001_SM_1000_NS8cuda_cub9__find_if7functorIS9_EEE10Policy1000ENSB_12zip_iteratorINS8_IJNSD_26transform_input_iterator_tIbNSB_6detail15normal_iteratorINSB_10device_ptrIiEEEE17greater_than_fourEENSB_17counting_iteratorIlNSB_11use_defaultESS_SS_EEEEEEEPS9_ySF_S9_S9_NS7_10__identityEEEvT0_T1_T2_T3_T4_T6_)
        /*0074*/ 	.word	0x00000000


	//----- nvinfo : EIATTR_REGCOUNT
	.align		4
.L_64:
        /*0078*/ 	.byte	0x04, 0x2f
        /*007a*/ 	.short	(.L_66 - .L_65)
	.align		4
.L_65:
        /*007c*/ 	.word	index@(_ZN3cub18CUB_300001_SM_10006detail6reduce18DeviceReduceKernelINS2_10policy_hubIN4cuda3std3__45tupleIJblEEEyN6thrust24THRUST_300001_SM_1000_NS8cuda_cub9__find_if7functorIS9_EEE10Policy1000ENSB_12zip_iteratorINS8_IJNSD_26transform_input_iterator_tIbNSB_6detail15normal_iteratorINSB_10device_ptrIiEEEE17greater_than_fourEENSB_17counting_iteratorIlNSB_11use_defaultESS_SS_EEEEEEEySF_S9_NS7_10__identityEEEvT0_PT3_T1_NS0_13GridEvenShareIS10_EET2_T4_)
        /*0080*/ 	.word	0x0000001d


	//----- nvinfo : EIATTR_FRAME_SIZE
	.align		4
.L_66:
        /*0084*/ 	.byte	0x04, 0x11
        /*0086*/ 	.short	(.L_68 - .L_67)
	.align		4
.L_67:
        /*0088*/ 	.word	index@(_ZN3cub18CUB_300001_SM_10006detail6reduce18DeviceReduceKernelINS2_10policy_hubIN4cuda3std3__45tupleIJblEEEyN6thrust24THRUST_300001_SM_1000_NS8cuda_cub9__find_if7functorIS9_EEE10Policy1000ENSB_12zip_iteratorINS8_IJNSD_26transform_input_iterator_tIbNSB_6detail15normal_iteratorINSB_10device_ptrIiEEEE17greater_than_fourEENSB_17counting_iteratorIlNSB_11use_defaultESS_SS_EEEEEEEySF_S9_NS7_10__identityEEEvT0_PT3_T1_NS0_13GridEvenShareIS10_EET2_T4_)
        /*008c*/ 	.word	0x00000000


	//----- nvinfo : EIATTR_REGCOUNT
	.align		4
.L_68:
        /*0090*/ 	.byte	0x04, 0x2f
        /*0092*/ 	.short	(.L_70 - .L_69)
	.align		4
.L_69:
        /*0094*/ 	.word	index@(_ZN3cub18CUB_300001_SM_10006detail6reduce28DeviceReduceSingleTileKernelINS2_10policy_hubIN4cuda3std3__45tupleIJblEEEyN6thrust24THRUST_300001_SM_1000_NS8cuda_cub9__find_if7functorIS9_EEE10Policy1000EPS9_SI_iSF_S9_S9_NS7_10__identityEEEvT0_T1_T2_T3_T4_T6_)
        /*0098*/ 	.word	0x0000001c


	//----- nvinfo : EIATTR_FRAME_SIZE
	.align		4
.L_70:
        /*009c*/ 	.byte	0x04, 0x11
        /*009e*/ 	.short	(.L_72 - .L_71)
	.align		4
.L_71:
        /*00a0*/ 	.word	index@(_ZN3cub18CUB_300001_SM_10006detail6reduce28DeviceReduceSingleTileKernelINS2_10policy_hubIN4cuda3std3__45tupleIJblEEEyN6thrust24THRUST_300001_SM_1000_NS8cuda_cub9__find_if7functorIS9_EEE10Policy1000EPS9_SI_iSF_S9_S9_NS7_10__identityEEEvT0_T1_T2_T3_T4_T6_)
        /*00a4*/ 	.word	0x00000000


	//----- nvinfo : EIATTR_MIN_STACK_SIZE
	.align		4
.L_72:
        /*00a8*/ 	.byte	0x04, 0x12
        /*00aa*/ 	.short	(.L_74 - .L_73)
	.align		4
.L_73:
        /*00ac*/ 	.word	index@(_ZN3cub18CUB_300001_SM_10006detail6reduce28DeviceReduceSingleTileKernelINS2_10policy_hubIN4cuda3std3__45tupleIJblEEEyN6thrust24THRUST_300001_SM_1000_NS8cuda_cub9__find_if7functorIS9_EEE10Policy1000EPS9_SI_iSF_S9_S9_NS7_10__identityEEEvT0_T1_T2_T3_T4_T6_)
        /*00b0*/ 	.word	0x00000000


	//----- nvinfo : EIATTR_MIN_STACK_SIZE
	.align		4
.L_74:
        /*00b4*/ 	.byte	0x04, 0x12
        /*00b6*/ 	.short	(.L_76 - .L_75)
	.align		4
.L_75:
        /*00b8*/ 	.word	index@(_ZN3cub18CUB_300001_SM_10006detail6reduce18DeviceReduceKernelINS2_10policy_hubIN4cuda3std3__45tupleIJblEEEyN6thrust24THRUST_300001_SM_1000_NS8cuda_cub9__find_if7functorIS9_EEE10Policy1000ENSB_12zip_iteratorINS8_IJNSD_26transform_input_iterator_tIbNSB_6detail15normal_iteratorINSB_10device_ptrIiEEEE17greater_than_fourEENSB_17counting_iteratorIlNSB_11use_defaultESS_SS_EEEEEEEySF_S9_NS7_10__identityEEEvT0_PT3_T1_NS0_13GridEvenShareIS10_EET2_T4_)
        /*00bc*/ 	.word	0x00000000


	//----- nvinfo : EIATTR_MIN_STACK_SIZE
	.align		4
.L_76:
        /*00c0*/ 	.byte	0x04, 0x12
        /*00c2*/ 	.short	(.L_78 - .L_77)
	.align		4
.L_77:
        /*00c4*/ 	.word	index@(_ZN3cub18CUB_300001_SM_10006detail6reduce28DeviceReduceSingleTileKernelINS2_10policy_hubIN4cuda3std3__45tupleIJblEEEyN6thrust24THRUST_300001_SM_1000_NS8cuda_cub9__find_if7functorIS9_EEE10Policy1000ENSB_12zip_iteratorINS8_IJNSD_26transform_input_iterator_tIbNSB_6detail15normal_iteratorINSB_10device_ptrIiEEEE17greater_than_fourEENSB_17counting_iteratorIlNSB_11use_defaultESS_SS_EEEEEEEPS9_ySF_S9_S9_NS7_10__identityEEEvT0_T1_T2_T3_T4_T6_)
        /*00c8*/ 	.word	0x00000000


	//----- nvinfo : EIATTR_MIN_STACK_SIZE
	.align		4
.L_78:
        /*00cc*/ 	.byte	0x04, 0x12
        /*00ce*/ 	.short	(.L_80 - .L_79)
	.align		4
.L_79:
        /*00d0*/ 	.word	index@(_ZN3cub18CUB_300001_SM_10006detail6reduce28DeviceReduceSingleTileKernelINS2_10policy_hubIN4cuda3std3__45tupleIJblEEEjN6thrust24THRUST_300001_SM_1000_NS8cuda_cub9__find_if7functorIS9_EEE10Policy1000EPS9_SI_iSF_S9_S9_NS7_10__identityEEEvT0_T1_T2_T3_T4_T6_)
        /*00d4*/ 	.word	0x00000000


	//----- nvinfo : EIATTR_MIN_STACK_SIZE
	.align		4
.L_80:
        /*00d8*/ 	.byte	0x04, 0x12
        /*00da*/ 	.short	(.L_82 - .L_81)
	.align		4
.L_81:
        /*00dc*/ 	.word	index@(_ZN3cub18CUB_300001_SM_10006detail6reduce18DeviceReduceKernelINS2_10policy_hubIN4cuda3std3__45tupleIJblEEEjN6thrust24THRUST_300001_SM_1000_NS8cuda_cub9__find_if7functorIS9_EEE10Policy1000ENSB_12zip_iteratorINS8_IJNSD_26transform_input_iterator_tIbNSB_6detail15normal_iteratorINSB_10device_ptrIiEEEE17greater_than_fourEENSB_17counting_iteratorIlNSB_11use_defaultESS_SS_EEEEEEEjSF_S9_NS7_10__identityEEEvT0_PT3_T1_NS0_13GridEvenShareIS10_EET2_T4_)
        /*00e0*/ 	.word	0x00000000


	//----- nvinfo : EIATTR_MIN_STACK_SIZE
	.align		4
.L_82:
        /*00e4*/ 	.byte	0x04, 0x12
        /*00e6*/ 	.short	(.L_84 - .L_83)
	.align		4
.L_83:
        /*00e8*/ 	.word	index@(_ZN3cub18CUB_300001_SM_10006detail6reduce28DeviceReduceSingleTileKernelINS2_10policy_hubIN4cuda3std3__45tupleIJblEEEjN6thrust24THRUST_300001_SM_1000_NS8cuda_cub9__find_if7functorIS9_EEE10Policy1000ENSB_12zip_iteratorINS8_IJNSD_26transform_input_iterator_tIbNSB_6detail15normal_iteratorINSB_10device_ptrIiEEEE17greater_than_fourEENSB_17counting_iteratorIlNSB_11use_defaultESS_SS_EEEEEEEPS9_jSF_S9_S9_NS7_10__identityEEEvT0_T1_T2_T3_T4_T6_)
        /*00ec*/ 	.word	0x00000000


	//----- nvinfo : EIATTR_MIN_STACK_SIZE
	.align		4
.L_84:
        /*00f0*/ 	.byte	0x04, 0x12
        /*00f2*/ 	.short	(.L_86 - .L_85)
	.align		4
.L_85:
        /*00f4*/ 	.word	index@(_ZN3cub18CUB_300001_SM_10006detail11EmptyKernelIvEEvv)
        /*00f8*/ 	.word	0x00000000
.L_86:


//--------------------- .nv.compat                --------------------------
	.section	.nv.compat,"",@"SHT_CUDA_COMPAT_INFO"
	.align	4
        /*0000*/ 	.byte	0x02, 0x09, 0x00, 0x00, 0x02, 0x02, 0x01, 0x00, 0x02, 0x05, 0x05, 0x00, 0x03, 0x07, 0x01, 0x01
        /*0010*/ 	.byte	0x02, 0x03, 0x00, 0x00, 0x02, 0x06, 0x01, 0x00, 0x04, 0x0b, 0x08, 0x00, 0x09, 0x00, 0x00, 0x00
        /*0020*/ 	.byte	0x00, 0x00, 0x00, 0x00


//--------------------- .nv.info._ZN3cub18CUB_300001_SM_10006detail6reduce28DeviceReduceSingleTileKernelINS2_10policy_hubIN4cuda3std3__45tupleIJblEEEyN6thrust24THRUST_300001_SM_1000_NS8cuda_cub9__find_if7functorIS9_EEE10Policy1000EPS9_SI_iSF_S9_S9_NS7_10__identityEEEvT0_T1_T2_T3_T4_T6_ --------------------------
	.section	.nv.info._ZN3cub18CUB_300001_SM_10006detail6reduce28DeviceReduceSingleTileKernelINS2_10policy_hubIN4cuda3std3__45tupleIJblEEEyN6thrust24THRUST_300001_SM_1000_NS8cuda_cub9__find_if7functorIS9_EEE10Policy1000EPS9_SI_iSF_S9_S9_NS7_10__identityEEEvT0_T1_T2_T3_T4_T6_,"",@"SHT_CUDA_INFO"
	.sectionflags	@""
	.align	4


	//----- nvinfo : EIATTR_CUDA_API_VERSION
	.align		4
        /*0000*/ 	.byte	0x04, 0x37
        /*0002*/ 	.short	(.L_88 - .L_87)
.L_87:
        /*0004*/ 	.word	0x00000082


	//----- nvinfo : EIATTR_KPARAM_INFO
	.align		4
.L_88:
        /*0008*/ 	.byte	0x04, 0x17
        /*000a*/ 	.short	(.L_90 - .L_89)
.L_89:
        /*000c*/ 	.word	0x00000000
        /*0010*/ 	.short	0x0005
        /*0012*/ 	.short	0x0028
        /*0014*/ 	.byte	0x00, 0xf0, 0x05, 0x00


	//----- nvinfo : EIATTR_KPARAM_INFO
	.align		4
.L_90:
        /*0018*/ 	.byte	0x04, 0x17
        /*001a*/ 	.short	(.L_92 - .L_91)
.L_91:
        /*001c*/ 	.word	0x00000000
        /*0020*/ 	.short	0x0004
        /*0022*/ 	.short	0x0018
        /*0024*/ 	.byte	0x00, 0xf0, 0x41, 0x00


	//----- nvinfo : EIATTR_KPARAM_INFO
	.align		4
.L_92:
        /*0028*/ 	.byte	0x04, 0x17
        /*002a*/ 	.short	(.L_94 - .L_93)
.L_93:
        /*002c*/ 	.word	0x00000000
        /*0030*/ 	.short	0x0003
        /*0032*/ 	.short	0x0014
        /*0034*/ 	.byte	0x00, 0xf0, 0x05, 0x00


	//----- nvinfo : EIATTR_KPARAM_INFO
	.align		4
.L_94:
        /*0038*/ 	.byte	0x04, 0x17
        /*003a*/ 	.short	(.L_96 - .L_95)
.L_95:
        /*003c*/ 	.word	0x00000000
        /*0040*/ 	.short	0x0002
        /*0042*/ 	.short	0x0010
        /*0044*/ 	.byte	0x00, 0xf0, 0x11, 0x00


	//----- nvinfo : EIATTR_KPARAM_INFO
	.align		4
.L_96:
        /*0048*/ 	.byte	0x04, 0x17
        /*004a*/ 	.short	(.L_98 - .L_97)
.L_97:
        /*004c*/ 	.word	0x00000000
        /*0050*/ 	.short	0x0001
        /*0052*/ 	.short	0x0008
        /*0054*/ 	.byte	0x00, 0xf5, 0x21, 0x00


	//----- nvinfo : EIATTR_KPARAM_INFO
	.align		4
.L_98:
        /*0058*/ 	.byte	0x04, 0x17
        /*005a*/ 	.short	(.L_100 - .L_99)
.L_99:
        /*005c*/ 	.word	0x00000000
        /*0060*/ 	.short	0x0000
        /*0062*/ 	.short	0x0000
        /*0064*/ 	.byte	0x00, 0xf5, 0x21, 0x00


	//----- nvinfo : EIATTR_SPARSE_MMA_MASK
	.align		4
.L_100:
        /*0068*/ 	.byte	0x03, 0x50
        /*006a*/ 	.short	0x0000


	//----- nvinfo : EIATTR_MAXREG_COUNT
	.align		4
        /*006c*/ 	.byte	0x03, 0x1b
        /*006e*/ 	.short	0x00ff


	//----- nvinfo : EIATTR_NUM_BARRIERS
	.align		4
        /*0070*/ 	.byte	0x02, 0x4c
        /*0072*/ 	.byte	0x01
	.zero		1


	//----- nvinfo : EIATTR_MERCURY_ISA_VERSION
	.align		4
        /*0074*/ 	.byte	0x03, 0x5f
        /*0076*/ 	.short	0x0101


	//----- nvinfo : EIATTR_COOP_GROUP_MASK_REGIDS
	.align		4
        /*0078*/ 	.byte	0x04, 0x29
        /*007a*/ 	.short	(.L_102 - .L_101)


	//   ....[0]....
.L_101:
        /*007c*/ 	.word	0xffffffff


	//   ....[1]....
        /*0080*/ 	.word	0xffffffff


	//   ....[2]....
        /*0084*/ 	.word	0xffffffff


	//   ....[3]....
        /*0088*/ 	.word	0xffffffff


	//   ....[4]....
        /*008c*/ 	.word	0xffffffff


	//   ....[5]....
        /*0090*/ 	.word	0xffffffff


	//   ....[6]....
        /*0094*/ 	.word	0xffffffff


	//   ....[7]....
        /*0098*/ 	.word	0xffffffff


	//   ....[8]....
        /*009c*/ 	.word	0xffffffff


	//   ....[9]....
        /*00a0*/ 	.word	0xffffffff


	//   ....[10]....
        /*00a4*/ 	.word	0xffffffff


	//   ....[11]....
        /*00a8*/ 	.word	0xffffffff


	//   ....[12]....
        /*00ac*/ 	.word	0xffffffff


	//   ....[13]....
        /*00b0*/ 	.word	0xffffffff


	//   ....[14]....
        /*00b4*/ 	.word	0xffffffff


	//   ....[15]....
        /*00b8*/ 	.word	0xffffffff


	//   ....[16]....
        /*00bc*/ 	.word	0xffffffff


	//   ....[17]....
        /*00c0*/ 	.word	0xffffffff


	//   ....[18]....
        /*00c4*/ 	.word	0xffffffff


	//   ....[19]....
        /*00c8*/ 	.word	0xffffffff


	//   ....[20]....
        /*00cc*/ 	.word	0xffffffff


	//   ....[21]....
        /*00d0*/ 	.word	0xffffffff


	//   ....[22]....
        /*00d4*/ 	.word	0xffffffff


	//   ....[23]....
        /*00d8*/ 	.word	0xffffffff


	//   ....[24]....
        /*00dc*/ 	.word	0xffffffff


	//   ....[25]....
        /*00e0*/ 	.word	0xffffffff


	//   ....[26]....
        /*00e4*/ 	.word	0xffffffff


	//   ....[27]....
        /*00e8*/ 	.word	0xffffffff


	//   ....[28]....
        /*00ec*/ 	.word	0xffffffff


	//   ....[29]....
        /*00f0*/ 	.word	0xffffffff


	//   ....[30]....
        /*00f4*/ 	.word	0xffffffff


	//   ....[31]....
        /*00f8*/ 	.word	0xffffffff


	//   ....[32]....
        /*00fc*/ 	.word	0xffffffff


	//   ....[33]....
        /*0100*/ 	.word	0xffffffff


	//   ....[34]....
        /*0104*/ 	.word	0xffffffff


	//   ....[35]....
        /*0108*/ 	.word	0xffffffff


	//   ....[36]....
        /*010c*/ 	.word	0xffffffff


	//   ....[37]....
        /*0110*/ 	.word	0xffffffff


	//   ....[38]....
        /*0114*/ 	.word	0xffffffff


	//   ....[39]....
        /*0118*/ 	.word	0xffffffff


	//   ....[40]....
        /*011c*/ 	.word	0xffffffff


	//   ....[41]....
        /*0120*/ 	.word	0xffffffff


	//   ....[42]....
        /*0124*/ 	.word	0xffffffff


	//   ....[43]....
        /*0128*/ 	.word	0xffffffff


	//   ....[44]....
        /*012c*/ 	.word	0xffffffff


	//----- nvinfo : EIATTR_COOP_GROUP_INSTR_OFFSETS
	.align		4
.L_102:
        /*0130*/ 	.byte	0x04, 0x28
        /*0132*/ 	.short	(.L_104 - .L_103)


	//   ....[0]....
.L_103:
        /*0134*/ 	.word	0x000007d0


	//   ....[1]....
        /*0138*/ 	.word	0x000007e0


	//   ....[2]....
        /*013c*/ 	.word	0x000007f0


	//   ....[3]....
        /*0140*/ 	.word	0x00000940


	//   ....[4]....
        /*0144*/ 	.word	0x00000970


	//   ....[5]....
        /*0148*/ 	.word	0x000009a0


	//   ....[6]....
        /*014c*/ 	.word	0x00000ac0


	//   ....[7]....
        /*0150*/ 	.word	0x00000ae0


	//   ....[8]....
        /*0154*/ 	.word	0x00000af0


	//   ....[9]....
        /*0158*/ 	.word	0x00000c10


	//   ....[10]....
        /*015c*/ 	.word	0x00000c30


	//   ....[11]....
        /*0160*/ 	.word	0x00000c40


	//   ....[12]....
        /*0164*/ 	.word	0x00000d60


	//   ....[13]....
        /*0168*/ 	.word	0x00000d80


	//   ....[14]....
        /*016c*/ 	.word	0x00000d90


	//   ....[15]....
        /*0170*/ 	.word	0x00001520


	//   ....[16]....
        /*0174*/ 	.word	0x000015b0


	//   ....[17]....
        /*0178*/ 	.word	0x000015e0


	//   ....[18]....
        /*017c*/ 	.word	0x00001700


	//   ....[19]....
        /*0180*/ 	.word	0x00001730


	//   ....[20]....
        /*0184*/ 	.word	0x00001740


	//   ....[21]....
        /*0188*/ 	.word	0x00001860


	//   ....[22]....
        /*018c*/ 	.word	0x00001880


	//   ....[23]....
        /*0190*/ 	.word	0x00001890


	//   ....[24]....
        /*0194*/ 	.word	0x000019b0


	//   ....[25]....
        /*0198*/ 	.word	0x000019d0


	//   ....[26]....
        /*019c*/ 	.word	0x000019e0


	//   ....[27]....
        /*01a0*/ 	.word	0x00001b00


	//   ....[28]....
        /*01a4*/ 	.word	0x00001b20


	//   ....[29]....
        /*01a8*/ 	.word	0x00001b30


	//   ....[30]....
        /*01ac*/ 	.word	0x000031b0


	//   ....[31]....
        /*01b0*/ 	.word	0x000031c0


	//   ....[32]....
        /*01b4*/ 	.word	0x000031d0


	//   ....[33]....
        /*01b8*/ 	.word	0x00003320


	//   ....[34]....
        /*01bc*/ 	.word	0x00003350


	//   ....[35]....
        /*01c0*/ 	.word	0x00003380


	//   ....[36]....
        /*01c4*/ 	.word	0x000034a0


	//   ....[37]....
        /*01c8*/ 	.word	0x000034c0


	//   ....[38]....
        /*01cc*/ 	.word	0x000034d0


	//   ....[39]....
        /*01d0*/ 	.word	0x000035f0


	//   ....[40]....
        /*01d4*/ 	.word	0x00003610


	//   ....[41]....
        /*01d8*/ 	.word	0x00003620


	//   ....[42]....
        /*01dc*/ 	.word	0x00003740


	//   ....[43]....
        /*01e0*/ 	.word	0x00003760


	//   ....[44]....
        /*01e4*/ 	.word	0x00003770


	//----- nvinfo : EIATTR_VRC_CTA_INIT_COUNT
	.align		4
.L_104:
        /*01e8*/ 	.byte	0x02, 0x4a
	.zero		1
	.zero		1


	//----- nvinfo : EIATTR_EXIT_INSTR_OFFSETS
	.align		4
        /*01ec*/ 	.byte	0x04, 0x1c
        /*01ee*/ 	.short	(.L_106 - .L_105)


	//   ....[0]....
.L_105:
        /*01f0*/ 	.word	0x00000080


	//   ....[1]....
        /*01f4*/ 	.word	0x000000d0


	//   ....[2]....
        /*01f8*/ 	.word	0x00003e80


	//   ....[3]....
        /*01fc*/ 	.word	0x00003f70


	//----- nvinfo : EIATTR_MAX_THREADS
	.align		4
.L_106:
        /*0200*/ 	.byte	0x04, 0x05
        /*0202*/ 	.short	(.L_108 - .L_107)
.L_107:
        /*0204*/ 	.word	0x00000100
        /*0208*/ 	.word	0x00000001
        /*020c*/ 	.word	0x00000001


	//----- nvinfo : EIATTR_CRS_STACK_SIZE
	.align		4
.L_108:
        /*0210*/ 	.byte	0x04, 0x1e
        /*0212*/ 	.short	(.L_110 - .L_109)
.L_109:
        /*0214*/ 	.word	0x00000000


	//----- nvinfo : EIATTR_CBANK_PARAM_SIZE
	.align		4
.L_110:
        /*0218*/ 	.byte	0x03, 0x19
        /*021a*/ 	.short	0x0029


	//----- nvinfo : EIATTR_PARAM_CBANK
	.align		4
        /*021c*/ 	.byte	0x04, 0x0a
        /*021e*/ 	.short	(.L_112 - .L_111)
	.align		4
.L_111:
        /*0220*/ 	.word	index@(.nv.constant0._ZN3cub18CUB_300001_SM_10006detail6reduce28DeviceReduceSingleTileKernelINS2_10policy_hubIN4cuda3std3__45tupleIJblEEEyN6thrust24THRUST_300001_SM_1000_NS8cuda_cub9__find_if7functorIS9_EEE10Policy1000EPS9_SI_iSF_S9_S9_NS7_10__identityEEEvT0_T1_T2_T3_T4_T6_)
        /*0224*/ 	.short	0x0380
        /*0226*/ 	.short	0x0029


	//----- nvinfo : EIATTR_SW_WAR
	.align		4
.L_112:
        /*0228*/ 	.byte	0x04, 0x36
        /*022a*/ 	.short	(.L_114 - .L_113)
.L_113:
        /*022c*/ 	.word	0x00000008
.L_114:


//--------------------- .nv.info._ZN3cub18CUB_300001_SM_10006detail6reduce18DeviceReduceKernelINS2_10policy_hubIN4cuda3std3__45tupleIJblEEEyN6thrust24THRUST_300001_SM_1000_NS8cuda_cub9__find_if7functorIS9_EEE10Policy1000ENSB_12zip_iteratorINS8_IJNSD_26transform_input_iterator_tIbNSB_6detail15normal_iteratorINSB_10device_ptrIiEEEE17greater_than_fourEENSB_17counting_iteratorIlNSB_11use_defaultESS_SS_EEEEEEEySF_S9_NS7_10__identityEEEvT0_PT3_T1_NS0_13GridEvenShareIS10_EET2_T4_ --------------------------
	.section	.nv.info._ZN3cub18CUB_300001_SM_10006detail6reduce18DeviceReduceKernelINS2_10policy_hubIN4cuda3std3__45tupleIJblEEEyN6thrust24THRUST_300001_SM_1000_NS8cuda_cub9__find_if7functorIS9_EEE10Policy1000ENSB_12zip_iteratorINS8_IJNSD_26transform_input_iterator_tIbNSB_6detail15normal_iteratorINSB_10device_ptrIiEEEE17greater_than_fourEENSB_17counting_iteratorIlNSB_11use_defaultESS_SS_EEEEEEEySF_S9_NS7_10__identityEEEvT0_PT3_T1_NS0_13GridEvenShareIS10_EET2_T4_,"",@"SHT_CUDA_INFO"
	.sectionflags	@""
	.align	4


	//----- nvinfo : EIATTR_CUDA_API_VERSION
	.align		4
        /*0000*/ 	.byte	0x04, 0x37
        /*0002*/ 	.short	(.L_116 - .L_115)
.L_115:
        /*0004*/ 	.word	0x00000082


	//----- nvinfo : EIATTR_KPARAM_INFO
	.align		4
.L_116:
        /*0008*/ 	.byte	0x04, 0x17
        /*000a*/ 	.short	(.L_118 - .L_117)
.L_117:
        /*000c*/ 	.word	0x00000000
        /*0010*/ 	.short	0x0005
        /*0012*/ 	.short	0x0071
        /*0014*/ 	.byte	0x00, 0xf0, 0x05, 0x00


	//----- nvinfo : EIATTR_KPARAM_INFO
	.align		4
.L_118:
        /*0018*/ 	.byte	0x04, 0x17
        /*001a*/ 	.short	(.L_120 - .L_119)
.L_119:
        /*001c*/ 	.word	0x00000000
        /*0020*/ 	.short	0x0004
        /*0022*/ 	.short	0x0070
        /*0024*/ 	.byte	0x00, 0xf0, 0x05, 0x00


	//----- nvinfo : EIATTR_KPARAM_INFO
	.align		4
.L_120:
        /*0028*/ 	.byte	0x04, 0x17
        /*002a*/ 	.short	(.L_122 - .L_121)
.L_121:
        /*002c*/ 	.word	0x00000000
        /*0030*/ 	.short	0x0003
        /*0032*/ 	.short	0x0028
        /*0034*/ 	.byte	0x00, 0xf0, 0x21, 0x01


	//----- nvinfo : EIATTR_KPARAM_INFO
	.align		4
.L_122:
        /*0038*/ 	.byte	0x04, 0x17
        /*003a*/ 	.short	(.L_124 - .L_123)
.L_123:
        /*003c*/ 	.word	0x00000000
        /*0040*/ 	.short	0x0002
        /*0042*/ 	.short	0x0020
        /*0044*/ 	.byte	0x00, 0xf0, 0x21, 0x00


	//----- nvinfo : EIATTR_KPARAM_INFO
	.align		4
.L_124:
        /*0048*/ 	.byte	0x04, 0x17
        /*004a*/ 	.short	(.L_126 - .L_125)
.L_125:
        /*004c*/ 	.word	0x00000000
        /*0050*/ 	.short	0x0001
        /*0052*/ 	.short	0x0018
        /*0054*/ 	.byte	0x00, 0xf5, 0x21, 0x00


	//----- nvinfo : EIATTR_KPARAM_INFO
	.align		4
.L_126:
        /*0058*/ 	.byte	0x04, 0x17
        /*005a*/ 	.short	(.L_128 - .L_127)
.L_127:
        /*005c*/ 	.word	0x00000000
        /*0060*/ 	.short	0x0000
        /*0062*/ 	.short	0x0000
        /*0064*/ 	.byte	0x00, 0xf0, 0x61, 0x00


	//----- nvinfo : EIATTR_SPARSE_MMA_MASK
	.align		4
.L_128:
        /*0068*/ 	.byte	0x03, 0x50
        /*006a*/ 	.short	0x0000


	//----- nvinfo : EIATTR_MAXREG_COUNT
	.align		4
        /*006c*/ 	.byte	0x03, 0x1b
        /*006e*/ 	.short	0x00ff


	//----- nvinfo : EIATTR_NUM_BARRIERS
	.align		4
        /*0070*/ 	.byte	0x02, 0x4c
        /*0072*/ 	.byte	0x01
	.zero		1


	//----- nvinfo : EIATTR_MERCURY_ISA_VERSION
	.align		4
        /*0074*/ 	.byte	0x03, 0x5f
        /*0076*/ 	.short	0x0101


	//----- nvinfo : EIATTR_COOP_GROUP_MASK_REGIDS
	.align		4
        /*0078*/ 	.byte	0x04, 0x29
        /*007a*/ 	.short	(.L_130 - .L_129)


	//   ....[0]....
.L_129:
        /*007c*/ 	.word	0xffffffff


	//   ....[1]....
        /*0080*/ 	.word	0xffffffff


	//   ....[2]....
        /*0084*/ 	.word	0xffffffff


	//   ....[3]....
        /*0088*/ 	.word	0xffffffff


	//   ....[4]....
        /*008c*/ 	.word	0xffffffff


	//   ....[5]....
        /*0090*/ 	.word	0xffffffff


	//   ....[6]....
        /*0094*/ 	.word	0xffffffff


	//   ....[7]....
        /*0098*/ 	.word	0xffffffff


	//   ....[8]....
        /*009c*/ 	.word	0xffffffff


	//   ....[9]....
        /*00a0*/ 	.word	0xffffffff


	//   ....[10]....
        /*00a4*/ 	.word	0xffffffff


	//   ....[11]....
        /*00a8*/ 	.word	0xffffffff


	//   ....[12]....
        /*00ac*/ 	.word	0xffffffff


	//   ....[13]....
        /*00b0*/ 	.word	0xffffffff


	//   ....[14]....
        /*00b4*/ 	.word	0xffffffff


	//   ....[15]....
        /*00b8*/ 	.word	0xffffffff


	//   ....[16]....
        /*00bc*/ 	.word	0xffffffff


	//   ....[17]....
        /*00c0*/ 	.word	0xffffffff


	//   ....[18]....
        /*00c4*/ 	.word	0xffffffff


	//   ....[19]....
        /*00c8*/ 	.word	0xffffffff


	//   ....[20]....
        /*00cc*/ 	.word	0xffffffff


	//   ....[21]....
        /*00d0*/ 	.word	0xffffffff


	//   ....[22]....
        /*00d4*/ 	.word	0xffffffff


	//   ....[23]....
        /*00d8*/ 	.word	0xffffffff


	//   ....[24]....
        /*00dc*/ 	.word	0xffffffff


	//   ....[25]....
        /*00e0*/ 	.word	0xffffffff


	//   ....[26]....
        /*00e4*/ 	.word	0xffffffff


	//   ....[27]....
        /*00e8*/ 	.word	0xffffffff


	//   ....[28]....
        /*00ec*/ 	.word	0xffffffff


	//   ....[29]....
        /*00f0*/ 	.word	0xffffffff


	//   ....[30]....
        /*00f4*/ 	.word	0xffffffff


	//   ....[31]....
        /*00f8*/ 	.word	0xffffffff


	//   ....[32]....
        /*00fc*/ 	.word	0xffffffff


	//   ....[33]....
        /*0100*/ 	.word	0xffffffff


	//   ....[34]....
        /*0104*/ 	.word	0xffffffff


	//   ....[35]....
        /*0108*/ 	.word	0xffffffff


	//   ....[36]....
        /*010c*/ 	.word	0xffffffff


	//   ....[37]....
        /*0110*/ 	.word	0xffffffff


	//   ....[38]....
        /*0114*/ 	.word	0xffffffff


	//   ....[39]....
        /*0118*/ 	.word	0xffffffff


	//   ....[40]....
        /*011c*/ 	.word	0xffffffff


	//   ....[41]....
        /*0120*/ 	.word	0xffffffff


	//   ....[42]....
        /*0124*/ 	.word	0xffffffff


	//   ....[43]....
        /*0128*/ 	.word	0xffffffff


	//   ....[44]....
        /*012c*/ 	.word	0xffffffff


	//----- nvinfo : EIATTR_COOP_GROUP_INSTR_OFFSETS
	.align		4
.L_130:
        /*0130*/ 	.byte	0x04, 0x28
        /*0132*/ 	.short	(.L_132 - .L_131)


	//   ....[0]....
.L_131:
        /*0134*/ 	.word	0x00001500


	//   ....[1]....
        /*0138*/ 	.word	0x00001510


	//   ....[2]....
        /*013c*/ 	.word	0x00001520


	//   ....[3]....
        /*0140*/ 	.word	0x00001670


	//   ....[4]....
        /*0144*/ 	.word	0x000016a0


	//   ....[5]....
        /*0148*/ 	.word	0x000016d0


	//   ....[6]....
        /*014c*/ 	.word	0x000017f0


	//   ....[7]....
        /*0150*/ 	.word	0x00001810


	//   ....[8]....
        /*0154*/ 	.word	0x00001820


	//   ....[9]....
        /*0158*/ 	.word	0x00001940


	//   ....[10]....
        /*015c*/ 	.word	0x00001960


	//   ....[11]....
        /*0160*/ 	.word	0x00001970


	//   ....[12]....
        /*0164*/ 	.word	0x00001a90


	//   ....[13]....
        /*0168*/ 	.word	0x00001ab0


	//   ....[14]....
        /*016c*/ 	.word	0x00001ac0


	//   ....[15]....
        /*0170*/ 	.word	0x00002240


	//   ....[16]....
        /*0174*/ 	.word	0x000022d0


	//   ....[17]....
        /*0178*/ 	.word	0x00002300


	//   ....[18]....
        /*017c*/ 	.word	0x00002420


	//   ....[19]....
        /*0180*/ 	.word	0x00002450


	//   ....[20]....
        /*0184*/ 	.word	0x00002460


	//   ....[21]....
        /*0188*/ 	.word	0x00002580


	//   ....[22]....
        /*018c*/ 	.word	0x000025a0


	//   ....[23]....
        /*0190*/ 	.word	0x000025b0


	//   ....[24]....
        /*0194*/ 	.word	0x000026d0


	//   ....[25]....
        /*0198*/ 	.word	0x000026f0


	//   ....[26]....
        /*019c*/ 	.word	0x00002700


	//   ....[27]....
        /*01a0*/ 	.word	0x00002820


	//   ....[28]....
        /*01a4*/ 	.word	0x00002840


	//   ....[29]....
        /*01a8*/ 	.word	0x00002850


	//   ....[30]....
        /*01ac*/ 	.word	0x00004b90


	//   ....[31]....
        /*01b0*/ 	.word	0x00004ba0


	//   ....[32]....
        /*01b4*/ 	.word	0x00004bb0


	//   ....[33]....
        /*01b8*/ 	.word	0x00004d00


	//   ....[34]....
        /*01bc*/ 	.word	0x00004d30


	//   ....[35]....
        /*01c0*/ 	.word	0x00004d60


	//   ....[36]....
        /*01c4*/ 	.word	0x00004e80


	//   ....[37]....
        /*01c8*/ 	.word	0x00004ea0


	//   ....[38]....
        /*01cc*/ 	.word	0x00004eb0


	//   ....[39]....
        /*01d0*/ 	.word	0x00004fd0


	//   ....[40]....
        /*01d4*/ 	.word	0x00004ff0


	//   ....[41]....
        /*01d8*/ 	.word	0x00005000


	//   ....[42]....
        /*01dc*/ 	.word	0x00005120


	//   ....[43]....
        /*01e0*/ 	.word	0x00005140


	//   ....[44]....
        /*01e4*/ 	.word	0x00005150


	//----- nvinfo : EIATTR_VRC_CTA_INIT_COUNT
	.align		4
.L_132:
        /*01e8*/ 	.byte	0x02, 0x4a
	.zero		1
	.zero		1


	//----- nvinfo : EIATTR_EXIT_INSTR_OFFSETS
	.align		4
        /*01ec*/ 	.byte	0x04, 0x1c
        /*01ee*/ 	.short	(.L_134 - .L_133)


	//   ....[0]....
.L_133:
        /*01f0*/ 	.word	0x00005850


	//   ....[1]....
        /*01f4*/ 	.word	0x000058a0


	//----- nvinfo : EIATTR_MAX_THREADS
	.align		4
.L_134:
        /*01f8*/ 	.byte	0x04, 0x05
        /*01fa*/ 	.short	(.L_136 - .L_135)
.L_135:
        /*01fc*/ 	.word	0x00000100
        /*0200*/ 	.word	0x00000001
        /*0204*/ 	.word	0x00000001


	//----- nvinfo : EIATTR_CRS_STACK_SIZE
	.align		4
.L_136:
        /*0208*/ 	.byte	0x04, 0x1e
        /*020a*/ 	.short	(.L_138 - .L_137)
.L_137:
        /*020c*/ 	.word	0x00000000


	//----- nvinfo : EIATTR_CBANK_PARAM_SIZE
	.align		4
.L_138:
        /*0210*/ 	.byte	0x03, 0x19
        /*0212*/ 	.short	0x0072


	//----- nvinfo : EIATTR_PARAM_CBANK
	.align		4
        /*0214*/ 	.byte	0x04, 0x0a
        /*0216*/ 	.short	(.L_140 - .L_139)
	.align		4
.L_139:
        /*0218*/ 	.word	index@(.nv.constant0._ZN3cub18CUB_300001_SM_10006detail6reduce18DeviceReduceKernelINS2_10policy_hubIN4cuda3std3__45tupleIJblEEEyN6thrust24THRUST_300001_SM_1000_NS8cuda_cub9__find_if7functorIS9_EEE10Policy1000ENSB_12zip_iteratorINS8_IJNSD_26transform_input_iterator_tIbNSB_6detail15normal_iteratorINSB_10device_ptrIiEEEE17greater_than_fourEENSB_17counting_iteratorIlNSB_11use_defaultESS_SS_EEEEEEEySF_S9_NS7_10__identityEEEvT0_PT3_T1_NS0_13GridEvenShareIS10_EET2_T4_)
        /*021c*/ 	.short	0x0380
        /*021e*/ 	.short	0x0072


	//----- nvinfo : EIATTR_SW_WAR
	.align		4
.L_140:
        /*0220*/ 	.byte	0x04, 0x36
        /*0222*/ 	.short	(.L_142 - .L_141)
.L_141:
        /*0224*/ 	.word	0x00000008
.L_142:


//--------------------- .nv.info._ZN3cub18CUB_300001_SM_10006detail6reduce28DeviceReduceSingleTileKernelINS2_10policy_hubIN4cuda3std3__45tupleIJblEEEyN6thrust24THRUST_300001_SM_1000_NS8cuda_cub9__find_if7functorIS9_EEE10Policy1000ENSB_12zip_iteratorINS8_IJNSD_26transform_input_iterator_tIbNSB_6detail15normal_iteratorINSB_10device_ptrIiEEEE17greater_than_fourEENSB_17counting_iteratorIlNSB_11use_defaultESS_SS_EEEEEEEPS9_ySF_S9_S9_NS7_10__identityEEEvT0_T1_T2_T3_T4_T6_ --------------------------
	.section	.nv.info._ZN3cub18CUB_300001_SM_10006detail6reduce28DeviceReduceSingleTileKernelINS2_10policy_hubIN4cuda3std3__45tupleIJblEEEyN6thrust24THRUST_300001_SM_1000_NS8cuda_cub9__find_if7functorIS9_EEE10Policy1000ENSB_12zip_iteratorINS8_IJNSD_26transform_input_iterator_tIbNSB_6detail15normal_iteratorINSB_10device_ptrIiEEEE17greater_than_fourEENSB_17counting_iteratorIlNSB_11use_defaultESS_SS_EEEEEEEPS9_ySF_S9_S9_NS7_10__identityEEEvT0_T1_T2_T3_T4_T6_,"",@"SHT_CUDA_INFO"
	.sectionflags	@""
	.align	4


	//----- nvinfo : EIATTR_CUDA_API_VERSION
	.align		4
        /*0000*/ 	.byte	0x04, 0x37
        /*0002*/ 	.short	(.L_144 - .L_143)
.L_143:
        /*0004*/ 	.word	0x00000082


	//----- nvinfo : EIATTR_KPARAM_INFO
	.align		4
.L_144:
        /*0008*/ 	.byte	0x04, 0x17
        /*000a*/ 	.short	(.L_146 - .L_145)
.L_145:
        /*000c*/ 	.word	0x00000000
        /*0010*/ 	.short	0x0005
        /*0012*/ 	.short	0x0040
        /*0014*/ 	.byte	0x00, 0xf0, 0x05, 0x00


	//----- nvinfo : EIATTR_KPARAM_INFO
	.align		4
.L_146:
        /*0018*/ 	.byte	0x04, 0x17
        /*001a*/ 	.short	(.L_148 - .L_147)
.L_147:
        /*001c*/ 	.word	0x00000000
        /*0020*/ 	.short	0x0004
        /*0022*/ 	.short	0x0030
        /*0024*/ 	.byte	0x00, 0xf0, 0x41, 0x00


	//----- nvinfo : EIATTR_KPARAM_INFO
	.align		4
.L_148:
        /*0028*/ 	.byte	0x04, 0x17
        /*002a*/ 	.short	(.L_150 - .L_149)
.L_149:
        /*002c*/ 	.word	0x00000000
        /*0030*/ 	.short	0x0003
        /*0032*/ 	.short	0x0028
        /*0034*/ 	.byte	0x00, 0xf0, 0x05, 0x00


	//----- nvinfo : EIATTR_KPARAM_INFO
	.align		4
.L_150:
        /*0038*/ 	.byte	0x04, 0x17
        /*003a*/ 	.short	(.L_152 - .L_151)
.L_151:
        /*003c*/ 	.word	0x00000000
        /*0040*/ 	.short	0x0002
        /*0042*/ 	.short	0x0020
        /*0044*/ 	.byte	0x00, 0xf0, 0x21, 0x00


	//----- nvinfo : EIATTR_KPARAM_INFO
	.align		4
.L_152:
        /*0048*/ 	.byte	0x04, 0x17
        /*004a*/ 	.short	(.L_154 - .L_153)
.L_153:
        /*004c*/ 	.word	0x00000000
        /*0050*/ 	.short	0x0001
        /*0052*/ 	.short	0x0018
        /*0054*/ 	.byte	0x00, 0xf5, 0x21, 0x00


	//----- nvinfo : EIATTR_KPARAM_INFO
	.align		4
.L_154:
        /*0058*/ 	.byte	0x04, 0x17
        /*005a*/ 	.short	(.L_156 - .L_155)
.L_155:
        /*005c*/ 	.word	0x00000000
        /*0060*/ 	.short	0x0000
        /*0062*/ 	.short	0x0000
        /*0064*/ 	.byte	0x00, 0xf0, 0x61, 0x00


	//----- nvinfo : EIATTR_SPARSE_MMA_MASK
	.align		4
.L_156:
        /*0068*/ 	.byte	0x03, 0x50
        /*006a*/ 	.short	0x0000


	//----- nvinfo : EIATTR_MAXREG_COUNT
	.align		4
        /*006c*/ 	.byte	0x03, 0x1b
        /*006e*/ 	.short	0x00ff


	//----- nvinfo : EIATTR_NUM_BARRIERS
	.align		4
        /*0070*/ 	.byte	0x02, 0x4c
        /*0072*/ 	.byte	0x01
	.zero		1


	//----- nvinfo : EIATTR_MERCURY_ISA_VERSION
	.align		4
        /*0074*/ 	.byte	0x03, 0x5f
        /*0076*/ 	.short	0x0101


	//----- nvinfo : EIATTR_COOP_GROUP_MASK_REGIDS
	.align		4
        /*0078*/ 	.byte	0x04, 0x29
        /*007a*/ 	.short	(.L_158 - .L_157)


	//   ....[0]....
.L_157:
        /*007c*/ 	.word	0xffffffff


	//   ....[1]....
        /*0080*/ 	.word	0xffffffff


	//   ....[2]....
        /*0084*/ 	.word	0xffffffff


	//   ....[3]....
        /*0088*/ 	.word	0xffffffff


	//   ....[4]....
        /*008c*/ 	.word	0xffffffff


	//   ....[5]....
        /*0090*/ 	.word	0xffffffff


	//   ....[6]....
        /*0094*/ 	.word	0xffffffff


	//   ....[7]....
        /*0098*/ 	.word	0xffffffff


	//   ....[8]....
        /*009c*/ 	.word	0xffffffff


	//   ....[9]....
        /*00a0*/ 	.word	0xffffffff


	//   ....[10]....
        /*00a4*/ 	.word	0xffffffff


	//   ....[11]....
        /*00a8*/ 	.word	0xffffffff


	//   ....[12]....
        /*00ac*/ 	.word	0xffffffff


	//   ....[13]....
        /*00b0*/ 	.word	0xffffffff


	//   ....[14]....
        /*00b4*/ 	.word	0xffffffff


	//   ....[15]....
        /*00b8*/ 	.word	0xffffffff


	//   ....[16]....
        /*00bc*/ 	.word	0xffffffff


	//   ....[17]....
        /*00c0*/ 	.word	0xffffffff


	//   ....[18]....
        /*00c4*/ 	.word	0xffffffff


	//   ....[19]....
        /*00c8*/ 	.word	0xffffffff


	//   ....[20]....
        /*00cc*/ 	.word	0xffffffff


	//   ....[21]....
        /*00d0*/ 	.word	0xffffffff


	//   ....[22]....
        /*00d4*/ 	.word	0xffffffff


	//   ....[23]....
        /*00d8*/ 	.word	0xffffffff


	//   ....[24]....
        /*00dc*/ 	.word	0xffffffff


	//   ....[25]....
        /*00e0*/ 	.word	0xffffffff


	//   ....[26]....
        /*00e4*/ 	.word	0xffffffff


	//   ....[27]....
        /*00e8*/ 	.word	0xffffffff


	//   ....[28]....
        /*00ec*/ 	.word	0xffffffff


	//   ....[29]....
        /*00f0*/ 	.word	0xffffffff


	//   ....[30]....
        /*00f4*/ 	.word	0xffffffff


	//   ....[31]....
        /*00f8*/ 	.word	0xffffffff


	//   ....[32]....
        /*00fc*/ 	.word	0xffffffff


	//   ....[33]....
        /*0100*/ 	.word	0xffffffff


	//   ....[34]....
        /*0104*/ 	.word	0xffffffff


	//   ....[35]....
        /*0108*/ 	.word	0xffffffff


	//   ....[36]....
        /*010c*/ 	.word	0xffffffff


	//   ....[37]....
        /*0110*/ 	.word	0xffffffff


	//   ....[38]....
        /*0114*/ 	.word	0xffffffff


	//   ....[39]....
        /*0118*/ 	.word	0xffffffff


	//   ....[40]....
        /*011c*/ 	.word	0xffffffff


	//   ....[41]....
        /*0120*/ 	.word	0xffffffff


	//   ....[42]....
        /*0124*/ 	.word	0xffffffff


	//   ....[43]....
        /*0128*/ 	.word	0xffffffff


	//   ....[44]....
        /*012c*/ 	.word	0xffffffff


	//----- nvinfo : EIATTR_COOP_GROUP_INSTR_OFFSETS
	.align		4
.L_158:
        /*0130*/ 	.byte	0x04, 0x28
        /*0132*/ 	.short	(.L_160 - .L_159)


	//   ....[0]....
.L_159:
        /*0134*/ 	.word	0x00001300


	//   ....[1]....
        /*0138*/ 	.word	0x00001310


	//   ....[2]....
        /*013c*/ 	.word	0x00001320


	//   ....[3]....
        /*0140*/ 	.word	0x00001470


	//   ....[4]....
        /*0144*/ 	.word	0x000014a0


	//   ....[5]....
        /*0148*/ 	.word	0x000014d0


	//   ....[6]....
        /*014c*/ 	.word	0x000015f0


	//   ....[7]....
        /*0150*/ 	.word	0x00001610


	//   ....[8]....
        /*0154*/ 	.word	0x00001620


	//   ....[9]....
        /*0158*/ 	.word	0x00001740


	//   ....[10]....
        /*015c*/ 	.word	0x00001760


	//   ....[11]....
        /*0160*/ 	.word	0x00001770


	//   ....[12]....
        /*0164*/ 	.word	0x00001890


	//   ....[13]....
        /*0168*/ 	.word	0x000018b0


	//   ....[14]....
        /*016c*/ 	.word	0x000018c0


	//   ....[15]....
        /*0170*/ 	.word	0x00002050


	//   ....[16]....
        /*0174*/ 	.word	0x000020e0


	//   ....[17]....
        /*0178*/ 	.word	0x00002110


	//   ....[18]....
        /*017c*/ 	.word	0x00002230


	//   ....[19]....
        /*0180*/ 	.word	0x00002260


	//   ....[20]....
        /*0184*/ 	.word	0x00002270


	//   ....[21]....
        /*0188*/ 	.word	0x00002390


	//   ....[22]....
        /*018c*/ 	.word	0x000023b0


	//   ....[23]....
        /*0190*/ 	.word	0x000023c0


	//   ....[24]....
        /*0194*/ 	.word	0x000024e0


	//   ....[25]....
        /*0198*/ 	.word	0x00002500


	//   ....[26]....
        /*019c*/ 	.word	0x00002510


	//   ....[27]....
        /*01a0*/ 	.word	0x00002630


	//   ....[28]....
        /*01a4*/ 	.word	0x00002650


	//   ....[29]....
        /*01a8*/ 	.word	0x00002660


	//   ....[30]....
        /*01ac*/ 	.word	0x000048d0


	//   ....[31]....
        /*01b0*/ 	.word	0x000048e0


	//   ....[32]....
        /*01b4*/ 	.word	0x000048f0


	//   ....[33]....
        /*01b8*/ 	.word	0x00004a40


	//   ....[34]....
        /*01bc*/ 	.word	0x00004a70


	//   ....[35]....
        /*01c0*/ 	.word	0x00004aa0


	//   ....[36]....
        /*01c4*/ 	.word	0x00004bc0


	//   ....[37]....
        /*01c8*/ 	.word	0x00004be0


	//   ....[38]....
        /*01cc*/ 	.word	0x00004bf0


	//   ....[39]....
        /*01d0*/ 	.word	0x00004d10


	//   ....[40]....
        /*01d4*/ 	.word	0x00004d30


	//   ....[41]....
        /*01d8*/ 	.word	0x00004d40


	//   ....[42]....
        /*01dc*/ 	.word	0x00004e60


	//   ....[43]....
        /*01e0*/ 	.word	0x00004e80


	//   ....[44]....
        /*01e4*/ 	.word	0x00004e90


	//----- nvinfo : EIATTR_VRC_CTA_INIT_COUNT
	.align		4
.L_160:
        /*01e8*/ 	.byte	0x02, 0x4a
	.zero		1
	.zero		1


	//----- nvinfo : EIATTR_EXIT_INSTR_OFFSETS
	.align		4
        /*01ec*/ 	.byte	0x04, 0x1c
        /*01ee*/ 	.short	(.L_162 - .L_161)


	//   ....[0]....
.L_161:
        /*01f0*/ 	.word	0x00000090


	//   ....[1]....
        /*01f4*/ 	.word	0x000000e0


	//   ....[2]....
        /*01f8*/ 	.word	0x000055a0


	//   ....[3]....
        /*01fc*/ 	.word	0x00005690


	//----- nvinfo : EIATTR_MAX_THREADS
	.align		4
.L_162:
        /*0200*/ 	.byte	0x04, 0x05
        /*0202*/ 	.short	(.L_164 - .L_163)
.L_163:
        /*0204*/ 	.word	0x00000100
        /*0208*/ 	.word	0x00000001
        /*020c*/ 	.word	0x00000001


	//----- nvinfo : EIATTR_CRS_STACK_SIZE
	.align		4
.L_164:
        /*0210*/ 	.byte	0x04, 0x1e
        /*0212*/ 	.short	(.L_166 - .L_165)
.L_165:
        /*0214*/ 	.word	0x00000000


	//----- nvinfo : EIATTR_CBANK_PARAM_SIZE
	.align		4
.L_166:
        /*0218*/ 	.byte	0x03, 0x19
        /*021a*/ 	.short	0x0041


	//----- nvinfo : EIATTR_PARAM_CBANK
	.align		4
        /*021c*/ 	.byte	0x04, 0x0a
        /*021e*/ 	.short	(.L_168 - .L_167)
	.align		4
.L_167:
        /*0220*/ 	.word	index@(.nv.constant0._ZN3cub18CUB_300001_SM_10006detail6reduce28DeviceReduceSingleTileKernelINS2_10policy_hubIN4cuda3std3__45tupleIJblEEEyN6thrust24THRUST_300001_SM_1000_NS8cuda_cub9__find_if7functorIS9_EEE10Policy1000ENSB_12zip_iteratorINS8_IJNSD_26transform_input_iterator_tIbNSB_6detail15normal_iteratorINSB_10device_ptrIiEEEE17greater_than_fourEENSB_17counting_iteratorIlNSB_11use_defaultESS_SS_EEEEEEEPS9_ySF_S9_S9_NS7_10__identityEEEvT0_T1_T2_T3_T4_T6_)
        /*0224*/ 	.short	0x0380
        /*0226*/ 	.short	0x0041


	//----- nvinfo : EIATTR_SW_WAR
	.align		4
.L_168:
        /*0228*/ 	.byte	0x04, 0x36
        /*022a*/ 	.short	(.L_170 - .L_169)
.L_169:
        /*022c*/ 	.word	0x00000008
.L_170:


//--------------------- .nv.info._ZN3cub18CUB_300001_SM_10006detail6reduce28DeviceReduceSingleTileKernelINS2_10policy_hubIN4cuda3std3__45tupleIJblEEEjN6thrust24THRUST_300001_SM_1000_NS8cuda_cub9__find_if7functorIS9_EEE10Policy1000EPS9_SI_iSF_S9_S9_NS7_10__identityEEEvT0_T1_T2_T3_T4_T6_ --------------------------
	.section	.nv.info._ZN3cub18CUB_300001_SM_10006detail6reduce28DeviceReduceSingleTileKernelINS2_10policy_hubIN4cuda3std3__45tupleIJblEEEjN6thrust24THRUST_300001_SM_1000_NS8cuda_cub9__find_if7functorIS9_EEE10Policy1000EPS9_SI_iSF_S9_S9_NS7_10__identityEEEvT0_T1_T2_T3_T4_T6_,"",@"SHT_CUDA_INFO"
	.sectionflags	@""
	.align	4


	//----- nvinfo : EIATTR_CUDA_API_VERSION
	.align		4
        /*0000*/ 	.byte	0x04, 0x37
        /*0002*/ 	.short	(.L_172 - .L_171)
.L_171:
        /*0004*/ 	.word	0x00000082


	//----- nvinfo : EIATTR_KPARAM_INFO
	.align		4
.L_172:
        /*0008*/ 	.byte	0x04, 0x17
        /*000a*/ 	.short	(.L_174 - .L_173)
.L_173:
        /*000c*/ 	.word	0x00000000
        /*0010*/ 	.short	0x0005
        /*0012*/ 	.short	0x0028
        /*0014*/ 	.byte	0x00, 0xf0, 0x05, 0x00


	//----- nvinfo : EIATTR_KPARAM_INFO
	.align		4
.L_174:
        /*0018*/ 	.byte	0x04, 0x17
        /*001a*/ 	.short	(.L_176 - .L_175)
.L_175:
        /*001c*/ 	.word	0x00000000
        /*0020*/ 	.short	0x0004
        /*0022*/ 	.short	0x0018
        /*0024*/ 	.byte	0x00, 0xf0, 0x41, 0x00


	//----- nvinfo : EIATTR_KPARAM_INFO
	.align		4
.L_176:
        /*0028*/ 	.byte	0x04, 0x17
        /*002a*/ 	.short	(.L_178 - .L_177)
.L_177:
        /*002c*/ 	.word	0x00000000
        /*0030*/ 	.short	0x0003
        /*0032*/ 	.short	0x0014
        /*0034*/ 	.byte	0x00, 0xf0, 0x05, 0x00


	//----- nvinfo : EIATTR_KPARAM_INFO
	.align		4
.L_178:
        /*0038*/ 	.byte	0x04, 0x17
        /*003a*/ 	.short	(.L_180 - .L_179)
.L_179:
        /*003c*/ 	.word	0x00000000
        /*0040*/ 	.short	0x0002
        /*0042*/ 	.short	0x0010
        /*0044*/ 	.byte	0x00, 0xf0, 0x11, 0x00


	//----- nvinfo : EIATTR_KPARAM_INFO
	.align		4
.L_180:
        /*0048*/ 	.byte	0x04, 0x17
        /*004a*/ 	.short	(.L_182 - .L_181)
.L_181:
        /*004c*/ 	.word	0x00000000
        /*0050*/ 	.short	0x0001
        /*0052*/ 	.short	0x0008
        /*0054*/ 	.byte	0x00, 0xf5, 0x21, 0x00


	//----- nvinfo : EIATTR_KPARAM_INFO
	.align		4
.L_182:
        /*0058*/ 	.byte	0x04, 0x17
        /*005a*/ 	.short	(.L_184 - .L_183)
.L_183:
        /*005c*/ 	.word	0x00000000
        /*0060*/ 	.short	0x0000
        /*0062*/ 	.short	0x0000
        /*0064*/ 	.byte	0x00, 0xf5, 0x21, 0x00


	//----- nvinfo : EIATTR_SPARSE_MMA_MASK
	.align		4
.L_184:
        /*0068*/ 	.byte	0x03, 0x50
        /*006a*/ 	.short	0x0000


	//----- nvinfo : EIATTR_MAXREG_COUNT
	.align		4
        /*006c*/ 	.byte	0x03, 0x1b
        /*006e*/ 	.short	0x00ff


	//----- nvinfo : EIATTR_NUM_BARRIERS
	.align		4
        /*0070*/ 	.byte	0x02, 0x4c
        /*0072*/ 	.byte	0x01
	.zero		1


	//----- nvinfo : EIATTR_MERCURY_ISA_VERSION
	.align		4
        /*0074*/ 	.byte	0x03, 0x5f
        /*0076*/ 	.short	0x0101


	//----- nvinfo : EIATTR_COOP_GROUP_MASK_REGIDS
	.align		4
        /*0078*/ 	.byte	0x04, 0x29
        /*007a*/ 	.short	(.L_186 - .L_185)


	//   ....[0]....
.L_185:
        /*007c*/ 	.word	0xffffffff


	//   ....[1]....
        /*0080*/ 	.word	0xffffffff


	//   ....[2]....
        /*0084*/ 	.word	0xffffffff


	//   ....[3]....
        /*0088*/ 	.word	0xffffffff


	//   ....[4]....
        /*008c*/ 	.word	0xffffffff


	//   ....[5]....
        /*0090*/ 	.word	0xffffffff


	//   ....[6]....
        /*0094*/ 	.word	0xffffffff


	//   ....[7]....
        /*0098*/ 	.word	0xffffffff


	//   ....[8]....
        /*009c*/ 	.word	0xffffffff


	//   ....[9]....
        /*00a0*/ 	.word	0xffffffff


	//   ....[10]....
        /*00a4*/ 	.word	0xffffffff


	//   ....[11]....
        /*00a8*/ 	.word	0xffffffff


	//   ....[12]....
        /*00ac*/ 	.word	0xffffffff


	//   ....[13]....
        /*00b0*/ 	.word	0xffffffff


	//   ....[14]....
        /*00b4*/ 	.word	0xffffffff


	//   ....[15]....
        /*00b8*/ 	.word	0xffffffff


	//   ....[16]....
        /*00bc*/ 	.word	0xffffffff


	//   ....[17]....
        /*00c0*/ 	.word	0xffffffff


	//   ....[18]....
        /*00c4*/ 	.word	0xffffffff


	//   ....[19]....
        /*00c8*/ 	.word	0xffffffff


	//   ....[20]....
        /*00cc*/ 	.word	0xffffffff


	//   ....[21]....
        /*00d0*/ 	.word	0xffffffff


	//   ....[22]....
        /*00d4*/ 	.word	0xffffffff


	//   ....[23]....
        /*00d8*/ 	.word	0xffffffff


	//   ....[24]....
        /*00dc*/ 	.word	0xffffffff


	//   ....[25]....
        /*00e0*/ 	.word	0xffffffff


	//   ....[26]....
        /*00e4*/ 	.word	0xffffffff


	//   ....[27]....
        /*00e8*/ 	.word	0xffffffff


	//   ....[28]....
        /*00ec*/ 	.word	0xffffffff


	//   ....[29]....
        /*00f0*/ 	.word	0xffffffff


	//   ....[30]....
        /*00f4*/ 	.word	0xffffffff


	//   ....[31]....
        /*00f8*/ 	.word	0xffffffff


	//   ....[32]....
        /*00fc*/ 	.word	0xffffffff


	//   ....[33]....
        /*0100*/ 	.word	0xffffffff


	//   ....[34]....
        /*0104*/ 	.word	0xffffffff


	//   ....[35]....
        /*0108*/ 	.word	0xffffffff


	//   ....[36]....
        /*010c*/ 	.word	0xffffffff


	//   ....[37]....
        /*0110*/ 	.word	0xffffffff


	//   ....[38]....
        /*0114*/ 	.word	0xffffffff


	//   ....[39]....
        /*0118*/ 	.word	0xffffffff


	//   ....[40]....
        /*011c*/ 	.word	0xffffffff


	//   ....[41]....
        /*0120*/ 	.word	0xffffffff


	//   ....[42]....
        /*0124*/ 	.word	0xffffffff


	//   ....[43]....
        /*0128*/ 	.word	0xffffffff


	//   ....[44]....
        /*012c*/ 	.word	0xffffffff


	//----- nvinfo : EIATTR_COOP_GROUP_INSTR_OFFSETS
	.align		4
.L_186:
        /*0130*/ 	.byte	0x04, 0x28
        /*0132*/ 	.short	(.L_188 - .L_187)


	//   ....[0]....
.L_187:
        /*0134*/ 	.word	0x000007d0


	//   ....[1]....
        /*0138*/ 	.word	0x000007e0


	//   ....[2]....
        /*013c*/ 	.word	0x000007f0


	//   ....[3]....
        /*0140*/ 	.word	0x00000940


	//   ....[4]....
        /*0144*/ 	.word	0x00000970


	//   ....[5]....
        /*0148*/ 	.word	0x000009a0


	//   ....[6]....
        /*014c*/ 	.word	0x00000ac0


	//   ....[7]....
        /*0150*/ 	.word	0x00000ae0


	//   ....[8]....
        /*0154*/ 	.word	0x00000af0


	//   ....[9]....
        /*0158*/ 	.word	0x00000c10


	//   ....[10]....
        /*015c*/ 	.word	0x00000c30


	//   ....[11]....
        /*0160*/ 	.word	0x00000c40


	//   ....[12]....
        /*0164*/ 	.word	0x00000d60


	//   ....[13]....
        /*0168*/ 	.word	0x00000d80


	//   ....[14]....
        /*016c*/ 	.word	0x00000d90


	//   ....[15]....
        /*0170*/ 	.word	0x00001520


	//   ....[16]....
        /*0174*/ 	.word	0x000015b0


	//   ....[17]....
        /*0178*/ 	.word	0x000015e0


	//   ....[18]....
        /*017c*/ 	.word	0x00001700


	//   ....[19]....
        /*0180*/ 	.word	0x00001730


	//   ....[20]....
        /*0184*/ 	.word	0x00001740


	//   ....[21]....
        /*0188*/ 	.word	0x00001860


	//   ....[22]....
        /*018c*/ 	.word	0x00001880


	//   ....[23]....
        /*0190*/ 	.word	0x00001890


	//   ....[24]....
        /*0194*/ 	.word	0x000019b0


	//   ....[25]....
        /*0198*/ 	.word	0x000019d0


	//   ....[26]....
        /*019c*/ 	.word	0x000019e0


	//   ....[27]....
        /*01a0*/ 	.word	0x00001b00


	//   ....[28]....
        /*01a4*/ 	.word	0x00001b20


	//   ....[29]....
        /*01a8*/ 	.word	0x00001b30


	//   ....[30]....
        /*01ac*/ 	.word	0x000031b0


	//   ....[31]....
        /*01b0*/ 	.word	0x000031c0


	//   ....[32]....
        /*01b4*/ 	.word	0x000031d0


	//   ....[33]....
        /*01b8*/ 	.word	0x00003320


	//   ....[34]....
        /*01bc*/ 	.word	0x00003350


	//   ....[35]....
        /*01c0*/ 	.word	0x00003380


	//   ....[36]....
        /*01c4*/ 	.word	0x000034a0


	//   ....[37]....
        /*01c8*/ 	.word	0x000034c0


	//   ....[38]....
        /*01cc*/ 	.word	0x000034d0


	//   ....[39]....
        /*01d0*/ 	.word	0x000035f0


	//   ....[40]....
        /*01d4*/ 	.word	0x00003610


	//   ....[41]....
        /*01d8*/ 	.word	0x00003620


	//   ....[42]....
        /*01dc*/ 	.word	0x00003740


	//   ....[43]....
        /*01e0*/ 	.word	0x00003760


	//   ....[44]....
        /*01e4*/ 	.word	0x00003770


	//----- nvinfo : EIATTR_VRC_CTA_INIT_COUNT
	.align		4
.L_188:
        /*01e8*/ 	.byte	0x02, 0x4a
	.zero		1
	.zero		1


	//----- nvinfo : EIATTR_EXIT_INSTR_OFFSETS
	.align		4
        /*01ec*/ 	.byte	0x04, 0x1c
        /*01ee*/ 	.short	(.L_190 - .L_189)


	//   ....[0]....
.L_189:
        /*01f0*/ 	.word	0x00000080


	//   ....[1]....
        /*01f4*/ 	.word	0x000000d0


	//   ....[2]....
        /*01f8*/ 	.word	0x00003e80


	//   ....[3]....
        /*01fc*/ 	.word	0x00003f70


	//----- nvinfo : EIATTR_MAX_THREADS
	.align		4
.L_190:
        /*0200*/ 	.byte	0x04, 0x05
        /*0202*/ 	.short	(.L_192 - .L_191)
.L_191:
        /*0204*/ 	.word	0x00000100
        /*0208*/ 	.word	0x00000001
        /*020c*/ 	.word	0x00000001


	//----- nvinfo : EIATTR_CRS_STACK_SIZE
	.align		4
.L_192:
        /*0210*/ 	.byte	0x04, 0x1e
        /*0212*/ 	.short	(.L_194 - .L_193)
.L_193:
        /*0214*/ 	.word	0x00000000


	//----- nvinfo : EIATTR_CBANK_PARAM_SIZE
	.align		4
.L_194:
        /*0218*/ 	.byte	0x03, 0x19
        /*021a*/ 	.short	0x0029


	//----- nvinfo : EIATTR_PARAM_CBANK
	.align		4
        /*021c*/ 	.byte	0x04, 0x0a
        /*021e*/ 	.short	(.L_196 - .L_195)
	.align		4
.L_195:
        /*0220*/ 	.word	index@(.nv.constant0._ZN3cub18CUB_300001_SM_10006detail6reduce28DeviceReduceSingleTileKernelINS2_10policy_hubIN4cuda3std3__45tupleIJblEEEjN6thrust24THRUST_300001_SM_1000_NS8cuda_cub9__find_if7functorIS9_EEE10Policy1000EPS9_SI_iSF_S9_S9_NS7_10__identityEEEvT0_T1_T2_T3_T4_T6_)
        /*0224*/ 	.short	0x0380
        /*0226*/ 	.short	0x0029


	//----- nvinfo : EIATTR_SW_WAR
	.align		4
.L_196:
        /*0228*/ 	.byte	0x04, 0x36
        /*022a*/ 	.short	(.L_198 - .L_197)
.L_197:
        /*022c*/ 	.word	0x00000008
.L_198:


//--------------------- .nv.info._ZN3cub18CUB_300001_SM_10006detail6reduce18DeviceReduceKernelINS2_10policy_hubIN4cuda3std3__45tupleIJblEEEjN6thrust24THRUST_300001_SM_1000_NS8cuda_cub9__find_if7functorIS9_EEE10Policy1000ENSB_12zip_iteratorINS8_IJNSD_26transform_input_iterator_tIbNSB_6detail15normal_iteratorINSB_10device_ptrIiEEEE17greater_than_fourEENSB_17counting_iteratorIlNSB_11use_defaultESS_SS_EEEEEEEjSF_S9_NS7_10__identityEEEvT0_PT3_T1_NS0_13GridEvenShareIS10_EET2_T4_ --------------------------
	.section	.nv.info._ZN3cub18CUB_300001_SM_10006detail6reduce18DeviceReduceKernelINS2_10policy_hubIN4cuda3std3__45tupleIJblEEEjN6thrust24THRUST_300001_SM_1000_NS8cuda_cub9__find_if7functorIS9_EEE10Policy1000ENSB_12zip_iteratorINS8_IJNSD_26transform_input_iterator_tIbNSB_6detail15normal_iteratorINSB_10device_ptrIiEEEE17greater_than_fourEENSB_17counting_iteratorIlNSB_11use_defaultESS_SS_EEEEEEEjSF_S9_NS7_10__identityEEEvT0_PT3_T1_NS0_13GridEvenShareIS10_EET2_T4_,"",@"SHT_CUDA_INFO"
	.sectionflags	@""
	.align	4


	//----- nvinfo : EIATTR_CUDA_API_VERSION
	.align		4
        /*0000*/ 	.byte	0x04, 0x37
        /*0002*/ 	.short	(.L_200 - .L_199)
.L_199:
        /*0004*/ 	.word	0x00000082


	//----- nvinfo : EIATTR_KPARAM_INFO
	.align		4
.L_200:
        /*0008*/ 	.byte	0x04, 0x17
        /*000a*/ 	.short	(.L_202 - .L_201)
.L_201:
        /*000c*/ 	.word	0x00000000
        /*0010*/ 	.short	0x0005
        /*0012*/ 	.short	0x004d
        /*0014*/ 	.byte	0x00, 0xf0, 0x05, 0x00


	//----- nvinfo : EIATTR_KPARAM_INFO
	.align		4
.L_202:
        /*0018*/ 	.byte	0x04, 0x17
        /*001a*/ 	.short	(.L_204 - .L_203)
.L_203:
        /*001c*/ 	.word	0x00000000
        /*0020*/ 	.short	0x0004
        /*0022*/ 	.short	0x004c
        /*0024*/ 	.byte	0x00, 0xf0, 0x05, 0x00


	//----- nvinfo : EIATTR_KPARAM_INFO
	.align		4
.L_204:
        /*0028*/ 	.byte	0x04, 0x17
        /*002a*/ 	.short	(.L_206 - .L_205)
.L_205:
        /*002c*/ 	.word	0x00000000
        /*0030*/ 	.short	0x0003
        /*0032*/ 	.short	0x0024
        /*0034*/ 	.byte	0x00, 0xf0, 0xa1, 0x00


	//----- nvinfo : EIATTR_KPARAM_INFO
	.align		4
.L_206:
        /*0038*/ 	.byte	0x04, 0x17
        /*003a*/ 	.short	(.L_208 - .L_207)
.L_207:
        /*003c*/ 	.word	0x00000000
        /*0040*/ 	.short	0x0002
        /*0042*/ 	.short	0x0020
        /*0044*/ 	.byte	0x00, 0xf0, 0x11, 0x00


	//----- nvinfo : EIATTR_KPARAM_INFO
	.align		4
.L_208:
        /*0048*/ 	.byte	0x04, 0x17
        /*004a*/ 	.short	(.L_210 - .L_209)
.L_209:
        /*004c*/ 	.word	0x00000000
        /*0050*/ 	.short	0x0001
        /*0052*/ 	.short	0x0018
        /*0054*/ 	.byte	0x00, 0xf5, 0x21, 0x00


	//----- nvinfo : EIATTR_KPARAM_INFO
	.align		4
.L_210:
        /*0058*/ 	.byte	0x04, 0x17
        /*005a*/ 	.short	(.L_212 - .L_211)
.L_211:
        /*005c*/ 	.word	0x00000000
        /*0060*/ 	.short	0x0000
        /*0062*/ 	.short	0x0000
        /*0064*/ 	.byte	0x00, 0xf0, 0x61, 0x00


	//----- nvinfo : EIATTR_SPARSE_MMA_MASK
	.align		4
.L_212:
        /*0068*/ 	.byte	0x03, 0x50
        /*006a*/ 	.short	0x0000


	//----- nvinfo : EIATTR_MAXREG_COUNT
	.align		4
        /*006c*/ 	.byte	0x03, 0x1b
        /*006e*/ 	.short	0x00ff


	//----- nvinfo : EIATTR_NUM_BARRIERS
	.align		4
        /*0070*/ 	.byte	0x02, 0x4c
        /*0072*/ 	.byte	0x01
	.zero		1


	//----- nvinfo : EIATTR_MERCURY_ISA_VERSION
	.align		4
        /*0074*/ 	.byte	0x03, 0x5f
        /*0076*/ 	.short	0x0101


	//----- nvinfo : EIATTR_COOP_GROUP_MASK_REGIDS
	.align		4
        /*0078*/ 	.byte	0x04, 0x29
        /*007a*/ 	.short	(.L_214 - .L_213)


	//   ....[0]....
.L_213:
        /*007c*/ 	.word	0xffffffff


	//   ....[1]....
        /*0080*/ 	.word	0xffffffff


	//   ....[2]....
        /*0084*/ 	.word	0xffffffff


	//   ....[3]....
        /*0088*/ 	.word	0xffffffff


	//   ....[4]....
        /*008c*/ 	.word	0xffffffff


	//   ....[5]....
        /*0090*/ 	.word	0xffffffff


	//   ....[6]....
        /*0094*/ 	.word	0xffffffff


	//   ....[7]....
        /*0098*/ 	.word	0xffffffff


	//   ....[8]....
        /*009c*/ 	.word	0xffffffff


	//   ....[9]....
        /*00a0*/ 	.word	0xffffffff


	//   ....[10]....
        /*00a4*/ 	.word	0xffffffff


	//   ....[11]....
        /*00a8*/ 	.word	0xffffffff


	//   ....[12]....
        /*00ac*/ 	.word	0xffffffff


	//   ....[13]....
        /*00b0*/ 	.word	0xffffffff


	//   ....[14]....
        /*00b4*/ 	.word	0xffffffff


	//   ....[15]....
        /*00b8*/ 	.word	0xffffffff


	//   ....[16]....
        /*00bc*/ 	.word	0xffffffff


	//   ....[17]....
        /*00c0*/ 	.word	0xffffffff


	//   ....[18]....
        /*00c4*/ 	.word	0xffffffff


	//   ....[19]....
        /*00c8*/ 	.word	0xffffffff


	//   ....[20]....
        /*00cc*/ 	.word	0xffffffff


	//   ....[21]....
        /*00d0*/ 	.word	0xffffffff


	//   ....[22]....
        /*00d4*/ 	.word	0xffffffff


	//   ....[23]....
        /*00d8*/ 	.word	0xffffffff


	//   ....[24]....
        /*00dc*/ 	.word	0xffffffff


	//   ....[25]....
        /*00e0*/ 	.word	0xffffffff


	//   ....[26]....
        /*00e4*/ 	.word	0xffffffff


	//   ....[27]....
        /*00e8*/ 	.word	0xffffffff


	//   ....[28]....
        /*00ec*/ 	.word	0xffffffff


	//   ....[29]....
        /*00f0*/ 	.word	0xffffffff


	//   ....[30]....
        /*00f4*/ 	.word	0xffffffff


	//   ....[31]....
        /*00f8*/ 	.word	0xffffffff


	//   ....[32]....
        /*00fc*/ 	.word	0xffffffff


	//   ....[33]....
        /*0100*/ 	.word	0xffffffff


	//   ....[34]....
        /*0104*/ 	.word	0xffffffff


	//   ....[35]....
        /*0108*/ 	.word	0xffffffff


	//   ....[36]....
        /*010c*/ 	.word	0xffffffff


	//   ....[37]....
        /*0110*/ 	.word	0xffffffff


	//   ....[38]....
        /*0114*/ 	.word	0xffffffff


	//   ....[39]....
        /*0118*/ 	.word	0xffffffff


	//   ....[40]....
        /*011c*/ 	.word	0xffffffff


	//   ....[41]....
        /*0120*/ 	.word	0xffffffff


	//   ....[42]....
        /*0124*/ 	.word	0xffffffff


	//   ....[43]....
        /*0128*/ 	.word	0xffffffff


	//   ....[44]....
        /*012c*/ 	.word	0xffffffff


	//----- nvinfo : EIATTR_COOP_GROUP_INSTR_OFFSETS
	.align		4
.L_214:
        /*0130*/ 	.byte	0x04, 0x28
        /*0132*/ 	.short	(.L_216 - .L_215)


	//   ....[0]....
.L_215:
        /*0134*/ 	.word	0x00001430


	//   ....[1]....
        /*0138*/ 	.word	0x00001440


	//   ....[2]....
        /*013c*/ 	.word	0x00001450


	//   ....[3]....
        /*0140*/ 	.word	0x000015a0


	//   ....[4]....
        /*0144*/ 	.word	0x000015d0


	//   ....[5]....
        /*0148*/ 	.word	0x00001600


	//   ....[6]....
        /*014c*/ 	.word	0x00001720


	//   ....[7]....
        /*0150*/ 	.word	0x00001740


	//   ....[8]....
        /*0154*/ 	.word	0x00001750


	//   ....[9]....
        /*0158*/ 	.word	0x00001870


	//   ....[10]....
        /*015c*/ 	.word	0x00001890


	//   ....[11]....
        /*0160*/ 	.word	0x000018a0


	//   ....[12]....
        /*0164*/ 	.word	0x000019c0


	//   ....[13]....
        /*0168*/ 	.word	0x000019e0


	//   ....[14]....
        /*016c*/ 	.word	0x000019f0


	//   ....[15]....
        /*0170*/ 	.word	0x00002170


	//   ....[16]....
        /*0174*/ 	.word	0x00002200


	//   ....[17]....
        /*0178*/ 	.word	0x00002230


	//   ....[18]....
        /*017c*/ 	.word	0x00002350


	//   ....[19]....
        /*0180*/ 	.word	0x00002380


	//   ....[20]....
        /*0184*/ 	.word	0x00002390


	//   ....[21]....
        /*0188*/ 	.word	0x000024b0


	//   ....[22]....
        /*018c*/ 	.word	0x000024d0


	//   ....[23]....
        /*0190*/ 	.word	0x000024e0


	//   ....[24]....
        /*0194*/ 	.word	0x00002600


	//   ....[25]....
        /*0198*/ 	.word	0x00002620


	//   ....[26]....
        /*019c*/ 	.word	0x00002630


	//   ....[27]....
        /*01a0*/ 	.word	0x00002750


	//   ....[28]....
        /*01a4*/ 	.word	0x00002770


	//   ....[29]....
        /*01a8*/ 	.word	0x00002780


	//   ....[30]....
        /*01ac*/ 	.word	0x00004b50


	//   ....[31]....
        /*01b0*/ 	.word	0x00004b60


	//   ....[32]....
        /*01b4*/ 	.word	0x00004b70


	//   ....[33]....
        /*01b8*/ 	.word	0x00004cc0


	//   ....[34]....
        /*01bc*/ 	.word	0x00004cf0


	//   ....[35]....
        /*01c0*/ 	.word	0x00004d20


	//   ....[36]....
        /*01c4*/ 	.word	0x00004e40


	//   ....[37]....
        /*01c8*/ 	.word	0x00004e60


	//   ....[38]....
        /*01cc*/ 	.word	0x00004e70


	//   ....[39]....
        /*01d0*/ 	.word	0x00004f90


	//   ....[40]....
        /*01d4*/ 	.word	0x00004fb0


	//   ....[41]....
        /*01d8*/ 	.word	0x00004fc0


	//   ....[42]....
        /*01dc*/ 	.word	0x000050e0


	//   ....[43]....
        /*01e0*/ 	.word	0x00005100


	//   ....[44]....
        /*01e4*/ 	.word	0x00005110


	//----- nvinfo : EIATTR_VRC_CTA_INIT_COUNT
	.align		4
.L_216:
        /*01e8*/ 	.byte	0x02, 0x4a
	.zero		1
	.zero		1


	//----- nvinfo : EIATTR_EXIT_INSTR_OFFSETS
	.align		4
        /*01ec*/ 	.byte	0x04, 0x1c
        /*01ee*/ 	.short	(.L_218 - .L_217)


	//   ....[0]....
.L_217:
        /*01f0*/ 	.word	0x00005810


	//   ....[1]....
        /*01f4*/ 	.word	0x00005860


	//----- nvinfo : EIATTR_MAX_THREADS
	.align		4
.L_218:
        /*01f8*/ 	.byte	0x04, 0x05
        /*01fa*/ 	.short	(.L_220 - .L_219)
.L_219:
        /*01fc*/ 	.word	0x00000100
        /*0200*/ 	.word	0x00000001
        /*0204*/ 	.word	0x00000001


	//----- nvinfo : EIATTR_CRS_STACK_SIZE
	.align		4
.L_220:
        /*0208*/ 	.byte	0x04, 0x1e
        /*020a*/ 	.short	(.L_222 - .L_221)
.L_221:
        /*020c*/ 	.word	0x00000000


	//----- nvinfo : EIATTR_CBANK_PARAM_SIZE
	.align		4
.L_222:
        /*0210*/ 	.byte	0x03, 0x19
        /*0212*/ 	.short	0x004e


	//----- nvinfo : EIATTR_PARAM_CBANK
	.align		4
        /*0214*/ 	.byte	0x04, 0x0a
        /*0216*/ 	.short	(.L_224 - .L_223)
	.align		4
.L_223:
        /*0218*/ 	.word	index@(.nv.constant0._ZN3cub18CUB_300001_SM_10006detail6reduce18DeviceReduceKernelINS2_10policy_hubIN4cuda3std3__45tupleIJblEEEjN6thrust24THRUST_300001_SM_1000_NS8cuda_cub9__find_if7functorIS9_EEE10Policy1000ENSB_12zip_iteratorINS8_IJNSD_26transform_input_iterator_tIbNSB_6detail15normal_iteratorINSB_10device_ptrIiEEEE17greater_than_fourEENSB_17counting_iteratorIlNSB_11use_defaultESS_SS_EEEEEEEjSF_S9_NS7_10__identityEEEvT0_PT3_T1_NS0_13GridEvenShareIS10_EET2_T4_)
        /*021c*/ 	.short	0x0380
        /*021e*/ 	.short	0x004e


	//----- nvinfo : EIATTR_SW_WAR
	.align		4
.L_224:
        /*0220*/ 	.byte	0x04, 0x36
        /*0222*/ 	.short	(.L_226 - .L_225)
.L_225:
        /*0224*/ 	.word	0x00000008
.L_226:


//--------------------- .nv.info._ZN3cub18CUB_300001_SM_10006detail6reduce28DeviceReduceSingleTileKernelINS2_10policy_hubIN4cuda3std3__45tupleIJblEEEjN6thrust24THRUST_300001_SM_1000_NS8cuda_cub9__find_if7functorIS9_EEE10Policy1000ENSB_12zip_iteratorINS8_IJNSD_26transform_input_iterator_tIbNSB_6detail15normal_iteratorINSB_10device_ptrIiEEEE17greater_than_fourEENSB_17counting_iteratorIlNSB_11use_defaultESS_SS_EEEEEEEPS9_jSF_S9_S9_NS7_10__identityEEEvT0_T1_T2_T3_T4_T6_ --------------------------
	.section	.nv.info._ZN3cub18CUB_300001_SM_10006detail6reduce28DeviceReduceSingleTileKernelINS2_10policy_hubIN4cuda3std3__45tupleIJblEEEjN6thrust24THRUST_300001_SM_1000_NS8cuda_cub9__find_if7functorIS9_EEE10Policy1000ENSB_12zip_iteratorINS8_IJNSD_26transform_input_iterator_tIbNSB_6detail15normal_iteratorINSB_10device_ptrIiEEEE17greater_than_fourEENSB_17counting_iteratorIlNSB_11use_defaultESS_SS_EEEEEEEPS9_jSF_S9_S9_NS7_10__identityEEEvT0_T1_T2_T3_T4_T6_,"",@"SHT_CUDA_INFO"
	.sectionflags	@""
	.align	4


	//----- nvinfo : EIATTR_CUDA_API_VERSION
	.align		4
        /*0000*/ 	.byte	0x04, 0x37
        /*0002*/ 	.short	(.L_228 - .L_227)
.L_227:
        /*0004*/ 	.word	0x00000082


	//----- nvinfo : EIATTR_KPARAM_INFO
	.align		4
.L_228:
        /*0008*/ 	.byte	0x04, 0x17
        /*000a*/ 	.short	(.L_230 - .L_229)
.L_229:
        /*000c*/ 	.word	0x00000000
        /*0010*/ 	.short	0x0005
        /*0012*/ 	.short	0x0038
        /*0014*/ 	.byte	0x00, 0xf0, 0x05, 0x00


	//----- nvinfo : EIATTR_KPARAM_INFO
	.align		4
.L_230:
        /*0018*/ 	.byte	0x04, 0x17
        /*001a*/ 	.short	(.L_232 - .L_231)
.L_231:
        /*001c*/ 	.word	0x00000000
        /*0020*/ 	.short	0x0004
        /*0022*/ 	.short	0x0028
        /*0024*/ 	.byte	0x00, 0xf0, 0x41, 0x00


	//----- nvinfo : EIATTR_KPARAM_INFO
	.align		4
.L_232:
        /*0028*/ 	.byte	0x04, 0x17
        /*002a*/ 	.short	(.L_234 - .L_233)
.L_233:
        /*002c*/ 	.word	0x00000000
        /*0030*/ 	.short	0x0003
        /*0032*/ 	.short	0x0024
        /*0034*/ 	.byte	0x00, 0xf0, 0x05, 0x00


	//----- nvinfo : EIATTR_KPARAM_INFO
	.align		4
.L_234:
        /*0038*/ 	.byte	0x04, 0x17
        /*003a*/ 	.short	(.L_236 - .L_235)
.L_235:
        /*003c*/ 	.word	0x00000000
        /*0040*/ 	.short	0x0002
        /*0042*/ 	.short	0x0020
        /*0044*/ 	.byte	0x00, 0xf0, 0x11, 0x00


	//----- nvinfo : EIATTR_KPARAM_INFO
	.align		4
.L_236:
        /*0048*/ 	.byte	0x04, 0x17
        /*004a*/ 	.short	(.L_238 - .L_237)
.L_237:
        /*004c*/ 	.word	0x00000000
        /*0050*/ 	.short	0x0001
        /*0052*/ 	.short	0x0018
        /*0054*/ 	.byte	0x00, 0xf5, 0x21, 0x00


	//----- nvinfo : EIATTR_KPARAM_INFO
	.align		4
.L_238:
        /*0058*/ 	.byte	0x04, 0x17
        /*005a*/ 	.short	(.L_240 - .L_239)
.L_239:
        /*005c*/ 	.word	0x00000000
        /*0060*/ 	.short	0x0000
        /*0062*/ 	.short	0x0000
        /*0064*/ 	.byte	0x00, 0xf0, 0x61, 0x00


	//----- nvinfo : EIATTR_SPARSE_MMA_MASK
	.align		4
.L_240:
        /*0068*/ 	.byte	0x03, 0x50
        /*006a*/ 	.short	0x0000


	//----- nvinfo : EIATTR_MAXREG_COUNT
	.align		4
        /*006c*/ 	.byte	0x03, 0x1b
        /*006e*/ 	.short	0x00ff


	//----- nvinfo : EIATTR_NUM_BARRIERS
	.align		4
        /*0070*/ 	.byte	0x02, 0x4c
        /*0072*/ 	.byte	0x01
	.zero		1


	//----- nvinfo : EIATTR_MERCURY_ISA_VERSION
	.align		4
        /*0074*/ 	.byte	0x03, 0x5f
        /*0076*/ 	.short	0x0101


	//----- nvinfo : EIATTR_COOP_GROUP_MASK_REGIDS
	.align		4
        /*0078*/ 	.byte	0x04, 0x29
        /*007a*/ 	.short	(.L_242 - .L_241)


	//   ....[0]....
.L_241:
        /*007c*/ 	.word	0xffffffff


	//   ....[1]....
        /*0080*/ 	.word	0xffffffff


	//   ....[2]....
        /*0084*/ 	.word	0xffffffff


	//   ....[3]....
        /*0088*/ 	.word	0xffffffff


	//   ....[4]....
        /*008c*/ 	.word	0xffffffff


	//   ....[5]....
        /*0090*/ 	.word	0xffffffff


	//   ....[6]....
        /*0094*/ 	.word	0xffffffff


	//   ....[7]....
        /*0098*/ 	.word	0xffffffff


	//   ....[8]....
        /*009c*/ 	.word	0xffffffff


	//   ....[9]....
        /*00a0*/ 	.word	0xffffffff


	//   ....[10]....
        /*00a4*/ 	.word	0xffffffff


	//   ....[11]....
        /*00a8*/ 	.word	0xffffffff


	//   ....[12]....
        /*00ac*/ 	.word	0xffffffff


	//   ....[13]....
        /*00b0*/ 	.word	0xffffffff


	//   ....[14]....
        /*00b4*/ 	.word	0xffffffff


	//   ....[15]....
        /*00b8*/ 	.word	0xffffffff


	//   ....[16]....
        /*00bc*/ 	.word	0xffffffff


	//   ....[17]....
        /*00c0*/ 	.word	0xffffffff


	//   ....[18]....
        /*00c4*/ 	.word	0xffffffff


	//   ....[19]....
        /*00c8*/ 	.word	0xffffffff


	//   ....[20]....
        /*00cc*/ 	.word	0xffffffff


	//   ....[21]....
        /*00d0*/ 	.word	0xffffffff


	//   ....[22]....
        /*00d4*/ 	.word	0xffffffff


	//   ....[23]....
        /*00d8*/ 	.word	0xffffffff


	//   ....[24]....
        /*00dc*/ 	.word	0xffffffff


	//   ....[25]....
        /*00e0*/ 	.word	0xffffffff


	//   ....[26]....
        /*00e4*/ 	.word	0xffffffff


	//   ....[27]....
        /*00e8*/ 	.word	0xffffffff


	//   ....[28]....
        /*00ec*/ 	.word	0xffffffff


	//   ....[29]....
        /*00f0*/ 	.word	0xffffffff


	//   ....[30]....
        /*00f4*/ 	.word	0xffffffff


	//   ....[31]....
        /*00f8*/ 	.word	0xffffffff


	//   ....[32]....
        /*00fc*/ 	.word	0xffffffff


	//   ....[33]....
        /*0100*/ 	.word	0xffffffff


	//   ....[34]....
        /*0104*/ 	.word	0xffffffff


	//   ....[35]....
        /*0108*/ 	.word	0xffffffff


	//   ....[36]....
        /*010c*/ 	.word	0xffffffff


	//   ....[37]....
        /*0110*/ 	.word	0xffffffff


	//   ....[38]....
        /*0114*/ 	.word	0xffffffff


	//   ....[39]....
        /*0118*/ 	.word	0xffffffff


	//   ....[40]....
        /*011c*/ 	.word	0xffffffff


	//   ....[41]....
        /*0120*/ 	.word	0xffffffff


	//   ....[42]....
        /*0124*/ 	.word	0xffffffff


	//   ....[43]....
        /*0128*/ 	.word	0xffffffff


	//   ....[44]....
        /*012c*/ 	.word	0xffffffff


	//----- nvinfo : EIATTR_COOP_GROUP_INSTR_OFFSETS
	.align		4
.L_242:
        /*0130*/ 	.byte	0x04, 0x28
        /*0132*/ 	.short	(.L_244 - .L_243)


	//   ....[0]....
.L_243:
        /*0134*/ 	.word	0x000012b0


	//   ....[1]....
        /*0138*/ 	.word	0x000012c0


	//   ....[2]....
        /*013c*/ 	.word	0x000012d0


	//   ....[3]....
        /*0140*/ 	.word	0x00001420


	//   ....[4]....
        /*0144*/ 	.word	0x00001450


	//   ....[5]....
        /*0148*/ 	.word	0x00001480


	//   ....[6]....
        /*014c*/ 	.word	0x000015a0


	//   ....[7]....
        /*0150*/ 	.word	0x000015c0


	//   ....[8]....
        /*0154*/ 	.word	0x000015d0


	//   ....[9]....
        /*0158*/ 	.word	0x000016f0


	//   ....[10]....
        /*015c*/ 	.word	0x00001710


	//   ....[11]....
        /*0160*/ 	.word	0x00001720


	//   ....[12]....
        /*0164*/ 	.word	0x00001840


	//   ....[13]....
        /*0168*/ 	.word	0x00001860


	//   ....[14]....
        /*016c*/ 	.word	0x00001870


	//   ....[15]....
        /*0170*/ 	.word	0x00001ff0


	//   ....[16]....
        /*0174*/ 	.word	0x00002080


	//   ....[17]....
        /*0178*/ 	.word	0x000020b0


	//   ....[18]....
        /*017c*/ 	.word	0x000021d0


	//   ....[19]....
        /*0180*/ 	.word	0x00002200


	//   ....[20]....
        /*0184*/ 	.word	0x00002210


	//   ....[21]....
        /*0188*/ 	.word	0x00002330


	//   ....[22]....
        /*018c*/ 	.word	0x00002350


	//   ....[23]....
        /*0190*/ 	.word	0x00002360


	//   ....[24]....
        /*0194*/ 	.word	0x00002480


	//   ....[25]....
        /*0198*/ 	.word	0x000024a0


	//   ....[26]....
        /*019c*/ 	.word	0x000024b0


	//   ....[27]....
        /*01a0*/ 	.word	0x000025d0


	//   ....[28]....
        /*01a4*/ 	.word	0x000025f0


	//   ....[29]....
        /*01a8*/ 	.word	0x00002600


	//   ....[30]....
        /*01ac*/ 	.word	0x00004820


	//   ....[31]....
        /*01b0*/ 	.word	0x00004830


	//   ....[32]....
        /*01b4*/ 	.word	0x00004840


	//   ....[33]....
        /*01b8*/ 	.word	0x00004990


	//   ....[34]....
        /*01bc*/ 	.word	0x000049c0


	//   ....[35]....
        /*01c0*/ 	.word	0x000049f0


	//   ....[36]....
        /*01c4*/ 	.word	0x00004b10


	//   ....[37]....
        /*01c8*/ 	.word	0x00004b30


	//   ....[38]....
        /*01cc*/ 	.word	0x00004b40


	//   ....[39]....
        /*01d0*/ 	.word	0x00004c60


	//   ....[40]....
        /*01d4*/ 	.word	0x00004c80


	//   ....[41]....
        /*01d8*/ 	.word	0x00004c90


	//   ....[42]....
        /*01dc*/ 	.word	0x00004db0


	//   ....[43]....
        /*01e0*/ 	.word	0x00004dd0


	//   ....[44]....
        /*01e4*/ 	.word	0x00004de0


	//----- nvinfo : EIATTR_VRC_CTA_INIT_COUNT
	.align		4
.L_244:
        /*01e8*/ 	.byte	0x02, 0x4a
	.zero		1
	.zero		1


	//----- nvinfo : EIATTR_EXIT_INSTR_OFFSETS
	.align		4
        /*01ec*/ 	.byte	0x04, 0x1c
        /*01ee*/ 	.short	(.L_246 - .L_245)


	//   ....[0]....
.L_245:
        /*01f0*/ 	.word	0x00000080


	//   ....[1]....
        /*01f4*/ 	.word	0x000000d0


	//   ....[2]....
        /*01f8*/ 	.word	0x000054e0


	//   ....[3]....
        /*01fc*/ 	.word	0x000055d0


	//----- nvinfo : EIATTR_MAX_THREADS
	.align		4
.L_246:
        /*0200*/ 	.byte	0x04, 0x05
        /*0202*/ 	.short	(.L_248 - .L_247)
.L_247:
        /*0204*/ 	.word	0x00000100
        /*0208*/ 	.word	0x00000001
        /*020c*/ 	.word	0x00000001


	//----- nvinfo : EIATTR_CRS_STACK_SIZE
	.align		4
.L_248:
        /*0210*/ 	.byte	0x04, 0x1e
        /*0212*/ 	.short	(.L_250 - .L_249)
.L_249:
        /*0214*/ 	.word	0x00000000


	//----- nvinfo : EIATTR_CBANK_PARAM_SIZE
	.align		4
.L_250:
        /*0218*/ 	.byte	0x03, 0x19
        /*021a*/ 	.short	0x0039


	//----- nvinfo : EIATTR_PARAM_CBANK
	.align		4
        /*021c*/ 	.byte	0x04, 0x0a
        /*021e*/ 	.short	(.L_252 - .L_251)
	.align		4
.L_251:
        /*0220*/ 	.word	index@(.nv.constant0._ZN3cub18CUB_300001_SM_10006detail6reduce28DeviceReduceSingleTileKernelINS2_10policy_hubIN4cuda3std3__45tupleIJblEEEjN6thrust24THRUST_300001_SM_1000_NS8cuda_cub9__find_if7functorIS9_EEE10Policy1000ENSB_12zip_iteratorINS8_IJNSD_26transform_input_iterator_tIbNSB_6detail15normal_iteratorINSB_10device_ptrIiEEEE17greater_than_fourEENSB_17counting_iteratorIlNSB_11use_defaultESS_SS_EEEEEEEPS9_jSF_S9_S9_NS7_10__identityEEEvT0_T1_T2_T3_T4_T6_)
        /*0224*/ 	.short	0x0380
        /*0226*/ 	.short	0x0039


	//----- nvinfo : EIATTR_SW_WAR
	.align		4
.L_252:
        /*0228*/ 	.byte	0x04, 0x36
        /*022a*/ 	.short	(.L_254 - .L_253)
.L_253:
        /*022c*/ 	.word	0x00000008
.L_254:


//--------------------- .nv.info._ZN3cub18CUB_300001_SM_10006detail11EmptyKernelIvEEvv --------------------------
	.section	.nv.info._ZN3cub18CUB_300001_SM_10006detail11EmptyKernelIvEEvv,"",@"SHT_CUDA_INFO"
	.sectionflags	@""
	.align	4


	//----- nvinfo : EIATTR_CUDA_API_VERSION
	.align		4
        /*0000*/ 	.byte	0x04, 0x37
        /*0002*/ 	.short	(.L_256 - .L_255)
.L_255:
        /*0004*/ 	.word	0x00000082


	//----- nvinfo : EIATTR_SPARSE_MMA_MASK
	.align		4
.L_256:
        /*0008*/ 	.byte	0x03, 0x50
        /*000a*/ 	.short	0x0000


	//----- nvinfo : EIATTR_MAXREG_COUNT
	.align		4
        /*000c*/ 	.byte	0x03, 0x1b
        /*000e*/ 	.short	0x00ff


	//----- nvinfo : EIATTR_MERCURY_ISA_VERSION
	.align		4
        /*0010*/ 	.byte	0x03, 0x5f
        /*0012*/ 	.short	0x0101


	//----- nvinfo : EIATTR_VRC_CTA_INIT_COUNT
	.align		4
        /*0014*/ 	.byte	0x02, 0x4a
	.zero		1
	.zero		1


	//----- nvinfo : EIATTR_EXIT_INSTR_OFFSETS
	.align		4
        /*0018*/ 	.byte	0x04, 0x1c
        /*001a*/ 	.short	(.L_258 - .L_257)


	//   ....[0]....
.L_257:
        /*001c*/ 	.word	0x00000010


	//----- nvinfo : EIATTR_SW_WAR
	.align		4
.L_258:
        /*0020*/ 	.byte	0x04, 0x36
        /*0022*/ 	.short	(.L_260 - .L_259)
.L_259:
        /*0024*/ 	.word	0x00000008
.L_260:


//--------------------- .nv.callgraph             --------------------------
	.section	.nv.callgraph,"",@"SHT_CUDA_CALLGRAPH"
	.align	4
	.sectionentsize	8
	.align		4
        /*0000*/ 	.word	0x00000000
	.align		4
        /*0004*/ 	.word	0xffffffff
	.align		4
        /*0008*/ 	.word	0x00000000
	.align		4
        /*000c*/ 	.word	0xfffffffe
	.align		4
        /*0010*/ 	.word	0x00000000
	.align		4
        /*0014*/ 	.word	0xfffffffd
	.align		4
        /*0018*/ 	.word	0x00000000
	.align		4
        /*001c*/ 	.word	0xfffffffc


//--------------------- .nv.constant4             --------------------------
	.section	.nv.constant4,"a",@progbits
	.align	8
	.align		8
.nv.constant4:
        /*0000*/ 	.dword	_ZN34_INTERNAL_c2c0789c_4_k_cu_0da159924cuda3std3__45__cpo5beginE
	.align		8
        /*0008*/ 	.dword	_ZN34_INTERNAL_c2c0789c_4_k_cu_0da159924cuda3std3__45__cpo3endE
	.align		8
        /*0010*/ 	.dword	_ZN34_INTERNAL_c2c0789c_4_k_cu_0da159924cuda3std3__45__cpo6cbeginE
	.align		8
        /*0018*/ 	.dword	_ZN34_INTERNAL_c2c0789c_4_k_cu_0da159924cuda3std3__45__cpo4cendE
	.align		8
        /*0020*/ 	.dword	_ZN34_INTERNAL_c2c0789c_4_k_cu_0da159924cuda3std3__45__cpo6rbeginE
	.align		8
        /*0028*/ 	.dword	_ZN34_INTERNAL_c2c0789c_4_k_cu_0da159924cuda3std3__45__cpo4rendE
	.align		8
        /*0030*/ 	.dword	_ZN34_INTERNAL_c2c0789c_4_k_cu_0da159924cuda3std3__45__cpo7crbeginE
	.align		8
        /*0038*/ 	.dword	_ZN34_INTERNAL_c2c0789c_4_k_cu_0da159924cuda3std3__45__cpo5crendE
	.align		8
        /*0040*/ 	.dword	_ZN34_INTERNAL_c2c0789c_4_k_cu_0da159924cuda3std3__436_GLOBAL__N__c2c0789c_4_k_cu_0da159926ignoreE
	.align		8
        /*0048*/ 	.dword	_ZN34_INTERNAL_c2c0789c_4_k_cu_0da159924cuda3std3__419piecewise_constructE
	.align		8
        /*0050*/ 	.dword	_ZN34_INTERNAL_c2c0789c_4_k_cu_0da159924cuda3std3__48in_placeE
	.align		8
        /*0058*/ 	.dword	_ZN34_INTERNAL_c2c0789c_4_k_cu_0da159924cuda3std3__420unreachable_sentinelE
	.align		8
        /*0060*/ 	.dword	_ZN34_INTERNAL_c2c0789c_4_k_cu_0da159924cuda3std3__47nulloptE
	.align		8
        /*0068*/ 	.dword	_ZN34_INTERNAL_c2c0789c_4_k_cu_0da159924cuda3std3__48unexpectE
	.align		8
        /*0070*/ 	.dword	_ZN34_INTERNAL_c2c0789c_4_k_cu_0da159924cuda3std6ranges3__45__cpo4swapE
	.align		8
        /*0078*/ 	.dword	_ZN34_INTERNAL_c2c0789c_4_k_cu_0da159924cuda3std6ranges3__45__cpo9iter_moveE
	.align		8
        /*0080*/ 	.dword	_ZN34_INTERNAL_c2c0789c_4_k_cu_0da159924cuda3std6ranges3__45__cpo5beginE
	.align		8
        /*0088*/ 	.dword	_ZN34_INTERNAL_c2c0789c_4_k_cu_0da159924cuda3std6ranges3__45__cpo3endE
	.align		8
        /*0090*/ 	.dword	_ZN34_INTERNAL_c2c0789c_4_k_cu_0da159924cuda3std6ranges3__45__cpo6cbeginE
	.align		8
        /*0098*/ 	.dword	_ZN34_INTERNAL_c2c0789c_4_k_cu_0da159924cuda3std6ranges3__45__cpo4cendE
	.align		8
        /*00a0*/ 	.dword	_ZN34_INTERNAL_c2c0789c_4_k_cu_0da159924cuda3std6ranges3__45__cpo7advanceE
	.align		8
        /*00a8*/ 	.dword	_ZN34_INTERNAL_c2c0789c_4_k_cu_0da159924cuda3std6ranges3__45__cpo9iter_swapE
	.align		8
        /*00b0*/ 	.dword	_ZN34_INTERNAL_c2c0789c_4_k_cu_0da159924cuda3std6ranges3__45__cpo4nextE
	.align		8
        /*00b8*/ 	.dword	_ZN34_INTERNAL_c2c0789c_4_k_cu_0da159924cuda3std6ranges3__45__cpo4prevE
	.align		8
        /*00c0*/ 	.dword	_ZN34_INTERNAL_c2c0789c_4_k_cu_0da159924cuda3std6ranges3__45__cpo4dataE
	.align		8
        /*00c8*/ 	.dword	_ZN34_INTERNAL_c2c0789c_4_k_cu_0da159924cuda3std6ranges3__45__cpo5cdataE
	.align		8
        /*00d0*/ 	.dword	_ZN34_INTERNAL_c2c0789c_4_k_cu_0da159924cuda3std6ranges3__45__cpo4sizeE
	.align		8
        /*00d8*/ 	.dword	_ZN34_INTERNAL_c2c0789c_4_k_cu_0da159924cuda3std6ranges3__45__cpo5ssizeE
	.align		8
        /*00e0*/ 	.dword	_ZN34_INTERNAL_c2c0789c_4_k_cu_0da159924cuda3std6ranges3__45__cpo8distanceE
	.align		8
        /*00e8*/ 	.dword	_ZN34_INTERNAL_c2c0789c_4_k_cu_0da159926thrust24THRUST_300001_SM_1000_NS8cuda_cub3parE
	.align		8
        /*00f0*/ 	.dword	_ZN34_INTERNAL_c2c0789c_4_k_cu_0da159926thrust24THRUST_300001_SM_1000_NS8cuda_cub10par_nosyncE
	.align		8
        /*00f8*/ 	.dword	_ZN34_INTERNAL_c2c0789c_4_k_cu_0da159926thrust24THRUST_300001_SM_1000_NS6system6detail10sequential3seqE
	.align		8
        /*0100*/ 	.dword	_ZN34_INTERNAL_c2c0789c_4_k_cu_0da159926thrust24THRUST_300001_SM_1000_NS6system3cpp3parE
	.align		8
        /*0108*/ 	.dword	_ZN34_INTERNAL_c2c0789c_4_k_cu_0da159926thrust24THRUST_300001_SM_1000_NS12placeholders2_1E
	.align		8
        /*0110*/ 	.dword	_ZN34_INTERNAL_c2c0789c_4_k_cu_0da159926thrust24THRUST_300001_SM_1000_NS12placeholders2_2E
	.align		8
        /*0118*/ 	.dword	_ZN34_INTERNAL_c2c0789c_4_k_cu_0da159926thrust24THRUST_300001_SM_1000_NS12placeholders2_3E
	.align		8
        /*0120*/ 	.dword	_ZN34_INTERNAL_c2c0789c_4_k_cu_0da159926thrust24THRUST_300001_SM_1000_NS12placeholders2_4E
	.align		8
        /*0128*/ 	.dword	_ZN34_INTERNAL_c2c0789c_4_k_cu_0da159926thrust24THRUST_300001_SM_1000_NS12placeholders2_5E
	.align		8
        /*0130*/ 	.dword	_ZN34_INTERNAL_c2c0789c_4_k_cu_0da159926thrust24THRUST_300001_SM_1000_NS12placeholders2_6E
	.align		8
        /*0138*/ 	.dword	_ZN34_INTERNAL_c2c0789c_4_k_cu_0da159926thrust24THRUST_300001_SM_1000_NS12placeholders2_7E
	.align		8
        /*0140*/ 	.dword	_ZN34_INTERNAL_c2c0789c_4_k_cu_0da159926thrust24THRUST_300001_SM_1000_NS12placeholders2_8E
	.align		8
        /*0148*/ 	.dword	_ZN34_INTERNAL_c2c0789c_4_k_cu_0da159926thrust24THRUST_300001_SM_1000_NS12placeholders2_9E
	.align		8
        /*0150*/ 	.dword	_ZN34_INTERNAL_c2c0789c_4_k_cu_0da159926thrust24THRUST_300001_SM_1000_NS12placeholders3_10E
	.align		8
        /*0158*/ 	.dword	_ZN34_INTERNAL_c2c0789c_4_k_cu_0da159926thrust24THRUST_300001_SM_1000_NS3seqE
	.align		8
        /*0160*/ 	.dword	_ZN34_INTERNAL_c2c0789c_4_k_cu_0da159926thrust24THRUST_300001_SM_1000_NS6deviceE


//--------------------- .text._ZN3cub18CUB_300001_SM_10006detail6reduce28DeviceReduceSingleTileKernelINS2_10policy_hubIN4cuda3std3__45tupleIJblEEEyN6thrust24THRUST_300001_SM_1000_NS8cuda_cub9__find_if7functorIS9_EEE10Policy1000EPS9_SI_iSF_S9_S9_NS7_10__identityEEEvT0_T1_T2_T3_T4_T6_ --------------------------
	.section	.text._ZN3cub18CUB_300001_SM_10006detail6reduce28DeviceReduceSingleTileKernelINS2_10policy_hubIN4cuda3std3__45tupleIJblEEEyN6thrust24THRUST_300001_SM_1000_NS8cuda_cub9__find_if7functorIS9_EEE10Policy1000EPS9_SI_iSF_S9_S9_NS7_10__identityEEEvT0_T1_T2_T3_T4_T6_,"ax",@progbits
	.align	128
        .global         _ZN3cub18CUB_300001_SM_10006detail6reduce28DeviceReduceSingleTileKernelINS2_10policy_hubIN4cuda3std3__45tupleIJblEEEyN6thrust24THRUST_300001_SM_1000_NS8cuda_cub9__find_if7functorIS9_EEE10Policy1000EPS9_SI_iSF_S9_S9_NS7_10__identityEEEvT0_T1_T2_T3_T4_T6_
        .type           _ZN3cub18CUB_300001_SM_10006detail6reduce28DeviceReduceSingleTileKernelINS2_10policy_hubIN4cuda3std3__45tupleIJblEEEyN6thrust24THRUST_300001_SM_1000_NS8cuda_cub9__find_if7functorIS9_EEE10Policy1000EPS9_SI_iSF_S9_S9_NS7_10__identityEEEvT0_T1_T2_T3_T4_T6_,@function
        .size           _ZN3cub18CUB_300001_SM_10006detail6reduce28DeviceReduceSingleTileKernelINS2_10policy_hubIN4cuda3std3__45tupleIJblEEEyN6thrust24THRUST_300001_SM_1000_NS8cuda_cub9__find_if7functorIS9_EEE10Policy1000EPS9_SI_iSF_S9_S9_NS7_10__identityEEEvT0_T1_T2_T3_T4_T6_,(.L_x_403 - _ZN3cub18CUB_300001_SM_10006detail6reduce28DeviceReduceSingleTileKernelINS2_10policy_hubIN4cuda3std3__45tupleIJblEEEyN6thrust24THRUST_300001_SM_1000_NS8cuda_cub9__find_if7functorIS9_EEE10Policy1000EPS9_SI_iSF_S9_S9_NS7_10__identityEEEvT0_T1_T2_T3_T4_T6_)
        .other          _ZN3cub18CUB_300001_SM_10006detail6reduce28DeviceReduceSingleTileKernelINS2_10policy_hubIN4cuda3std3__45tupleIJblEEEyN6thrust24THRUST_300001_SM_1000_NS8cuda_cub9__find_if7functorIS9_EEE10Policy1000EPS9_SI_iSF_S9_S9_NS7_10__identityEEEvT0_T1_T2_T3_T4_T6_,@"STO_CUDA_ENTRY STV_DEFAULT"
_ZN3cub18CUB_300001_SM_10006detail6reduce28DeviceReduceSingleTileKernelINS2_10policy_hubIN4cuda3std3__45tupleIJblEEEyN6thrust24THRUST_300001_SM_1000_NS8cuda_cub9__find_if7functorIS9_EEE10Policy1000EPS9_SI_iSF_S9_S9_NS7_10__identityEEEvT0_T1_T2_T3_T4_T6_:
.text._ZN3cub18CUB_300001_SM_10006detail6reduce28DeviceReduceSingleTileKernelINS2_10policy_hubIN4cuda3std3__45tupleIJblEEEyN6thrust24THRUST_300001_SM_1000_NS8cuda_cub9__find_if7functorIS9_EEE10Policy1000EPS9_SI_iSF_S9_S9_NS7_10__identityEEEvT0_T1_T2_T3_T4_T6_:
[----:B------:R-:W-:Y:S01]  /*0000*/  LDC R1, c[0x0][0x37c] ;  /* 0x0000df00ff017b82 */ /* 0x000fe20000000800 */
[----:B------:R-:W0:Y:S07]  /*0010*/  LDCU UR4, c[0x0][0x390] ;  /* 0x00007200ff0477ac */ /* 0x000e2e0008000800 */
[----:B------:R-:W1:Y:S01]  /*0020*/  LDC.U8 R0, c[0x0][0x398] ;  /* 0x0000e600ff007b82 */ /* 0x000e620000000000 */
[----:B------:R-:W2:Y:S01]  /*0030*/  LDCU.64 UR8, c[0x0][0x358] ;  /* 0x00006b00ff0877ac */ /* 0x000ea20008000a00 */
[----:B0-----:R-:W-:-:S09]  /*0040*/  UISETP.NE.AND UP0, UPT, UR4, URZ, UPT ;  /* 0x000000ff0400728c */ /* 0x001fd2000bf05270 */
[----:B--2---:R-:W-:Y:S05]  /*0050*/  BRA.U UP0, `(.L_x_0) ;  /* 0x0000000100207547 */ /* 0x004fea000b800000 */
[----:B------:R-:W0:Y:S02]  /*0060*/  S2R R2, SR_TID.X ;  /* 0x0000000000027919 */ /* 0x000e240000002100 */
[----:B0-----:R-:W-:-:S13]  /*0070*/  ISETP.NE.AND P0, PT, R2, RZ, PT ;  /* 0x000000ff0200720c */ /* 0x001fda0003f05270 */
[----:B------:R-:W-:Y:S05]  /*0080*/  @P0 EXIT ;  /* 0x000000000000094d */ /* 0x000fea0003800000 */
[----:B------:R-:W1:Y:S08]  /*0090*/  LDC.64 R2, c[0x0][0x388] ;  /* 0x0000e200ff027b82 */ /* 0x000e700000000a00 */
[----:B------:R-:W0:Y:S01]  /*00a0*/  LDC.64 R4, c[0x0][0x3a0] ;  /* 0x0000e800ff047b82 */ /* 0x000e220000000a00 */
[----:B-1----:R-:W-:Y:S04]  /*00b0*/  STG.E.U8 desc[UR8][R2.64], R0 ;  /* 0x0000000002007986 */ /* 0x002fe8000c101108 */
[----:B0-----:R-:W-:Y:S01]  /*00c0*/  STG.E.64 desc[UR8][R2.64+0x8], R4 ;  /* 0x0000080402007986 */ /* 0x001fe2000c101b08 */
[----:B------:R-:W-:Y:S05]  /*00d0*/  EXIT ;  /* 0x000000000000794d */ /* 0x000fea0003800000 */
.L_x_0:
[----:B------:R-:W-:Y:S01]  /*00e0*/  UISETP.GT.AND UP0, UPT, UR4, 0x3ff, UPT ;  /* 0x000003ff0400788c */ /* 0x000fe2000bf04270 */
[----:B------:R-:W-:Y:S08]  /*00f0*/  BSSY.RECONVERGENT B0, `(.L_x_1) ;  /* 0x00003d8000007945 */ /* 0x000ff00003800200 */
[----:B------:R-:W-:Y:S05]  /*0100*/  BRA.U UP0, `(.L_x_2) ;  /* 0x0000002100e47547 */ /* 0x000fea000b800000 */
[----:B------:R-:W0:Y:S01]  /*0110*/  S2R R5, SR_TID.X ;  /* 0x0000000000057919 */ /* 0x000e220000002100 */
[----:B------:R-:W-:Y:S01]  /*0120*/  BSSY.RECONVERGENT B1, `(.L_x_3) ;  /* 0x000000b000017945 */ /* 0x000fe20003800200 */
[----:B------:R-:W-:Y:S02]  /*0130*/  PRMT R4, RZ, 0x7610, R4 ;  /* 0x00007610ff047816 */ /* 0x000fe40000000004 */
[----:B------:R-:W-:Y:S02]  /*0140*/  CS2R R2, SRZ ;  /* 0x0000000000027805 */ /* 0x000fe4000001ff00 */
[----:B0-----:R-:W-:Y:S01]  /*0150*/  ISETP.GE.AND P0, PT, R5, UR4, PT ;  /* 0x0000000405007c0c */ /* 0x001fe2000bf06270 */
[----:B------:R-:W-:-:S12]  /*0160*/  IMAD.MOV.U32 R9, RZ, RZ, R5 ;  /* 0x000000ffff097224 */ /* 0x000fd800078e0005 */
[----:B------:R-:W-:Y:S05]  /*0170*/  @P0 BRA `(.L_x_4) ;  /* 0x0000000000140947 */ /* 0x000fea0003800000 */
[----:B------:R-:W0:Y:S02]  /*0180*/  LDC.64 R6, c[0x0][0x380] ;  /* 0x0000e000ff067b82 */ /* 0x000e240000000a00 */
[----:B0-----:R-:W-:-:S05]  /*0190*/  IMAD.WIDE.U32 R6, R5, 0x10, R6 ;  /* 0x0000001005067825 */ /* 0x001fca00078e0006 */
[----:B------:R0:W5:Y:S04]  /*01a0*/  LDG.E.U16.CONSTANT R4, desc[UR8][R6.64] ;  /* 0x0000000806047981 */ /* 0x000168000c1e9500 */
[----:B------:R0:W5:Y:S01]  /*01b0*/  LDG.E.64.CONSTANT R2, desc[UR8][R6.64+0x8] ;  /* 0x0000080806027981 */ /* 0x000162000c1e9b00 */
[----:B------:R-:W-:-:S07]  /*01c0*/  VIADD R9, R5, 0x100 ;  /* 0x0000010005097836 */ /* 0x000fce0000000000 */
.L_x_4:
[----:B------:R-:W-:Y:S05]  /*01d0*/  BSYNC.RECONVERGENT B1 ;  /* 0x0000000000017941 */ /* 0x000fea0003800200 */
.L_x_3:
[----:B------:R-:W-:Y:S01]  /*01e0*/  ISETP.GE.AND P0, PT, R9, UR4, PT ;  /* 0x0000000409007c0c */ /* 0x000fe2000bf06270 */
[----:B------:R-:W-:-:S12]  /*01f0*/  BSSY.RECONVERGENT B1, `(.L_x_5) ;  /* 0x0000058000017945 */ /* 0x000fd80003800200 */
[----:B------:R-:W-:Y:S05]  /*0200*/  @P0 BRA `(.L_x_6) ;  /* 0x0000000400580947 */ /* 0x000fea0003800000 */
[----:B------:R-:W-:Y:S01]  /*0210*/  LOP3.LUT R8, RZ, R9, RZ, 0x33, !PT ;  /* 0x00000009ff087212 */ /* 0x000fe200078e33ff */
[----:B0-----:R-:W0:Y:S01]  /*0220*/  LDC.64 R6, c[0x0][0x380] ;  /* 0x0000e000ff067b82 */ /* 0x001e220000000a00 */
[----:B------:R-:W-:Y:S03]  /*0230*/  BSSY.RECONVERGENT B2, `(.L_x_7) ;  /* 0x0000020000027945 */ /* 0x000fe60003800200 */
[----:B------:R-:W-:-:S05]  /*0240*/  VIADD R8, R8, UR4 ;  /* 0x0000000408087c36 */ /* 0x000fca0008000000 */
[C---:B------:R-:W-:Y:S02]  /*0250*/  LOP3.LUT R10, R8.reuse, 0x300, RZ, 0xc0, !PT ;  /* 0x00000300080a7812 */ /* 0x040fe400078ec0ff */
[----:B------:R-:W-:Y:S02]  /*0260*/  ISETP.GE.U32.AND P1, PT, R8, 0x300, PT ;  /* 0x000003000800780c */ /* 0x000fe40003f26070 */
[----:B------:R-:W-:-:S13]  /*0270*/  ISETP.NE.AND P0, PT, R10, 0x300, PT ;  /* 0x000003000a00780c */ /* 0x000fda0003f05270 */
[----:B------:R-:W-:Y:S05]  /*0280*/  @!P0 BRA `(.L_x_8) ;  /* 0x0000000000688947 */ /* 0x000fea0003800000 */
[----:B------:R-:W2:Y:S01]  /*0290*/  LDC.64 R10, c[0x0][0x380] ;  /* 0x0000e000ff0a7b82 */ /* 0x000ea20000000a00 */
[----:B------:R-:W-:-:S04]  /*02a0*/  LEA.HI R8, R8, 0x1, RZ, 0x18 ;  /* 0x0000000108087811 */ /* 0x000fc800078fc0ff */
[----:B------:R-:W-:-:S05]  /*02b0*/  LOP3.LUT R8, R8, 0x3, RZ, 0xc0, !PT ;  /* 0x0000000308087812 */ /* 0x000fca00078ec0ff */
[----:B------:R-:W-:Y:S02]  /*02c0*/  IMAD.MOV R8, RZ, RZ, -R8 ;  /* 0x000000ffff087224 */ /* 0x000fe400078e0a08 */
[----:B--2---:R-:W-:-:S04]  /*02d0*/  IMAD.WIDE.U32 R10, R9, 0x10, R10 ;  /* 0x00000010090a7825 */ /* 0x004fc800078e000a */
[----:B------:R-:W-:Y:S02]  /*02e0*/  IMAD.MOV.U32 R15, RZ, RZ, R10 ;  /* 0x000000ffff0f7224 */ /* 0x000fe400078e000a */
[----:B------:R-:W-:-:S07]  /*02f0*/  IMAD.MOV.U32 R13, RZ, RZ, R11 ;  /* 0x000000ffff0d7224 */ /* 0x000fce00078e000b */
.L_x_9:
[----:B------:R-:W-:-:S05]  /*0300*/  IMAD.MOV.U32 R12, RZ, RZ, R15 ;  /* 0x000000ffff0c7224 */ /* 0x000fca00078e000f */
[----:B------:R-:W2:Y:S04]  /*0310*/  LDG.E.U16.CONSTANT R14, desc[UR8][R12.64] ;  /* 0x000000080c0e7981 */ /* 0x000ea8000c1e9500 */
[----:B------:R3:W4:Y:S01]  /*0320*/  LDG.E.64.CONSTANT R10, desc[UR8][R12.64+0x8] ;  /* 0x000008080c0a7981 */ /* 0x000722000c1e9b00 */
[----:B------:R-:W-:Y:S01]  /*0330*/  VIADD R8, R8, 0x1 ;  /* 0x0000000108087836 */ /* 0x000fe20000000000 */
[----:B-----5:R-:W-:Y:S01]  /*0340*/  LOP3.LUT P2, RZ, R4, 0xff, RZ, 0xc0, !PT ;  /* 0x000000ff04ff7812 */ /* 0x020fe2000784c0ff */
[----:B------:R-:W-:Y:S01]  /*0350*/  VIADD R9, R9, 0x100 ;  /* 0x0000010009097836 */ /* 0x000fe20000000000 */
[----:B------:R-:W-:Y:S02]  /*0360*/  IADD3 R15, P5, PT, R12, 0x1000, RZ ;  /* 0x000010000c0f7810 */ /* 0x000fe40007fbe0ff */
[----:B------:R-:W-:-:S03]  /*0370*/  ISETP.NE.AND P4, PT, R8, RZ, PT ;  /* 0x000000ff0800720c */ /* 0x000fc60003f85270 */
[----:B---3--:R-:W-:Y:S01]  /*0380*/  IMAD.X R13, RZ, RZ, R13, P5 ;  /* 0x000000ffff0d7224 */ /* 0x008fe200028e060d */
[----:B--2---:R-:W-:Y:S02]  /*0390*/  LOP3.LUT P3, RZ, R14, 0xff, RZ, 0xc0, !PT ;  /* 0x000000ff0eff7812 */ /* 0x004fe4000786c0ff */
[----:B----4-:R-:W-:-:S03]  /*03a0*/  ISETP.LT.U32.AND P0, PT, R10, R2, PT ;  /* 0x000000020a00720c */ /* 0x010fc60003f01070 */
[----:B------:R-:W-:Y:S02]  /*03b0*/  @P2 SEL R14, R4, 0x1, !P3 ;  /* 0x00000001040e2807 */ /* 0x000fe40005800000 */
[----:B------:R-:W-:Y:S02]  /*03c0*/  ISETP.LT.AND.EX P0, PT, R11, R3, PT, P0 ;  /* 0x000000030b00720c */ /* 0x000fe40003f01300 */
[----:B------:R-:W-:-:S04]  /*03d0*/  PRMT R4, R14, 0x7610, R4 ;  /* 0x000076100e047816 */ /* 0x000fc80000000004 */
[C---:B------:R-:W-:Y:S02]  /*03e0*/  @P3 SEL R2, R10.reuse, R2, P0 ;  /* 0x000000020a023207 */ /* 0x040fe40000000000 */
[C---:B------:R-:W-:Y:S02]  /*03f0*/  @P3 SEL R3, R11.reuse, R3, P0 ;  /* 0x000000030b033207 */ /* 0x040fe40000000000 */
[----:B------:R-:W-:Y:S02]  /*0400*/  SEL R2, R10, R2, !P2 ;  /* 0x000000020a027207 */ /* 0x000fe40005000000 */
[----:B------:R-:W-:Y:S01]  /*0410*/  SEL R3, R11, R3, !P2 ;  /* 0x000000030b037207 */ /* 0x000fe20005000000 */
[----:B------:R-:W-:Y:S06]  /*0420*/  @P4 BRA `(.L_x_9) ;  /* 0xfffffffc00b44947 */ /* 0x000fec000383ffff */
.L_x_8:
[----:B------:R-:W-:Y:S05]  /*0430*/  BSYNC.RECONVERGENT B2 ;  /* 0x0000000000027941 */ /* 0x000fea0003800200 */
.L_x_7:
[----:B------:R-:W-:Y:S05]  /*0440*/  @!P1 BRA `(.L_x_6) ;  /* 0x0000000000c89947 */ /* 0x000fea0003800000 */
.L_x_10:
[----:B0-----:R-:W-:-:S05]  /*0450*/  IMAD.WIDE R20, R9, 0x10, R6 ;  /* 0x0000001009147825 */ /* 0x001fca00078e0206 */
[----:B------:R-:W2:Y:S04]  /*0460*/  LDG.E.U16.CONSTANT R19, desc[UR8][R20.64] ;  /* 0x0000000814137981 */ /* 0x000ea8000c1e9500 */
[----:B------:R-:W3:Y:S04]  /*0470*/  LDG.E.64.CONSTANT R10, desc[UR8][R20.64+0x8] ;  /* 0x00000808140a7981 */ /* 0x000ee8000c1e9b00 */
[----:B------:R-:W4:Y:S04]  /*0480*/  LDG.E.U16.CONSTANT R22, desc[UR8][R20.64+0x1000] ;  /* 0x0010000814167981 */ /* 0x000f28000c1e9500 */
[----:B------:R-:W4:Y:S04]  /*0490*/  LDG.E.64.CONSTANT R12, desc[UR8][R20.64+0x1008] ;  /* 0x00100808140c7981 */ /* 0x000f28000c1e9b00 */
[----:B------:R-:W4:Y:S04]  /*04a0*/  LDG.E.U16.CONSTANT R18, desc[UR8][R20.64+0x2000] ;  /* 0x0020000814127981 */ /* 0x000f28000c1e9500 */
[----:B------:R-:W4:Y:S04]  /*04b0*/  LDG.E.64.CONSTANT R14, desc[UR8][R20.64+0x2008] ;  /* 0x00200808140e7981 */ /* 0x000f28000c1e9b00 */
[----:B------:R-:W4:Y:S04]  /*04c0*/  LDG.E.U16.CONSTANT R8, desc[UR8][R20.64+0x3000] ;  /* 0x0030000814087981 */ /* 0x000f28000c1e9500 */
[----:B------:R-:W4:Y:S01]  /*04d0*/  LDG.E.64.CONSTANT R16, desc[UR8][R20.64+0x3008] ;  /* 0x0030080814107981 */ /* 0x000f22000c1e9b00 */
[----:B-----5:R-:W-:Y:S01]  /*04e0*/  LOP3.LUT P2, RZ, R4, 0xff, RZ, 0xc0, !PT ;  /* 0x000000ff04ff7812 */ /* 0x020fe2000784c0ff */
[----:B------:R-:W-:-:S02]  /*04f0*/  IMAD.MOV.U32 R23, RZ, RZ, R3 ;  /* 0x000000ffff177224 */ /* 0x000fc400078e0003 */
[----:B------:R-:W-:Y:S01]  /*0500*/  VIADD R9, R9, 0x400 ;  /* 0x0000040009097836 */ /* 0x000fe20000000000 */
[----:B--2---:R-:W-:Y:S02]  /*0510*/  LOP3.LUT P1, RZ, R19, 0xff, RZ, 0xc0, !PT ;  /* 0x000000ff13ff7812 */ /* 0x004fe4000782c0ff */
[----:B---3--:R-:W-:-:S07]  /*0520*/  ISETP.LT.U32.AND P0, PT, R10, R2, PT ;  /* 0x000000020a00720c */ /* 0x008fce0003f01070 */
[----:B------:R-:W-:Y:S02]  /*0530*/  @P2 SEL R19, R4, 0x1, !P1 ;  /* 0x0000000104132807 */ /* 0x000fe40004800000 */
[-C--:B------:R-:W-:Y:S02]  /*0540*/  ISETP.LT.AND.EX P0, PT, R11, R23.reuse, PT, P0 ;  /* 0x000000170b00720c */ /* 0x080fe40003f01300 */
[----:B------:R-:W-:Y:S02]  /*0550*/  LOP3.LUT P3, RZ, R19, 0xff, RZ, 0xc0, !PT ;  /* 0x000000ff13ff7812 */ /* 0x000fe4000786c0ff */
[----:B----4-:R-:W-:Y:S02]  /*0560*/  LOP3.LUT P4, RZ, R22, 0xff, RZ, 0xc0, !PT ;  /* 0x000000ff16ff7812 */ /* 0x010fe4000788c0ff */
[----:B------:R-:W-:Y:S02]  /*0570*/  @P1 SEL R2, R10, R2, P0 ;  /* 0x000000020a021207 */ /* 0x000fe40000000000 */
[----:B------:R-:W-:-:S02]  /*0580*/  @P1 SEL R23, R11, R23, P0 ;  /* 0x000000170b171207 */ /* 0x000fc40000000000 */
[----:B------:R-:W-:Y:S02]  /*0590*/  SEL R3, R10, R2, !P2 ;  /* 0x000000020a037207 */ /* 0x000fe40005000000 */
[----:B------:R-:W-:Y:S02]  /*05a0*/  SEL R11, R11, R23, !P2 ;  /* 0x000000170b0b7207 */ /* 0x000fe40005000000 */
[----:B------:R-:W-:Y:S02]  /*05b0*/  ISETP.LT.U32.AND P0, PT, R12, R3, PT ;  /* 0x000000030c00720c */ /* 0x000fe40003f01070 */
[----:B------:R-:W-:Y:S02]  /*05c0*/  @P3 SEL R22, R19, 0x1, !P4 ;  /* 0x0000000113163807 */ /* 0x000fe40006000000 */
[----:B------:R-:W-:Y:S02]  /*05d0*/  ISETP.LT.AND.EX P0, PT, R13, R11, PT, P0 ;  /* 0x0000000b0d00720c */ /* 0x000fe40003f01300 */
[----:B------:R-:W-:-:S02]  /*05e0*/  LOP3.LUT P2, RZ, R18, 0xff, RZ, 0xc0, !PT ;  /* 0x000000ff12ff7812 */ /* 0x000fc4000784c0ff */
[----:B------:R-:W-:Y:S02]  /*05f0*/  @P4 SEL R3, R12, R3, P0 ;  /* 0x000000030c034207 */ /* 0x000fe40000000000 */
[----:B------:R-:W-:Y:S02]  /*0600*/  LOP3.LUT P1, RZ, R22, 0xff, RZ, 0xc0, !PT ;  /* 0x000000ff16ff7812 */ /* 0x000fe4000782c0ff */
[C---:B------:R-:W-:Y:S02]  /*0610*/  @P4 SEL R11, R13.reuse, R11, P0 ;  /* 0x0000000b0d0b4207 */ /* 0x040fe40000000000 */
[----:B------:R-:W-:Y:S02]  /*0620*/  SEL R3, R12, R3, !P3 ;  /* 0x000000030c037207 */ /* 0x000fe40005800000 */
[----:B------:R-:W-:Y:S02]  /*0630*/  SEL R13, R13, R11, !P3 ;  /* 0x0000000b0d0d7207 */ /* 0x000fe40005800000 */
[----:B------:R-:W-:-:S02]  /*0640*/  ISETP.LT.U32.AND P0, PT, R14, R3, PT ;  /* 0x000000030e00720c */ /* 0x000fc40003f01070 */
[----:B------:R-:W-:Y:S02]  /*0650*/  LOP3.LUT P3, RZ, R8, 0xff, RZ, 0xc0, !PT ;  /* 0x000000ff08ff7812 */ /* 0x000fe4000786c0ff */
[C---:B------:R-:W-:Y:S02]  /*0660*/  ISETP.LT.AND.EX P0, PT, R15.reuse, R13, PT, P0 ;  /* 0x0000000d0f00720c */ /* 0x040fe40003f01300 */
[----:B------:R-:W-:Y:S02]  /*0670*/  @P1 SEL R18, R22, 0x1, !P2 ;  /* 0x0000000116121807 */ /* 0x000fe40005000000 */
[C---:B------:R-:W-:Y:S02]  /*0680*/  @P2 SEL R3, R14.reuse, R3, P0 ;  /* 0x000000030e032207 */ /* 0x040fe40000000000 */
[----:B------:R-:W-:Y:S02]  /*0690*/  @P2 SEL R13, R15, R13, P0 ;  /* 0x0000000d0f0d2207 */ /* 0x000fe40000000000 */
[----:B------:R-:W-:-:S02]  /*06a0*/  SEL R3, R14, R3, !P1 ;  /* 0x000000030e037207 */ /* 0x000fc40004800000 */
[----:B------:R-:W-:Y:S02]  /*06b0*/  LOP3.LUT P2, RZ, R18, 0xff, RZ, 0xc0, !PT ;  /* 0x000000ff12ff7812 */ /* 0x000fe4000784c0ff */
[----:B------:R-:W-:Y:S02]  /*06c0*/  SEL R15, R15, R13, !P1 ;  /* 0x0000000d0f0f7207 */ /* 0x000fe40004800000 */
[----:B------:R-:W-:Y:S02]  /*06d0*/  ISETP.GE.AND P1, PT, R9, UR4, PT ;  /* 0x0000000409007c0c */ /* 0x000fe4000bf26270 */
[----:B------:R-:W-:-:S04]  /*06e0*/  ISETP.LT.U32.AND P0, PT, R16, R3, PT ;  /* 0x000000031000720c */ /* 0x000fc80003f01070 */
[----:B------:R-:W-:-:S03]  /*06f0*/  ISETP.LT.AND.EX P0, PT, R17, R15, PT, P0 ;  /* 0x0000000f1100720c */ /* 0x000fc60003f01300 */
[----:B------:R-:W-:Y:S02]  /*0700*/  @P2 SEL R8, R18, 0x1, !P3 ;  /* 0x0000000112082807 */ /* 0x000fe40005800000 */
[C---:B------:R-:W-:Y:S02]  /*0710*/  @P3 SEL R3, R16.reuse, R3, P0 ;  /* 0x0000000310033207 */ /* 0x040fe40000000000 */
[C---:B------:R-:W-:Y:S02]  /*0720*/  @P3 SEL R15, R17.reuse, R15, P0 ;  /* 0x0000000f110f3207 */ /* 0x040fe40000000000 */
[----:B------:R-:W-:Y:S02]  /*0730*/  SEL R2, R16, R3, !P2 ;  /* 0x0000000310027207 */ /* 0x000fe40005000000 */
[----:B------:R-:W-:Y:S02]  /*0740*/  SEL R3, R17, R15, !P2 ;  /* 0x0000000f11037207 */ /* 0x000fe40005000000 */
[----:B------:R-:W-:Y:S01]  /*0750*/  PRMT R4, R8, 0x7610, R4 ;  /* 0x0000761008047816 */ /* 0x000fe20000000004 */
[----:B------:R-:W-:Y:S06]  /*0760*/  @!P1 BRA `(.L_x_10) ;  /* 0xfffffffc00389947 */ /* 0x000fec000383ffff */
.L_x_6:
[----:B------:R-:W-:Y:S05]  /*0770*/  BSYNC.RECONVERGENT B1 ;  /* 0x0000000000017941 */ /* 0x000fea0003800200 */
.L_x_5:
[----:B------:R-:W-:-:S09]  /*0780*/  UISETP.GE.AND UP0, UPT, UR4, 0x100, UPT ;  /* 0x000001000400788c */ /* 0x000fd2000bf06270 */
[----:B------:R-:W-:Y:S05]  /*0790*/  BRA.U !UP0, `(.L_x_11) ;  /* 0x0000000d08407547 */ /* 0x000fea000b800000 */
[----:B------:R-:W2:Y:S01]  /*07a0*/  S2R R10, SR_LANEID ;  /* 0x00000000000a7919 */ /* 0x000ea20000000000 */
[----:B0----5:R-:W-:Y:S01]  /*07b0*/  LOP3.LUT R6, R4, 0xff, RZ, 0xc0, !PT ;  /* 0x000000ff04067812 */ /* 0x021fe200078ec0ff */
[----:B------:R-:W-:Y:S01]  /*07c0*/  BSSY.RECONVERGENT B1, `(.L_x_12) ;  /* 0x0000016000017945 */ /* 0x000fe20003800200 */
[----:B------:R0:W3:Y:S04]  /*07d0*/  SHFL.DOWN PT, R9, R2, 0x1, 0x1f ;  /* 0x08201f0002097f89 */ /* 0x0000e800000e0000 */
[----:B------:R0:W4:Y:S04]  /*07e0*/  SHFL.DOWN PT, R8, R3, 0x1, 0x1f ;  /* 0x08201f0003087f89 */ /* 0x00012800000e0000 */
[----:B------:R0:W0:Y:S01]  /*07f0*/  SHFL.DOWN PT, R7, R6, 0x1, 0x1f ;  /* 0x08201f0006077f89 */ /* 0x00002200000e0000 */
[----:B--2---:R-:W-:-:S02]  /*0800*/  ISETP.GT.AND P0, PT, R10, 0x1e, PT ;  /* 0x0000001e0a00780c */ /* 0x004fc40003f04270 */
[C---:B------:R-:W-:Y:S02]  /*0810*/  ISETP.GT.AND P3, PT, R10.reuse, 0x1d, PT ;  /* 0x0000001d0a00780c */ /* 0x040fe40003f64270 */
[----:B------:R-:W-:-:S09]  /*0820*/  ISETP.GT.AND P2, PT, R10, 0x1b, PT ;  /* 0x0000001b0a00780c */ /* 0x000fd20003f44270 */
[----:B0--34-:R-:W-:Y:S05]  /*0830*/  @P0 BRA `(.L_x_13) ;  /* 0x0000000000380947 */ /* 0x019fea0003800000 */
[----:B------:R-:W-:Y:S01]  /*0840*/  LOP3.LUT P1, RZ, R7, 0xff, RZ, 0xc0, !PT ;  /* 0x000000ff07ff7812 */ /* 0x000fe2000782c0ff */
[----:B------:R-:W-:Y:S01]  /*0850*/  IMAD.MOV.U32 R11, RZ, RZ, 0x1 ;  /* 0x00000001ff0b7424 */ /* 0x000fe200078e00ff */
[----:B------:R-:W-:-:S04]  /*0860*/  LOP3.LUT P0, R6, R4, 0xff, RZ, 0xc0, !PT ;  /* 0x000000ff04067812 */ /* 0x000fc8000780c0ff */
[----:B------:R-:W-:-:S13]  /*0870*/  PLOP3.LUT P0, PT, P0, P1, PT, 0x2f, 0xf2 ;  /* 0x0000000000f2781c */ /* 0x000fda0000702577 */
[----:B------:R-:W-:Y:S02]  /*0880*/  @!P0 ISETP.LT.U32.AND P1, PT, R9, R2, PT ;  /* 0x000000020900820c */ /* 0x000fe40003f21070 */
[----:B------:R-:W-:Y:S02]  /*0890*/  @P0 ISETP.NE.AND P4, PT, R6, RZ, PT ;  /* 0x000000ff0600020c */ /* 0x000fe40003f85270 */
[----:B------:R-:W-:Y:S02]  /*08a0*/  @!P0 PRMT R4, R11, 0x7610, R4 ;  /* 0x000076100b048816 */ /* 0x000fe40000000004 */
[----:B------:R-:W-:Y:S02]  /*08b0*/  @!P0 ISETP.LT.AND.EX P1, PT, R8, R3, PT, P1 ;  /* 0x000000030800820c */ /* 0x000fe40003f21310 */
[----:B------:R-:W-:Y:S02]  /*08c0*/  @P0 SEL R6, R7, R4, !P4 ;  /* 0x0000000407060207 */ /* 0x000fe40006000000 */
[----:B------:R-:W-:-:S02]  /*08d0*/  @!P0 SEL R2, R9, R2, P1 ;  /* 0x0000000209028207 */ /* 0x000fc40000800000 */
[----:B------:R-:W-:Y:S02]  /*08e0*/  @!P0 SEL R3, R8, R3, P1 ;  /* 0x0000000308038207 */ /* 0x000fe40000800000 */
[----:B------:R-:W-:Y:S02]  /*08f0*/  @P0 PRMT R4, R6, 0x7610, R4 ;  /* 0x0000761006040816 */ /* 0x000fe40000000004 */
[----:B------:R-:W-:Y:S02]  /*0900*/  @P0 SEL R2, R9, R2, !P4 ;  /* 0x0000000209020207 */ /* 0x000fe40006000000 */
[----:B------:R-:W-:-:S07]  /*0910*/  @P0 SEL R3, R8, R3, !P4 ;  /* 0x0000000308030207 */ /* 0x000fce0006000000 */
.L_x_13:
[----:B------:R-:W-:Y:S05]  /*0920*/  BSYNC.RECONVERGENT B1 ;  /* 0x0000000000017941 */ /* 0x000fea0003800200 */
.L_x_12:
[----:B------:R-:W-:Y:S01]  /*0930*/  LOP3.LUT R7, R4, 0xff, RZ, 0xc0, !PT ;  /* 0x000000ff04077812 */ /* 0x000fe200078ec0ff */
[----:B------:R0:W2:Y:S01]  /*0940*/  SHFL.DOWN PT, R9, R2, 0x2, 0x1f ;  /* 0x08401f0002097f89 */ /* 0x0000a200000e0000 */
[----:B------:R-:W-:Y:S01]  /*0950*/  BSSY.RECONVERGENT B1, `(.L_x_14) ;  /* 0x0000015000017945 */ /* 0x000fe20003800200 */
[C---:B------:R-:W-:Y:S02]  /*0960*/  ISETP.GT.AND P5, PT, R10.reuse, 0x17, PT ;  /* 0x000000170a00780c */ /* 0x040fe40003fa4270 */
[----:B------:R0:W3:Y:S01]  /*0970*/  SHFL.DOWN PT, R8, R3, 0x2, 0x1f ;  /* 0x08401f0003087f89 */ /* 0x0000e200000e0000 */
[C---:B------:R-:W-:Y:S02]  /*0980*/  ISETP.GT.AND P4, PT, R10.reuse, 0xf, PT ;  /* 0x0000000f0a00780c */ /* 0x040fe40003f84270 */
[----:B------:R-:W-:Y:S01]  /*0990*/  ISETP.NE.AND P1, PT, R10, RZ, PT ;  /* 0x000000ff0a00720c */ /* 0x000fe20003f25270 */
[----:B------:R-:W4:Y:S01]  /*09a0*/  SHFL.DOWN PT, R7, R7, 0x2, 0x1f ;  /* 0x08401f0007077f89 */ /* 0x000f2200000e0000 */
[----:B------:R-:W-:Y:S11]  /*09b0*/  @P3 BRA `(.L_x_15) ;  /* 0x0000000000383947 */ /* 0x000ff60003800000 */
[----:B----4-:R-:W-:Y:S01]  /*09c0*/  LOP3.LUT P0, RZ, R7, 0xff, RZ, 0xc0, !PT ;  /* 0x000000ff07ff7812 */ /* 0x010fe2000780c0ff */
[----:B------:R-:W-:Y:S01]  /*09d0*/  IMAD.MOV.U32 R10, RZ, RZ, 0x1 ;  /* 0x00000001ff0a7424 */ /* 0x000fe200078e00ff */
[----:B------:R-:W-:-:S04]  /*09e0*/  LOP3.LUT P3, R6, R4, 0xff, RZ, 0xc0, !PT ;  /* 0x000000ff04067812 */ /* 0x000fc8000786c0ff */
[----:B------:R-:W-:-:S13]  /*09f0*/  PLOP3.LUT P0, PT, P3, P0, PT, 0x2f, 0xf2 ;  /* 0x0000000000f2781c */ /* 0x000fda0001f00577 */
[----:B--2---:R-:W-:Y:S02]  /*0a00*/  @!P0 ISETP.LT.U32.AND P3, PT, R9, R2, PT ;  /* 0x000000020900820c */ /* 0x004fe40003f61070 */
[----:B------:R-:W-:Y:S02]  /*0a10*/  @P0 ISETP.NE.AND P6, PT, R6, RZ, PT ;  /* 0x000000ff0600020c */ /* 0x000fe40003fc5270 */
[----:B------:R-:W-:Y:S02]  /*0a20*/  @!P0 PRMT R4, R10, 0x7610, R4 ;  /* 0x000076100a048816 */ /* 0x000fe40000000004 */
[----:B---3--:R-:W-:Y:S02]  /*0a30*/  @!P0 ISETP.LT.AND.EX P3, PT, R8, R3, PT, P3 ;  /* 0x000000030800820c */ /* 0x008fe40003f61330 */
[----:B------:R-:W-:Y:S02]  /*0a40*/  @P0 SEL R6, R7, R4, !P6 ;  /* 0x0000000407060207 */ /* 0x000fe40007000000 */
[----:B0-----:R-:W-:-:S02]  /*0a50*/  @!P0 SEL R2, R9, R2, P3 ;  /* 0x0000000209028207 */ /* 0x001fc40001800000 */
[----:B------:R-:W-:Y:S02]  /*0a60*/  @!P0 SEL R3, R8, R3, P3 ;  /* 0x0000000308038207 */ /* 0x000fe40001800000 */
[----:B------:R-:W-:Y:S02]  /*0a70*/  @P0 PRMT R4, R6, 0x7610, R4 ;  /* 0x0000761006040816 */ /* 0x000fe40000000004 */
[----:B------:R-:W-:Y:S02]  /*0a80*/  @P0 SEL R2, R9, R2, !P6 ;  /* 0x0000000209020207 */ /* 0x000fe40007000000 */
[----:B------:R-:W-:-:S07]  /*0a90*/  @P0 SEL R3, R8, R3, !P6 ;  /* 0x0000000308030207 */ /* 0x000fce0007000000 */
.L_x_15:
[----:B------:R-:W-:Y:S05]  /*0aa0*/  BSYNC.RECONVERGENT B1 ;  /* 0x0000000000017941 */ /* 0x000fea0003800200 */
.L_x_14:
[----:B----4-:R-:W-:Y:S01]  /*0ab0*/  LOP3.LUT R7, R4, 0xff, RZ, 0xc0, !PT ;  /* 0x000000ff04077812 */ /* 0x010fe200078ec0ff */
[----:B--2---:R2:W4:Y:S01]  /*0ac0*/  SHFL.DOWN PT, R9, R2, 0x4, 0x1f ;  /* 0x08801f0002097f89 */ /* 0x00452200000e0000 */
[----:B------:R-:W-:Y:S03]  /*0ad0*/  BSSY.RECONVERGENT B1, `(.L_x_16) ;  /* 0x0000012000017945 */ /* 0x000fe60003800200 */
[----:B---3--:R2:W3:Y:S04]  /*0ae0*/  SHFL.DOWN PT, R8, R3, 0x4, 0x1f ;  /* 0x08801f0003087f89 */ /* 0x0084e800000e0000 */
[----:B------:R-:W0:Y:S01]  /*0af0*/  SHFL.DOWN PT, R7, R7, 0x4, 0x1f ;  /* 0x08801f0007077f89 */ /* 0x000e2200000e0000 */
[----:B------:R-:W-:Y:S05]  /*0b00*/  @P2 BRA `(.L_x_17) ;  /* 0x0000000000382947 */ /* 0x000fea0003800000 */
[----:B0-----:R-:W-:Y:S01]  /*0b10*/  LOP3.LUT P0, RZ, R7, 0xff, RZ, 0xc0, !PT ;  /* 0x000000ff07ff7812 */ /* 0x001fe2000780c0ff */
[----:B------:R-:W-:Y:S01]  /*0b20*/  IMAD.MOV.U32 R10, RZ, RZ, 0x1 ;  /* 0x00000001ff0a7424 */ /* 0x000fe200078e00ff */
[----:B------:R-:W-:-:S04]  /*0b30*/  LOP3.LUT P2, R6, R4, 0xff, RZ, 0xc0, !PT ;  /* 0x000000ff04067812 */ /* 0x000fc8000784c0ff */
[----:B------:R-:W-:-:S13]  /*0b40*/  PLOP3.LUT P0, PT, P2, P0, PT, 0x2f, 0xf2 ;  /* 0x0000000000f2781c */ /* 0x000fda0001700577 */
[----:B----4-:R-:W-:Y:S02]  /*0b50*/  @!P0 ISETP.LT.U32.AND P2, PT, R9, R2, PT ;  /* 0x000000020900820c */ /* 0x010fe40003f41070 */
[----:B------:R-:W-:Y:S02]  /*0b60*/  @P0 ISETP.NE.AND P3, PT, R6, RZ, PT ;  /* 0x000000ff0600020c */ /* 0x000fe40003f65270 */
[----:B------:R-:W-:Y:S02]  /*0b70*/  @!P0 PRMT R4, R10, 0x7610, R4 ;  /* 0x000076100a048816 */ /* 0x000fe40000000004 */
[----:B---3--:R-:W-:Y:S02]  /*0b80*/  @!P0 ISETP.LT.AND.EX P2, PT, R8, R3, PT, P2 ;  /* 0x000000030800820c */ /* 0x008fe40003f41320 */
[----:B------:R-:W-:Y:S02]  /*0b90*/  @P0 SEL R6, R7, R4, !P3 ;  /* 0x0000000407060207 */ /* 0x000fe40005800000 */
[----:B--2---:R-:W-:-:S02]  /*0ba0*/  @!P0 SEL R2, R9, R2, P2 ;  /* 0x0000000209028207 */ /* 0x004fc40001000000 */
[----:B------:R-:W-:Y:S02]  /*0bb0*/  @!P0 SEL R3, R8, R3, P2 ;  /* 0x0000000308038207 */ /* 0x000fe40001000000 */
[----:B------:R-:W-:Y:S02]  /*0bc0*/  @P0 PRMT R4, R6, 0x7610, R4 ;  /* 0x0000761006040816 */ /* 0x000fe40000000004 */
[----:B------:R-:W-:Y:S02]  /*0bd0*/  @P0 SEL R2, R9, R2, !P3 ;  /* 0x0000000209020207 */ /* 0x000fe40005800000 */
[----:B------:R-:W-:-:S07]  /*0be0*/  @P0 SEL R3, R8, R3, !P3 ;  /* 0x0000000308030207 */ /* 0x000fce0005800000 */
.L_x_17:
[----:B------:R-:W-:Y:S05]  /*0bf0*/  BSYNC.RECONVERGENT B1 ;  /* 0x0000000000017941 */ /* 0x000fea0003800200 */
.L_x_16:
[----:B0-----:R-:W-:Y:S01]  /*0c00*/  LOP3.LUT R7, R4, 0xff, RZ, 0xc0, !PT ;  /* 0x000000ff04077812 */ /* 0x001fe200078ec0ff */
[----:B----4-:R0:W4:Y:S01]  /*0c10*/  SHFL.DOWN PT, R9, R2, 0x8, 0x1f ;  /* 0x09001f0002097f89 */ /* 0x01012200000e0000 */
        /* <DEDUP_REMOVED lines=18> */
.L_x_19:
[----:B------:R-:W-:Y:S05]  /*0d40*/  BSYNC.RECONVERGENT B1 ;  /* 0x0000000000017941 */ /* 0x000fea0003800200 */
.L_x_18:
        /* <DEDUP_REMOVED lines=20> */
.L_x_21:
[----:B------:R-:W-:Y:S05]  /*0e90*/  BSYNC.RECONVERGENT B1 ;  /* 0x0000000000017941 */ /* 0x000fea0003800200 */
.L_x_20:
[----:B------:R-:W-:Y:S04]  /*0ea0*/  BSSY.RECONVERGENT B1, `(.L_x_22) ;  /* 0x000000a000017945 */ /* 0x000fe80003800200 */
[----:B------:R-:W-:Y:S05]  /*0eb0*/  @P1 BRA `(.L_x_23) ;  /* 0x0000000000201947 */ /* 0x000fea0003800000 */
[----:B---3--:R-:W3:Y:S01]  /*0ec0*/  S2R R8, SR_CgaCtaId ;  /* 0x0000000000087919 */ /* 0x008ee20000008800 */
[----:B0-----:R-:W-:Y:S02]  /*0ed0*/  MOV R7, 0x400 ;  /* 0x0000040000077802 */ /* 0x001fe40000000f00 */
[----:B------:R-:W-:-:S04]  /*0ee0*/  SHF.R.U32.HI R6, RZ, 0x1, R5 ;  /* 0x00000001ff067819 */ /* 0x000fc80000011605 */
[----:B------:R-:W-:Y:S02]  /*0ef0*/  LOP3.LUT R6, R6, 0x1f0, RZ, 0xc0, !PT ;  /* 0x000001f006067812 */ /* 0x000fe400078ec0ff */
[----:B---3--:R-:W-:-:S05]  /*0f00*/  LEA R7, R8, R7, 0x18 ;  /* 0x0000000708077211 */ /* 0x008fca00078ec0ff */
[----:B------:R-:W-:-:S05]  /*0f10*/  IMAD.IADD R7, R6, 0x1, R7 ;  /* 0x0000000106077824 */ /* 0x000fca00078e0207 */
[----:B------:R0:W-:Y:S04]  /*0f20*/  STS.64 [R7+0x10], R2 ;  /* 0x0000100207007388 */ /* 0x0001e80000000a00 */
[----:B------:R0:W-:Y:S02]  /*0f30*/  STS.U8 [R7+0x8], R4 ;  /* 0x0000080407007388 */ /* 0x0001e40000000000 */
.L_x_23:
[----:B------:R-:W-:Y:S05]  /*0f40*/  BSYNC.RECONVERGENT B1 ;  /* 0x0000000000017941 */ /* 0x000fea0003800200 */
.L_x_22:
[----:B------:R-:W-:Y:S01]  /*0f50*/  BAR.SYNC.DEFER_BLOCKING 0x0 ;  /* 0x0000000000007b1d */ /* 0x000fe20000010000 */
[----:B------:R-:W-:-:S13]  /*0f60*/  ISETP.NE.AND P1, PT, R5, RZ, PT ;  /* 0x000000ff0500720c */ /* 0x000fda0003f25270 */
[----:B------:R-:W-:Y:S05]  /*0f70*/  @P1 BRA `(.L_x_24) ;  /* 0x0000002c00bc1947 */ /* 0x000fea0003800000 */
[----:B------:R-:W5:Y:S01]  /*0f80*/  S2UR UR6, SR_CgaCtaId ;  /* 0x00000000000679c3 */ /* 0x000f620000008800 */
[----:B------:R-:W-:Y:S01]  /*0f90*/  UMOV UR5, 0x400 ;  /* 0x0000040000057882 */ /* 0x000fe20000000000 */
[----:B------:R-:W-:Y:S01]  /*0fa0*/  LOP3.LUT P2, RZ, R4, 0xff, RZ, 0xc0, !PT ;  /* 0x000000ff04ff7812 */ /* 0x000fe2000784c0ff */
[----:B-----5:R-:W-:-:S09]  /*0fb0*/  ULEA UR5, UR6, UR5, 0x18 ;  /* 0x0000000506057291 */ /* 0x020fd2000f8ec0ff */
[----:B------:R-:W5:Y:S04]  /*0fc0*/  LDS.U8 R16, [UR5+0x18] ;  /* 0x00001805ff107984 */ /* 0x000f680008000000 */
[----:B0-----:R-:W0:Y:S04]  /*0fd0*/  LDS.64 R6, [UR5+0x20] ;  /* 0x00002005ff067984 */ /* 0x001e280008000a00 */
[----:B------:R-:W1:Y:S04]  /*0fe0*/  LDS.U8 R17, [UR5+0x28] ;  /* 0x00002805ff117984 */ /* 0x000e680008000000 */
[----:B------:R-:W2:Y:S04]  /*0ff0*/  LDS.64 R12, [UR5+0x30] ;  /* 0x00003005ff0c7984 */ /* 0x000ea80008000a00 */
[----:B------:R-:W2:Y:S04]  /*1000*/  LDS.U8 R18, [UR5+0x38] ;  /* 0x00003805ff127984 */ /* 0x000ea80008000000 */
[----:B------:R-:W2:Y:S04]  /*1010*/  LDS.64 R10, [UR5+0x40] ;  /* 0x00004005ff0a7984 */ /* 0x000ea80008000a00 */
[----:B------:R-:W2:Y:S04]  /*1020*/  LDS.U8 R14, [UR5+0x48] ;  /* 0x00004805ff0e7984 */ /* 0x000ea80008000000 */
[----:B---34-:R-:W3:Y:S01]  /*1030*/  LDS.64 R8, [UR5+0x50] ;  /* 0x00005005ff087984 */ /* 0x018ee20008000a00 */
[----:B-----5:R-:W-:-:S02]  /*1040*/  ISETP.NE.AND P4, PT, R16, RZ, PT ;  /* 0x000000ff1000720c */ /* 0x020fc40003f85270 */
[----:B0-----:R-:W-:Y:S02]  /*1050*/  ISETP.LT.U32.AND P0, PT, R6, R2, PT ;  /* 0x000000020600720c */ /* 0x001fe40003f01070 */
[----:B------:R-:W-:Y:S02]  /*1060*/  @P2 SEL R16, R4, 0x1, !P4 ;  /* 0x0000000104102807 */ /* 0x000fe40006000000 */
[----:B------:R-:W-:Y:S02]  /*1070*/  ISETP.LT.AND.EX P0, PT, R7, R3, PT, P0 ;  /* 0x000000030700720c */ /* 0x000fe40003f01300 */
[----:B------:R-:W-:Y:S02]  /*1080*/  LOP3.LUT P3, RZ, R16, 0xff, RZ, 0xc0, !PT ;  /* 0x000000ff10ff7812 */ /* 0x000fe4000786c0ff */
[----:B-1----:R-:W-:-:S03]  /*1090*/  ISETP.NE.AND P5, PT, R17, RZ, PT ;  /* 0x000000ff1100720c */ /* 0x002fc60003fa5270 */
[C---:B--2---:R-:W-:Y:S02]  /*10a0*/  @P4 SEL R2, R6.reuse, R2, P0 ;  /* 0x0000000206024207 */ /* 0x044fe40000000000 */
[C---:B------:R-:W-:Y:S02]  /*10b0*/  @P4 SEL R3, R7.reuse, R3, P0 ;  /* 0x0000000307034207 */ /* 0x040fe40000000000 */
[----:B------:R-:W-:Y:S02]  /*10c0*/  SEL R5, R6, R2, !P2 ;  /* 0x0000000206057207 */ /* 0x000fe40005000000 */
[----:B------:R-:W-:Y:S02]  /*10d0*/  SEL R15, R7, R3, !P2 ;  /* 0x00000003070f7207 */ /* 0x000fe40005000000 */
[----:B------:R-:W-:Y:S01]  /*10e0*/  ISETP.LT.U32.AND P0, PT, R12, R5, PT ;  /* 0x000000050c00720c */ /* 0x000fe20003f01070 */
[----:B------:R-:W-:Y:S01]  /*10f0*/  LDS.64 R6, [UR5+0x60] ;  /* 0x00006005ff067984 */ /* 0x000fe20008000a00 */
[----:B------:R-:W-:-:S02]  /*1100*/  @P3 SEL R17, R16, 0x1, !P5 ;  /* 0x0000000110113807 */ /* 0x000fc40006800000 */
[----:B------:R-:W-:Y:S01]  /*1110*/  ISETP.LT.AND.EX P0, PT, R13, R15, PT, P0 ;  /* 0x0000000f0d00720c */ /* 0x000fe20003f01300 */
[----:B------:R-:W0:Y:S01]  /*1120*/  LDS.U8 R16, [UR5+0x58] ;  /* 0x00005805ff107984 */ /* 0x000e220008000000 */
[----:B------:R-:W-:Y:S02]  /*1130*/  LOP3.LUT P2, RZ, R17, 0xff, RZ, 0xc0, !PT ;  /* 0x000000ff11ff7812 */ /* 0x000fe4000784c0ff */
[----:B------:R-:W-:Y:S02]  /*1140*/  @P5 SEL R5, R12, R5, P0 ;  /* 0x000000050c055207 */ /* 0x000fe40000000000 */
[----:B------:R-:W-:Y:S02]  /*1150*/  ISETP.NE.AND P4, PT, R18, RZ, PT ;  /* 0x000000ff1200720c */ /* 0x000fe40003f85270 */
[----:B------:R-:W-:Y:S02]  /*1160*/  @P5 SEL R15, R13, R15, P0 ;  /* 0x0000000f0d0f5207 */ /* 0x000fe40000000000 */
[----:B------:R-:W-:-:S02]  /*1170*/  SEL R3, R12, R5, !P3 ;  /* 0x000000050c037207 */ /* 0x000fc40005800000 */
[----:B------:R-:W-:Y:S01]  /*1180*/  SEL R15, R13, R15, !P3 ;  /* 0x0000000f0d0f7207 */ /* 0x000fe20005800000 */
[----:B------:R-:W1:Y:S01]  /*1190*/  LDS.U8 R12, [UR5+0x68] ;  /* 0x00006805ff0c7984 */ /* 0x000e620008000000 */
[----:B------:R-:W-:Y:S02]  /*11a0*/  ISETP.LT.U32.AND P0, PT, R10, R3, PT ;  /* 0x000000030a00720c */ /* 0x000fe40003f01070 */
[----:B------:R-:W-:Y:S01]  /*11b0*/  @P2 SEL R18, R17, 0x1, !P4 ;  /* 0x0000000111122807 */ /* 0x000fe20006000000 */
[----:B------:R-:W2:Y:S01]  /*11c0*/  LDS.64 R4, [UR5+0x70] ;  /* 0x00007005ff047984 */ /* 0x000ea20008000a00 */
[----:B------:R-:W-:Y:S02]  /*11d0*/  ISETP.LT.AND.EX P0, PT, R11, R15, PT, P0 ;  /* 0x0000000f0b00720c */ /* 0x000fe40003f01300 */
[----:B------:R-:W-:Y:S02]  /*11e0*/  LOP3.LUT P5, RZ, R18, 0xff, RZ, 0xc0, !PT ;  /* 0x000000ff12ff7812 */ /* 0x000fe400078ac0ff */
[----:B------:R-:W-:-:S02]  /*11f0*/  @P4 SEL R3, R10, R3, P0 ;  /* 0x000000030a034207 */ /* 0x000fc40000000000 */
[----:B------:R-:W-:Y:S02]  /*1200*/  ISETP.NE.AND P3, PT, R14, RZ, PT ;  /* 0x000000ff0e00720c */ /* 0x000fe40003f65270 */
[C---:B------:R-:W-:Y:S02]  /*1210*/  @P4 SEL R15, R11.reuse, R15, P0 ;  /* 0x0000000f0b0f4207 */ /* 0x040fe40000000000 */
[----:B------:R-:W-:Y:S02]  /*1220*/  SEL R13, R10, R3, !P2 ;  /* 0x000000030a0d7207 */ /* 0x000fe40005000000 */
[----:B------:R-:W-:Y:S01]  /*1230*/  SEL R15, R11, R15, !P2 ;  /* 0x0000000f0b0f7207 */ /* 0x000fe20005000000 */
[----:B------:R-:W4:Y:S01]  /*1240*/  LDS.U8 R10, [UR5+0x78] ;  /* 0x00007805ff0a7984 */ /* 0x000f220008000000 */
[----:B---3--:R-:W-:Y:S02]  /*1250*/  ISETP.LT.U32.AND P0, PT, R8, R13, PT ;  /* 0x0000000d0800720c */ /* 0x008fe40003f01070 */
[----:B------:R-:W-:Y:S01]  /*1260*/  @P5 SEL R14, R18, 0x1, !P3 ;  /* 0x00000001120e5807 */ /* 0x000fe20005800000 */
[----:B------:R-:W3:Y:S01]  /*1270*/  LDS.64 R2, [UR5+0x80] ;  /* 0x00008005ff027984 */ /* 0x000ee20008000a00 */
[----:B------:R-:W-:-:S02]  /*1280*/  ISETP.LT.AND.EX P0, PT, R9, R15, PT, P0 ;  /* 0x0000000f0900720c */ /* 0x000fc40003f01300 */
[----:B------:R-:W-:Y:S02]  /*1290*/  LOP3.LUT P4, RZ, R14, 0xff, RZ, 0xc0, !PT ;  /* 0x000000ff0eff7812 */ /* 0x000fe4000788c0ff */
[----:B------:R-:W-:Y:S02]  /*12a0*/  @P3 SEL R13, R8, R13, P0 ;  /* 0x0000000d080d3207 */ /* 0x000fe40000000000 */
[----:B0-----:R-:W-:Y:S02]  /*12b0*/  ISETP.NE.AND P2, PT, R16, RZ, PT ;  /* 0x000000ff1000720c */ /* 0x001fe40003f45270 */
[C---:B------:R-:W-:Y:S02]  /*12c0*/  @P3 SEL R15, R9.reuse, R15, P0 ;  /* 0x0000000f090f3207 */ /* 0x040fe40000000000 */
[----:B------:R-:W-:Y:S02]  /*12d0*/  SEL R11, R8, R13, !P5 ;  /* 0x0000000d080b7207 */ /* 0x000fe40006800000 */
[----:B------:R-:W-:-:S02]  /*12e0*/  SEL R13, R9, R15, !P5 ;  /* 0x0000000f090d7207 */ /* 0x000fc40006800000 */
[----:B------:R-:W-:Y:S02]  /*12f0*/  ISETP.LT.U32.AND P0, PT, R6, R11, PT ;  /* 0x0000000b0600720c */ /* 0x000fe40003f01070 */
[----:B------:R-:W-:Y:S02]  /*1300*/  @P4 SEL R16, R14, 0x1, !P2 ;  /* 0x000000010e104807 */ /* 0x000fe40005000000 */
[----:B------:R-:W-:Y:S02]  /*1310*/  ISETP.LT.AND.EX P0, PT, R7, R13, PT, P0 ;  /* 0x0000000d0700720c */ /* 0x000fe40003f01300 */
[----:B------:R-:W-:Y:S02]  /*1320*/  LOP3.LUT P5, RZ, R16, 0xff, RZ, 0xc0, !PT ;  /* 0x000000ff10ff7812 */ /* 0x000fe400078ac0ff */
[----:B------:R-:W-:Y:S02]  /*1330*/  @P2 SEL R11, R6, R11, P0 ;  /* 0x0000000b060b2207 */ /* 0x000fe40000000000 */
[----:B-1----:R-:W-:-:S02]  /*1340*/  ISETP.NE.AND P3, PT, R12, RZ, PT ;  /* 0x000000ff0c00720c */ /* 0x002fc40003f65270 */
[C---:B------:R-:W-:Y:S02]  /*1350*/  @P2 SEL R13, R7.reuse, R13, P0 ;  /* 0x0000000d070d2207 */ /* 0x040fe40000000000 */
[----:B------:R-:W-:Y:S02]  /*1360*/  SEL R9, R6, R11, !P4 ;  /* 0x0000000b06097207 */ /* 0x000fe40006000000 */
[----:B------:R-:W-:Y:S02]  /*1370*/  SEL R11, R7, R13, !P4 ;  /* 0x0000000d070b7207 */ /* 0x000fe40006000000 */
[----:B--2---:R-:W-:Y:S02]  /*1380*/  ISETP.LT.U32.AND P0, PT, R4, R9, PT ;  /* 0x000000090400720c */ /* 0x004fe40003f01070 */
[----:B------:R-:W-:Y:S02]  /*1390*/  @P5 SEL R12, R16, 0x1, !P3 ;  /* 0x00000001100c5807 */ /* 0x000fe40005800000 */
[----:B------:R-:W-:-:S02]  /*13a0*/  ISETP.LT.AND.EX P0, PT, R5, R11, PT, P0 ;  /* 0x0000000b0500720c */ /* 0x000fc40003f01300 */
[----:B----4-:R-:W-:Y:S02]  /*13b0*/  ISETP.NE.AND P4, PT, R10, RZ, PT ;  /* 0x000000ff0a00720c */ /* 0x010fe40003f85270 */
[----:B------:R-:W-:Y:S02]  /*13c0*/  @P3 SEL R9, R4, R9, P0 ;  /* 0x0000000904093207 */ /* 0x000fe40000000000 */
[----:B------:R-:W-:Y:S02]  /*13d0*/  LOP3.LUT P2, RZ, R12, 0xff, RZ, 0xc0, !PT ;  /* 0x000000ff0cff7812 */ /* 0x000fe4000784c0ff */
[C---:B------:R-:W-:Y:S02]  /*13e0*/  @P3 SEL R11, R5.reuse, R11, P0 ;  /* 0x0000000b050b3207 */ /* 0x040fe40000000000 */
[----:B------:R-:W-:Y:S02]  /*13f0*/  SEL R7, R4, R9, !P5 ;  /* 0x0000000904077207 */ /* 0x000fe40006800000 */
[----:B------:R-:W-:-:S02]  /*1400*/  SEL R5, R5, R11, !P5 ;  /* 0x0000000b05057207 */ /* 0x000fc40006800000 */
[----:B---3--:R-:W-:-:S04]  /*1410*/  ISETP.LT.U32.AND P0, PT, R2, R7, PT ;  /* 0x000000070200720c */ /* 0x008fc80003f01070 */
[C---:B------:R-:W-:Y:S02]  /*1420*/  ISETP.LT.AND.EX P0, PT, R3.reuse, R5, PT, P0 ;  /* 0x000000050300720c */ /* 0x040fe40003f01300 */
[----:B------:R-:W-:Y:S02]  /*1430*/  @P2 SEL R10, R12, 0x1, !P4 ;  /* 0x000000010c0a2807 */ /* 0x000fe40006000000 */
[----:B------:R-:W-:Y:S02]  /*1440*/  @P4 SEL R7, R2, R7, P0 ;  /* 0x0000000702074207 */ /* 0x000fe40000000000 */
[----:B------:R-:W-:Y:S02]  /*1450*/  @P4 SEL R5, R3, R5, P0 ;  /* 0x0000000503054207 */ /* 0x000fe40000000000 */
[----:B------:R-:W-:Y:S02]  /*1460*/  PRMT R4, R10, 0x7610, R4 ;  /* 0x000076100a047816 */ /* 0x000fe40000000004 */
[----:B------:R-:W-:-:S02]  /*1470*/  SEL R2, R2, R7, !P2 ;  /* 0x0000000702027207 */ /* 0x000fc40005000000 */
[----:B------:R-:W-:Y:S01]  /*1480*/  SEL R3, R3, R5, !P2 ;  /* 0x0000000503037207 */ /* 0x000fe20005000000 */
[----:B------:R-:W-:Y:S06]  /*1490*/  BRA `(.L_x_24) ;  /* 0x0000002800747947 */ /* 0x000fec0003800000 */
.L_x_11:
[----:B------:R-:W2:Y:S01]  /*14a0*/  S2R R13, SR_LANEID ;  /* 0x00000000000d7919 */ /* 0x000ea20000000000 */
[----:B0-----:R-:W-:Y:S01]  /*14b0*/  LOP3.LUT R6, R5, 0x3e0, RZ, 0xc0, !PT ;  /* 0x000003e005067812 */ /* 0x001fe200078ec0ff */
[----:B------:R-:W-:Y:S04]  /*14c0*/  BSSY.RECONVERGENT B1, `(.L_x_25) ;  /* 0x0000022000017945 */ /* 0x000fe80003800200 */
[----:B------:R-:W-:Y:S01]  /*14d0*/  VIADD R7, R6, 0x20 ;  /* 0x0000002006077836 */ /* 0x000fe20000000000 */
[----:B------:R-:W-:-:S04]  /*14e0*/  LOP3.LUT R6, RZ, R6, RZ, 0x33, !PT ;  /* 0x00000006ff067212 */ /* 0x000fc800078e33ff */
[----:B------:R-:W-:Y:S01]  /*14f0*/  ISETP.GT.AND P0, PT, R7, UR4, PT ;  /* 0x0000000407007c0c */ /* 0x000fe2000bf04270 */
[----:B------:R-:W-:-:S05]  /*1500*/  VIADD R6, R6, UR4 ;  /* 0x0000000406067c36 */ /* 0x000fca0008000000 */
[----:B------:R-:W-:-:S05]  /*1510*/  SEL R6, R6, 0x1f, P0 ;  /* 0x0000001f06067807 */ /* 0x000fca0000000000 */
[----:B-----5:R0:W3:Y:S01]  /*1520*/  SHFL.DOWN PT, R8, R3, 0x1, R6 ;  /* 0x0820000003087989 */ /* 0x0200e200000e0006 */
[C---:B--2---:R-:W-:Y:S01]  /*1530*/  VIADD R7, R13.reuse, 0x2 ;  /* 0x000000020d077836 */ /* 0x044fe20000000000 */
[CC--:B------:R-:W-:Y:S01]  /*1540*/  ISETP.GE.AND P0, PT, R13.reuse, R6.reuse, PT ;  /* 0x000000060d00720c */ /* 0x0c0fe20003f06270 */
[C---:B------:R-:W-:Y:S01]  /*1550*/  VIADD R11, R13.reuse, 0x8 ;  /* 0x000000080d0b7836 */ /* 0x040fe20000000000 */
[C---:B------:R-:W-:Y:S01]  /*1560*/  ISETP.NE.AND P1, PT, R13.reuse, RZ, PT ;  /* 0x000000ff0d00720c */ /* 0x040fe20003f25270 */
[----:B------:R-:W-:Y:S01]  /*1570*/  VIADD R9, R13, 0x4 ;  /* 0x000000040d097836 */ /* 0x000fe20000000000 */
[-C--:B------:R-:W-:Y:S02]  /*1580*/  ISETP.GT.AND P5, PT, R7, R6.reuse, PT ;  /* 0x000000060700720c */ /* 0x080fe40003fa4270 */
[----:B------:R-:W-:Y:S02]  /*1590*/  LOP3.LUT R7, R4, 0xff, RZ, 0xc0, !PT ;  /* 0x000000ff04077812 */ /* 0x000fe400078ec0ff */
[----:B------:R-:W-:-:S02]  /*15a0*/  ISETP.GT.AND P2, PT, R11, R6, PT ;  /* 0x000000060b00720c */ /* 0x000fc40003f44270 */
[----:B------:R0:W2:Y:S01]  /*15b0*/  SHFL.DOWN PT, R11, R2, 0x1, R6 ;  /* 0x08200000020b7989 */ /* 0x0000a200000e0006 */
[----:B------:R-:W-:Y:S01]  /*15c0*/  ISETP.GT.AND P3, PT, R9, R6, PT ;  /* 0x000000060900720c */ /* 0x000fe20003f64270 */
[----:B------:R-:W-:Y:S02]  /*15d0*/  VIADD R9, R13, 0x10 ;  /* 0x000000100d097836 */ /* 0x000fe40000000000 */
[----:B------:R0:W4:Y:S01]  /*15e0*/  SHFL.DOWN PT, R7, R7, 0x1, R6 ;  /* 0x0820000007077989 */ /* 0x00012200000e0006 */
[----:B---3--:R-:W-:Y:S09]  /*15f0*/  @P0 BRA `(.L_x_26) ;  /* 0x0000000000380947 */ /* 0x008ff20003800000 */
[----:B----4-:R-:W-:Y:S01]  /*1600*/  LOP3.LUT P0, RZ, R7, 0xff, RZ, 0xc0, !PT ;  /* 0x000000ff07ff7812 */ /* 0x010fe2000780c0ff */
[----:B------:R-:W-:Y:S01]  /*1610*/  IMAD.MOV.U32 R12, RZ, RZ, 0x1 ;  /* 0x00000001ff0c7424 */ /* 0x000fe200078e00ff */
[----:B------:R-:W-:-:S04]  /*1620*/  LOP3.LUT P4, R10, R4, 0xff, RZ, 0xc0, !PT ;  /* 0x000000ff040a7812 */ /* 0x000fc8000788c0ff */
[----:B------:R-:W-:-:S13]  /*1630*/  PLOP3.LUT P0, PT, P4, P0, PT, 0x2f, 0xf2 ;  /* 0x0000000000f2781c */ /* 0x000fda0002700577 */
[----:B--2---:R-:W-:Y:S02]  /*1640*/  @!P0 ISETP.LT.U32.AND P4, PT, R11, R2, PT ;  /* 0x000000020b00820c */ /* 0x004fe40003f81070 */
[----:B------:R-:W-:Y:S02]  /*1650*/  @P0 ISETP.NE.AND P6, PT, R10, RZ, PT ;  /* 0x000000ff0a00020c */ /* 0x000fe40003fc5270 */
[----:B------:R-:W-:Y:S02]  /*1660*/  @!P0 PRMT R4, R12, 0x7610, R4 ;  /* 0x000076100c048816 */ /* 0x000fe40000000004 */
[----:B------:R-:W-:Y:S02]  /*1670*/  @!P0 ISETP.LT.AND.EX P4, PT, R8, R3, PT, P4 ;  /* 0x000000030800820c */ /* 0x000fe40003f81340 */
[----:B------:R-:W-:Y:S02]  /*1680*/  @P0 SEL R7, R7, R4, !P6 ;  /* 0x0000000407070207 */ /* 0x000fe40007000000 */
[----:B0-----:R-:W-:-:S02]  /*1690*/  @!P0 SEL R2, R11, R2, P4 ;  /* 0x000000020b028207 */ /* 0x001fc40002000000 */
[C---:B------:R-:W-:Y:S02]  /*16a0*/  @!P0 SEL R3, R8.reuse, R3, P4 ;  /* 0x0000000308038207 */ /* 0x040fe40002000000 */
[----:B------:R-:W-:Y:S02]  /*16b0*/  @P0 PRMT R4, R7, 0x7610, R4 ;  /* 0x0000761007040816 */ /* 0x000fe40000000004 */
[----:B------:R-:W-:Y:S02]  /*16c0*/  @P0 SEL R2, R11, R2, !P6 ;  /* 0x000000020b020207 */ /* 0x000fe40007000000 */
[----:B------:R-:W-:-:S07]  /*16d0*/  @P0 SEL R3, R8, R3, !P6 ;  /* 0x0000000308030207 */ /* 0x000fce0007000000 */
.L_x_26:
[----:B------:R-:W-:Y:S05]  /*16e0*/  BSYNC.RECONVERGENT B1 ;  /* 0x0000000000017941 */ /* 0x000fea0003800200 */
.L_x_25:
[----:B----4-:R-:W-:Y:S01]  /*16f0*/  LOP3.LUT R7, R4, 0xff, RZ, 0xc0, !PT ;  /* 0x000000ff04077812 */ /* 0x010fe200078ec0ff */
[----:B------:R3:W4:Y:S01]  /*1700*/  SHFL.DOWN PT, R8, R3, 0x2, R6 ;  /* 0x0840000003087989 */ /* 0x00072200000e0006 */
[----:B------:R-:W-:Y:S01]  /*1710*/  ISETP.GT.AND P4, PT, R9, R6, PT ;  /* 0x000000060900720c */ /* 0x000fe20003f84270 */
[----:B------:R-:W-:Y:S02]  /*1720*/  BSSY.RECONVERGENT B1, `(.L_x_27) ;  /* 0x0000012000017945 */ /* 0x000fe40003800200 */
[----:B------:R3:W0:Y:S04]  /*1730*/  SHFL.DOWN PT, R9, R2, 0x2, R6 ;  /* 0x0840000002097989 */ /* 0x00062800000e0006 */
[----:B------:R3:W0:Y:S01]  /*1740*/  SHFL.DOWN PT, R7, R7, 0x2, R6 ;  /* 0x0840000007077989 */ /* 0x00062200000e0006 */
[----:B------:R-:W-:Y:S05]  /*1750*/  @P5 BRA `(.L_x_28) ;  /* 0x0000000000385947 */ /* 0x000fea0003800000 */
[----:B0-----:R-:W-:Y:S01]  /*1760*/  LOP3.LUT P0, RZ, R7, 0xff, RZ, 0xc0, !PT ;  /* 0x000000ff07ff7812 */ /* 0x001fe2000780c0ff */
[----:B--2---:R-:W-:Y:S01]  /*1770*/  IMAD.MOV.U32 R11, RZ, RZ, 0x1 ;  /* 0x00000001ff0b7424 */ /* 0x004fe200078e00ff */
[----:B------:R-:W-:-:S04]  /*1780*/  LOP3.LUT P5, R10, R4, 0xff, RZ, 0xc0, !PT ;  /* 0x000000ff040a7812 */ /* 0x000fc800078ac0ff */
[----:B------:R-:W-:-:S13]  /*1790*/  PLOP3.LUT P0, PT, P5, P0, PT, 0x2f, 0xf2 ;  /* 0x0000000000f2781c */ /* 0x000fda0002f00577 */
[----:B------:R-:W-:Y:S02]  /*17a0*/  @!P0 ISETP.LT.U32.AND P5, PT, R9, R2, PT ;  /* 0x000000020900820c */ /* 0x000fe40003fa1070 */
[----:B------:R-:W-:Y:S02]  /*17b0*/  @P0 ISETP.NE.AND P6, PT, R10, RZ, PT ;  /* 0x000000ff0a00020c */ /* 0x000fe40003fc5270 */
[----:B------:R-:W-:Y:S02]  /*17c0*/  @!P0 PRMT R4, R11, 0x7610, R4 ;  /* 0x000076100b048816 */ /* 0x000fe40000000004 */
[----:B----4-:R-:W-:Y:S02]  /*17d0*/  @!P0 ISETP.LT.AND.EX P5, PT, R8, R3, PT, P5 ;  /* 0x000000030800820c */ /* 0x010fe40003fa1350 */
[----:B------:R-:W-:Y:S02]  /*17e0*/  @P0 SEL R7, R7, R4, !P6 ;  /* 0x0000000407070207 */ /* 0x000fe40007000000 */
[----:B---3--:R-:W-:-:S02]  /*17f0*/  @!P0 SEL R2, R9, R2, P5 ;  /* 0x0000000209028207 */ /* 0x008fc40002800000 */
[C---:B------:R-:W-:Y:S02]  /*1800*/  @!P0 SEL R3, R8.reuse, R3, P5 ;  /* 0x0000000308038207 */ /* 0x040fe40002800000 */
[----:B------:R-:W-:Y:S02]  /*1810*/  @P0 PRMT R4, R7, 0x7610, R4 ;  /* 0x0000761007040816 */ /* 0x000fe40000000004 */
[----:B------:R-:W-:Y:S02]  /*1820*/  @P0 SEL R2, R9, R2, !P6 ;  /* 0x0000000209020207 */ /* 0x000fe40007000000 */
[----:B------:R-:W-:-:S07]  /*1830*/  @P0 SEL R3, R8, R3, !P6 ;  /* 0x0000000308030207 */ /* 0x000fce0007000000 */
.L_x_28:
[----:B------:R-:W-:Y:S05]  /*1840*/  BSYNC.RECONVERGENT B1 ;  /* 0x0000000000017941 */ /* 0x000fea0003800200 */
.L_x_27:
[----:B0-----:R-:W-:Y:S01]  /*1850*/  LOP3.LUT R7, R4, 0xff, RZ, 0xc0, !PT ;  /* 0x000000ff04077812 */ /* 0x001fe200078ec0ff */
[----:B------:R0:W0:Y:S01]  /*1860*/  SHFL.DOWN PT, R9, R2, 0x4, R6 ;  /* 0x0880000002097989 */ /* 0x00002200000e0006 */
[----:B------:R-:W-:Y:S03]  /*1870*/  BSSY.RECONVERGENT B1, `(.L_x_29) ;  /* 0x0000012000017945 */ /* 0x000fe60003800200 */
[----:B----4-:R4:W0:Y:S04]  /*1880*/  SHFL.DOWN PT, R8, R3, 0x4, R6 ;  /* 0x0880000003087989 */ /* 0x01082800000e0006 */
        /* <DEDUP_REMOVED lines=9> */
[----:B------:R-:W-:Y:S02]  /*1920*/  @!P0 ISETP.LT.AND.EX P3, PT, R8, R3, PT, P3 ;  /* 0x000000030800820c */ /* 0x000fe40003f61330 */
[----:B------:R-:W-:Y:S02]  /*1930*/  @P0 SEL R7, R7, R4, !P5 ;  /* 0x0000000407070207 */ /* 0x000fe40006800000 */
[----:B---3--:R-:W-:-:S02]  /*1940*/  @!P0 SEL R2, R9, R2, P3 ;  /* 0x0000000209028207 */ /* 0x008fc40001800000 */
[C---:B----4-:R-:W-:Y:S02]  /*1950*/  @!P0 SEL R3, R8.reuse, R3, P3 ;  /* 0x0000000308038207 */ /* 0x050fe40001800000 */
[----:B------:R-:W-:Y:S02]  /*1960*/  @P0 PRMT R4, R7, 0x7610, R4 ;  /* 0x0000761007040816 */ /* 0x000fe40000000004 */
[----:B------:R-:W-:Y:S02]  /*1970*/  @P0 SEL R2, R9, R2, !P5 ;  /* 0x0000000209020207 */ /* 0x000fe40006800000 */
[----:B------:R-:W-:-:S07]  /*1980*/  @P0 SEL R3, R8, R3, !P5 ;  /* 0x0000000308030207 */ /* 0x000fce0006800000 */
.L_x_30:
[----:B------:R-:W-:Y:S05]  /*1990*/  BSYNC.RECONVERGENT B1 ;  /* 0x0000000000017941 */ /* 0x000fea0003800200 */
.L_x_29:
[----:B0-----:R-:W-:Y:S01]  /*19a0*/  LOP3.LUT R7, R4, 0xff, RZ, 0xc0, !PT ;  /* 0x000000ff04077812 */ /* 0x001fe200078ec0ff */
[----:B------:R0:W0:Y:S01]  /*19b0*/  SHFL.DOWN PT, R9, R2, 0x8, R6 ;  /* 0x0900000002097989 */ /* 0x00002200000e0006 */
[----:B------:R-:W-:Y:S03]  /*19c0*/  BSSY.RECONVERGENT B1, `(.L_x_31) ;  /* 0x0000012000017945 */ /* 0x000fe60003800200 */
        /* <DEDUP_REMOVED lines=17> */
.L_x_32:
[----:B------:R-:W-:Y:S05]  /*1ae0*/  BSYNC.RECONVERGENT B1 ;  /* 0x0000000000017941 */ /* 0x000fea0003800200 */
.L_x_31:
[----:B0-----:R-:W-:Y:S01]  /*1af0*/  LOP3.LUT R7, R4, 0xff, RZ, 0xc0, !PT ;  /* 0x000000ff04077812 */ /* 0x001fe200078ec0ff */
[----:B------:R0:W0:Y:S01]  /*1b00*/  SHFL.DOWN PT, R9, R2, 0x10, R6 ;  /* 0x0a00000002097989 */ /* 0x00002200000e0006 */
[----:B------:R-:W-:Y:S03]  /*1b10*/  BSSY.RECONVERGENT B1, `(.L_x_33) ;  /* 0x0000012000017945 */ /* 0x000fe60003800200 */
[----:B------:R0:W0:Y:S04]  /*1b20*/  SHFL.DOWN PT, R8, R3, 0x10, R6 ;  /* 0x0a00000003087989 */ /* 0x00002800000e0006 */
[----:B------:R0:W0:Y:S01]  /*1b30*/  SHFL.DOWN PT, R7, R7, 0x10, R6 ;  /* 0x0a00000007077989 */ /* 0x00002200000e0006 */
[----:B------:R-:W-:Y:S05]  /*1b40*/  @P4 BRA `(.L_x_34) ;  /* 0x0000000000384947 */ /* 0x000fea0003800000 */
[----:B0-----:R-:W-:Y:S01]  /*1b50*/  LOP3.LUT P0, RZ, R7, 0xff, RZ, 0xc0, !PT ;  /* 0x000000ff07ff7812 */ /* 0x001fe2000780c0ff */
[----:B------:R-:W-:Y:S01]  /*1b60*/  IMAD.MOV.U32 R10, RZ, RZ, 0x1 ;  /* 0x00000001ff0a7424 */ /* 0x000fe200078e00ff */
[----:B---34-:R-:W-:-:S04]  /*1b70*/  LOP3.LUT P2, R6, R4, 0xff, RZ, 0xc0, !PT ;  /* 0x000000ff04067812 */ /* 0x018fc8000784c0ff */
        /* <DEDUP_REMOVED lines=11> */
.L_x_34:
[----:B------:R-:W-:Y:S05]  /*1c30*/  BSYNC.RECONVERGENT B1 ;  /* 0x0000000000017941 */ /* 0x000fea0003800200 */
.L_x_33:
[----:B------:R-:W-:Y:S04]  /*1c40*/  BSSY.RECONVERGENT B1, `(.L_x_35) ;  /* 0x000000a000017945 */ /* 0x000fe80003800200 */
[----:B------:R-:W-:Y:S05]  /*1c50*/  @P1 BRA `(.L_x_36) ;  /* 0x0000000000201947 */ /* 0x000fea0003800000 */
[----:B0-----:R-:W0:Y:S01]  /*1c60*/  S2R R8, SR_CgaCtaId ;  /* 0x0000000000087919 */ /* 0x001e220000008800 */
[----:B------:R-:W-:Y:S02]  /*1c70*/  MOV R7, 0x400 ;  /* 0x0000040000077802 */ /* 0x000fe40000000f00 */
[----:B---34-:R-:W-:-:S04]  /*1c80*/  SHF.R.U32.HI R6, RZ, 0x1, R5 ;  /* 0x00000001ff067819 */ /* 0x018fc80000011605 */
[----:B------:R-:W-:Y:S02]  /*1c90*/  LOP3.LUT R6, R6, 0x1f0, RZ, 0xc0, !PT ;  /* 0x000001f006067812 */ /* 0x000fe400078ec0ff */
[----:B0-----:R-:W-:-:S05]  /*1ca0*/  LEA R7, R8, R7, 0x18 ;  /* 0x0000000708077211 */ /* 0x001fca00078ec0ff */
[----:B------:R-:W-:-:S05]  /*1cb0*/  IMAD.IADD R7, R6, 0x1, R7 ;  /* 0x0000000106077824 */ /* 0x000fca00078e0207 */
[----:B------:R0:W-:Y:S04]  /*1cc0*/  STS.64 [R7+0x10], R2 ;  /* 0x0000100207007388 */ /* 0x0001e80000000a00 */
[----:B------:R0:W-:Y:S02]  /*1cd0*/  STS.U8 [R7+0x8], R4 ;  /* 0x0000080407007388 */ /* 0x0001e40000000000 */
.L_x_36:
[----:B------:R-:W-:Y:S05]  /*1ce0*/  BSYNC.RECONVERGENT B1 ;  /* 0x0000000000017941 */ /* 0x000fea0003800200 */
.L_x_35:
[----:B------:R-:W-:Y:S01]  /*1cf0*/  BAR.SYNC.DEFER_BLOCKING 0x0 ;  /* 0x0000000000007b1d */ /* 0x000fe20000010000 */
[----:B------:R-:W-:-:S13]  /*1d00*/  ISETP.NE.AND P1, PT, R5, RZ, PT ;  /* 0x000000ff0500720c */ /* 0x000fda0003f25270 */
[----:B------:R-:W-:Y:S05]  /*1d10*/  @P1 BRA `(.L_x_24) ;  /* 0x0000002000541947 */ /* 0x000fea0003800000 */
[----:B------:R-:W-:Y:S02]  /*1d20*/  UISETP.GE.AND UP0, UPT, UR4, 0x21, UPT ;  /* 0x000000210400788c */ /* 0x000fe4000bf06270 */
[----:B------:R-:W-:Y:S02]  /*1d30*/  UISETP.GE.AND UP1, UPT, UR4, 0x41, UPT ;  /* 0x000000410400788c */ /* 0x000fe4000bf26270 */
[----:B------:R-:W-:Y:S02]  /*1d40*/  UISETP.GE.AND UP2, UPT, UR4, 0x61, UPT ;  /* 0x000000610400788c */ /* 0x000fe4000bf46270 */
[----:B------:R-:W-:Y:S02]  /*1d50*/  UISETP.GE.AND UP3, UPT, UR4, 0x81, UPT ;  /* 0x000000810400788c */ /* 0x000fe4000bf66270 */
[----:B------:R-:W-:Y:S02]  /*1d60*/  UISETP.GE.AND UP4, UPT, UR4, 0xa1, UPT ;  /* 0x000000a10400788c */ /* 0x000fe4000bf86270 */
[----:B------:R-:W-:-:S02]  /*1d70*/  UISETP.GE.AND UP5, UPT, UR4, 0xc1, UPT ;  /* 0x000000c10400788c */ /* 0x000fc4000bfa6270 */
[----:B------:R-:W-:Y:S01]  /*1d80*/  UISETP.GE.AND UP6, UPT, UR4, 0xe1, UPT ;  /* 0x000000e10400788c */ /* 0x000fe2000bfc6270 */
[----:B------:R-:W-:Y:S10]  /*1d90*/  BRA.U !UP0, `(.L_x_37) ;  /* 0x00000001083c7547 */ /* 0x000ff4000b800000 */
[----:B------:R-:W5:Y:S01]  /*1da0*/  S2UR UR6, SR_CgaCtaId ;  /* 0x00000000000679c3 */ /* 0x000f620000008800 */
[----:B------:R-:W-:Y:S01]  /*1db0*/  UMOV UR5, 0x400 ;  /* 0x0000040000057882 */ /* 0x000fe20000000000 */
[----:B------:R-:W-:Y:S01]  /*1dc0*/  LOP3.LUT P3, RZ, R4, 0xff, RZ, 0xc0, !PT ;  /* 0x000000ff04ff7812 */ /* 0x000fe2000786c0ff */
[----:B-----5:R-:W-:-:S09]  /*1dd0*/  ULEA UR5, UR6, UR5, 0x18 ;  /* 0x0000000506057291 */ /* 0x020fd2000f8ec0ff */
[----:B------:R-:W5:Y:S04]  /*1de0*/  LDS.U8 R5, [UR5+0x18] ;  /* 0x00001805ff057984 */ /* 0x000f680008000000 */
[----:B0--34-:R-:W0:Y:S01]  /*1df0*/  LDS.64 R6, [UR5+0x20] ;  /* 0x00002005ff067984 */ /* 0x019e220008000a00 */
[----:B-----5:R-:W-:Y:S02]  /*1e00*/  ISETP.NE.AND P2, PT, R5, RZ, PT ;  /* 0x000000ff0500720c */ /* 0x020fe40003f45270 */
[----:B0-----:R-:W-:Y:S02]  /*1e10*/  ISETP.LT.U32.AND P0, PT, R6, R2, PT ;  /* 0x000000020600720c */ /* 0x001fe40003f01070 */
[----:B------:R-:W-:Y:S02]  /*1e20*/  @P3 SEL R5, R4, 0x1, !P2 ;  /* 0x0000000104053807 */ /* 0x000fe40005000000 */
[----:B------:R-:W-:-:S02]  /*1e30*/  ISETP.LT.AND.EX P0, PT, R7, R3, PT, P0 ;  /* 0x000000030700720c */ /* 0x000fc40003f01300 */
[----:B------:R-:W-:-:S05]  /*1e40*/  PRMT R4, R5, 0x7610, R4 ;  /* 0x0000761005047816 */ /* 0x000fca0000000004 */
[C---:B------:R-:W-:Y:S02]  /*1e50*/  @P2 SEL R2, R6.reuse, R2, P0 ;  /* 0x0000000206022207 */ /* 0x040fe40000000000 */
[C---:B------:R-:W-:Y:S02]  /*1e60*/  @P2 SEL R3, R7.reuse, R3, P0 ;  /* 0x0000000307032207 */ /* 0x040fe40000000000 */
[----:B------:R-:W-:Y:S02]  /*1e70*/  SEL R2, R6, R2, !P3 ;  /* 0x0000000206027207 */ /* 0x000fe40005800000 */
[----:B------:R-:W-:-:S07]  /*1e80*/  SEL R3, R7, R3, !P3 ;  /* 0x0000000307037207 */ /* 0x000fce0005800000 */
.L_x_37:
[----:B------:R-:W-:Y:S05]  /*1e90*/  BRA.U !UP1, `(.L_x_38) ;  /* 0x00000001093c7547 */ /* 0x000fea000b800000 */
        /* <DEDUP_REMOVED lines=15> */
.L_x_38:
        /* <DEDUP_REMOVED lines=16> */
.L_x_39:
        /* <DEDUP_REMOVED lines=16> */
.L_x_40:
        /* <DEDUP_REMOVED lines=16> */
.L_x_41:
        /* <DEDUP_REMOVED lines=16> */
.L_x_42:
        /* <DEDUP_REMOVED lines=15> */
[----:B------:R-:W-:Y:S01]  /*2480*/  SEL R3, R7, R3, !P3 ;  /* 0x0000000307037207 */ /* 0x000fe20005800000 */
[----:B------:R-:W-:Y:S06]  /*2490*/  BRA `(.L_x_24) ;  /* 0x0000001800747947 */ /* 0x000fec0003800000 */
.L_x_2:
[----:B------:R-:W0:Y:S01]  /*24a0*/  S2R R5, SR_TID.X ;  /* 0x0000000000057919 */ /* 0x000e220000002100 */
[----:B------:R-:W0:Y:S02]  /*24b0*/  LDC.64 R6, c[0x0][0x380] ;  /* 0x0000e000ff067b82 */ /* 0x000e240000000a00 */
[----:B0-----:R-:W-:-:S05]  /*24c0*/  IMAD.WIDE.U32 R6, R5, 0x10, R6 ;  /* 0x0000001005067825 */ /* 0x001fca00078e0006 */
[----:B------:R-:W2:Y:S04]  /*24d0*/  LDG.E.U16.CONSTANT R16, desc[UR8][R6.64] ;  /* 0x0000000806107981 */ /* 0x000ea8000c1e9500 */
[----:B------:R-:W3:Y:S04]  /*24e0*/  LDG.E.64.CONSTANT R12, desc[UR8][R6.64+0x8] ;  /* 0x00000808060c7981 */ /* 0x000ee8000c1e9b00 */
[----:B------:R-:W3:Y:S04]  /*24f0*/  LDG.E.64.CONSTANT R10, desc[UR8][R6.64+0x1008] ;  /* 0x00100808060a7981 */ /* 0x000ee8000c1e9b00 */
[----:B------:R-:W4:Y:S04]  /*2500*/  LDG.E.U16.CONSTANT R4, desc[UR8][R6.64+0x1000] ;  /* 0x0010000806047981 */ /* 0x000f28000c1e9500 */
[----:B------:R-:W5:Y:S04]  /*2510*/  LDG.E.U16.CONSTANT R14, desc[UR8][R6.64+0x2000] ;  /* 0x00200008060e7981 */ /* 0x000f68000c1e9500 */
[----:B------:R-:W5:Y:S04]  /*2520*/  LDG.E.64.CONSTANT R8, desc[UR8][R6.64+0x2008] ;  /* 0x0020080806087981 */ /* 0x000f68000c1e9b00 */
[----:B------:R-:W5:Y:S04]  /*2530*/  LDG.E.U16.CONSTANT R15, desc[UR8][R6.64+0x3000] ;  /* 0x00300008060f7981 */ /* 0x000f68000c1e9500 */
[----:B------:R-:W5:Y:S01]  /*2540*/  LDG.E.64.CONSTANT R2, desc[UR8][R6.64+0x3008] ;  /* 0x0030080806027981 */ /* 0x000f62000c1e9b00 */
[----:B------:R-:W-:Y:S01]  /*2550*/  UISETP.GE.U32.AND UP0, UPT, UR4, 0x800, UPT ;  /* 0x000008000400788c */ /* 0x000fe2000bf06070 */
[----:B--2---:R-:W-:-:S02]  /*2560*/  LOP3.LUT P1, RZ, R16, 0xff, RZ, 0xc0, !PT ;  /* 0x000000ff10ff7812 */ /* 0x004fc4000782c0ff */
[----:B---3--:R-:W-:-:S04]  /*2570*/  ISETP.LT.U32.AND P0, PT, R10, R12, PT ;  /* 0x0000000c0a00720c */ /* 0x008fc80003f01070 */
[CC--:B------:R-:W-:Y:S02]  /*2580*/  ISETP.LT.AND.EX P0, PT, R11.reuse, R13.reuse, PT, P0 ;  /* 0x0000000d0b00720c */ /* 0x0c0fe40003f01300 */
[----:B----4-:R-:W-:Y:S02]  /*2590*/  LOP3.LUT P2, RZ, R4, 0xff, RZ, 0xc0, !PT ;  /* 0x000000ff04ff7812 */ /* 0x010fe4000784c0ff */
[----:B------:R-:W-:Y:S02]  /*25a0*/  SEL R17, R10, R12, P0 ;  /* 0x0000000c0a117207 */ /* 0x000fe40000000000 */
[----:B------:R-:W-:Y:S02]  /*25b0*/  SEL R19, R11, R13, P0 ;  /* 0x0000000d0b137207 */ /* 0x000fe40000000000 */
[----:B------:R-:W-:Y:S02]  /*25c0*/  @P1 SEL R4, R16, 0x1, !P2 ;  /* 0x0000000110041807 */ /* 0x000fe40005000000 */
[----:B------:R-:W-:-:S02]  /*25d0*/  SEL R17, R12, R17, !P2 ;  /* 0x000000110c117207 */ /* 0x000fc40005000000 */
[----:B------:R-:W-:Y:S02]  /*25e0*/  SEL R19, R13, R19, !P2 ;  /* 0x000000130d137207 */ /* 0x000fe40005000000 */
[----:B-----5:R-:W-:Y:S02]  /*25f0*/  LOP3.LUT P3, RZ, R14, 0xff, RZ, 0xc0, !PT ;  /* 0x000000ff0eff7812 */ /* 0x020fe4000786c0ff */
[----:B------:R-:W-:Y:S02]  /*2600*/  LOP3.LUT P2, RZ, R4, 0xff, RZ, 0xc0, !PT ;  /* 0x000000ff04ff7812 */ /* 0x000fe4000784c0ff */
[----:B------:R-:W-:Y:S02]  /*2610*/  SEL R13, R10, R17, !P1 ;  /* 0x000000110a0d7207 */ /* 0x000fe40004800000 */
[----:B------:R-:W-:Y:S02]  /*2620*/  SEL R17, R11, R19, !P1 ;  /* 0x000000130b117207 */ /* 0x000fe40004800000 */
[----:B------:R-:W-:-:S02]  /*2630*/  ISETP.LT.U32.AND P0, PT, R8, R13, PT ;  /* 0x0000000d0800720c */ /* 0x000fc40003f01070 */
[----:B------:R-:W-:Y:S02]  /*2640*/  LOP3.LUT P4, RZ, R15, 0xff, RZ, 0xc0, !PT ;  /* 0x000000ff0fff7812 */ /* 0x000fe4000788c0ff */
[----:B------:R-:W-:-:S03]  /*2650*/  ISETP.LT.AND.EX P0, PT, R9, R17, PT, P0 ;  /* 0x000000110900720c */ /* 0x000fc60003f01300 */
[----:B------:R-:W-:Y:S02]  /*2660*/  @P2 SEL R14, R4, 0x1, !P3 ;  /* 0x00000001040e2807 */ /* 0x000fe40005800000 */
[C---:B------:R-:W-:Y:S02]  /*2670*/  @P3 SEL R13, R8.reuse, R13, P0 ;  /* 0x0000000d080d3207 */ /* 0x040fe40000000000 */
[C---:B------:R-:W-:Y:S02]  /*2680*/  @P3 SEL R17, R9.reuse, R17, P0 ;  /* 0x0000001109113207 */ /* 0x040fe40000000000 */
[----:B------:R-:W-:Y:S02]  /*2690*/  SEL R11, R8, R13, !P2 ;  /* 0x0000000d080b7207 */ /* 0x000fe40005000000 */
[----:B------:R-:W-:Y:S02]  /*26a0*/  LOP3.LUT P1, RZ, R14, 0xff, RZ, 0xc0, !PT ;  /* 0x000000ff0eff7812 */ /* 0x000fe4000782c0ff */
[----:B------:R-:W-:-:S02]  /*26b0*/  SEL R9, R9, R17, !P2 ;  /* 0x0000001109097207 */ /* 0x000fc40005000000 */
[----:B------:R-:W-:-:S04]  /*26c0*/  ISETP.LT.U32.AND P0, PT, R2, R11, PT ;  /* 0x0000000b0200720c */ /* 0x000fc80003f01070 */
[----:B------:R-:W-:-:S04]  /*26d0*/  ISETP.LT.AND.EX P0, PT, R3, R9, PT, P0 ;  /* 0x000000090300720c */ /* 0x000fc80003f01300 */
[C---:B------:R-:W-:Y:S02]  /*26e0*/  @P4 SEL R9, R3.reuse, R9, P0 ;  /* 0x0000000903094207 */ /* 0x040fe40000000000 */
[----:B------:R-:W-:Y:S02]  /*26f0*/  @P4 SEL R11, R2, R11, P0 ;  /* 0x0000000b020b4207 */ /* 0x000fe40000000000 */
[----:B------:R-:W-:Y:S02]  /*2700*/  @P1 SEL R15, R14, 0x1, !P4 ;  /* 0x000000010e0f1807 */ /* 0x000fe40006000000 */
[----:B------:R-:W-:Y:S01]  /*2710*/  SEL R3, R3, R9, !P1 ;  /* 0x0000000903037207 */ /* 0x000fe20004800000 */
[----:B------:R-:W-:Y:S01]  /*2720*/  IMAD.MOV.U32 R9, RZ, RZ, 0x400 ;  /* 0x00000400ff097424 */ /* 0x000fe200078e00ff */
[----:B------:R-:W-:Y:S02]  /*2730*/  SEL R2, R2, R11, !P1 ;  /* 0x0000000b02027207 */ /* 0x000fe40004800000 */
[----:B------:R-:W-:Y:S01]  /*2740*/  PRMT R4, R15, 0x7610, R4 ;  /* 0x000076100f047816 */ /* 0x000fe20000000004 */
[----:B------:R-:W-:Y:S06]  /*2750*/  BRA.U !UP0, `(.L_x_43) ;  /* 0x0000000108e47547 */ /* 0x000fec000b800000 */
[----:B------:R-:W-:Y:S01]  /*2760*/  IMAD.MOV.U32 R9, RZ, RZ, 0x400 ;  /* 0x00000400ff097424 */ /* 0x000fe200078e00ff */
[----:B------:R-:W0:Y:S01]  /*2770*/  LDCU UR5, c[0x0][0x390] ;  /* 0x00007200ff0577ac */ /* 0x000e220008000800 */
[----:B------:R-:W-:-:S12]  /*2780*/  UIADD3 UR6, UPT, UPT, UR4, -0x400, URZ ;  /* 0xfffffc0004067890 */ /* 0x000fd8000fffe0ff */
.L_x_45:
[----:B------:R-:W-:-:S05]  /*2790*/  IMAD.WIDE R20, R9, 0x10, R6 ;  /* 0x0000001009147825 */ /* 0x000fca00078e0206 */
[----:B------:R-:W2:Y:S04]  /*27a0*/  LDG.E.U16.CONSTANT R19, desc[UR8][R20.64] ;  /* 0x0000000814137981 */ /* 0x000ea8000c1e9500 */
[----:B------:R-:W3:Y:S04]  /*27b0*/  LDG.E.64.CONSTANT R10, desc[UR8][R20.64+0x8] ;  /* 0x00000808140a7981 */ /* 0x000ee8000c1e9b00 */
[----:B------:R-:W4:Y:S04]  /*27c0*/  LDG.E.U16.CONSTANT R22, desc[UR8][R20.64+0x1000] ;  /* 0x0010000814167981 */ /* 0x000f28000c1e9500 */
[----:B------:R-:W5:Y:S04]  /*27d0*/  LDG.E.64.CONSTANT R12, desc[UR8][R20.64+0x1008] ;  /* 0x00100808140c7981 */ /* 0x000f68000c1e9b00 */
[----:B------:R-:W5:Y:S04]  /*27e0*/  LDG.E.U16.CONSTANT R8, desc[UR8][R20.64+0x2000] ;  /* 0x0020000814087981 */ /* 0x000f68000c1e9500 */
[----:B------:R-:W5:Y:S04]  /*27f0*/  LDG.E.64.CONSTANT R14, desc[UR8][R20.64+0x2008] ;  /* 0x00200808140e7981 */ /* 0x000f68000c1e9b00 */
[----:B------:R-:W5:Y:S04]  /*2800*/  LDG.E.U16.CONSTANT R18, desc[UR8][R20.64+0x3000] ;  /* 0x0030000814127981 */ /* 0x000f68000c1e9500 */
[----:B------:R-:W5:Y:S01]  /*2810*/  LDG.E.64.CONSTANT R16, desc[UR8][R20.64+0x3008] ;  /* 0x0030080814107981 */ /* 0x000f62000c1e9b00 */
[----:B------:R-:W-:Y:S01]  /*2820*/  LOP3.LUT P2, RZ, R4, 0xff, RZ, 0xc0, !PT ;  /* 0x000000ff04ff7812 */ /* 0x000fe2000784c0ff */
[----:B------:R-:W-:Y:S01]  /*2830*/  IMAD.MOV.U32 R23, RZ, RZ, R3 ;  /* 0x000000ffff177224 */ /* 0x000fe200078e0003 */
[----:B0-----:R-:W-:Y:S01]  /*2840*/  UMOV UR4, UR5 ;  /* 0x0000000500047c82 */ /* 0x001fe20008000000 */
[----:B--2---:R-:W-:-:S02]  /*2850*/  LOP3.LUT P1, RZ, R19, 0xff, RZ, 0xc0, !PT ;  /* 0x000000ff13ff7812 */ /* 0x004fc4000782c0ff */
[----:B---3--:R-:W-:-:S08]  /*2860*/  ISETP.LT.U32.AND P0, PT, R10, R2, PT ;  /* 0x000000020a00720c */ /* 0x008fd00003f01070 */
        /* <DEDUP_REMOVED lines=8> */
[----:B-----5:R-:W-:Y:S02]  /*28f0*/  ISETP.LT.U32.AND P0, PT, R12, R3, PT ;  /* 0x000000030c00720c */ /* 0x020fe40003f01070 */
        /* <DEDUP_REMOVED lines=9> */
[----:B------:R-:W-:Y:S02]  /*2990*/  IADD3 R2, PT, PT, -R9, UR4, RZ ;  /* 0x0000000409027c10 */ /* 0x000fe4000fffe1ff */
[C---:B------:R-:W-:Y:S02]  /*29a0*/  ISETP.LT.AND.EX P0, PT, R15.reuse, R13, PT, P0 ;  /* 0x0000000d0f00720c */ /* 0x040fe40003f01300 */
[----:B------:R-:W-:Y:S02]  /*29b0*/  @P1 SEL R8, R22, 0x1, !P2 ;  /* 0x0000000116081807 */ /* 0x000fe40005000000 */
[----:B------:R-:W-:Y:S02]  /*29c0*/  @P2 SEL R3, R14, R3, P0 ;  /* 0x000000030e032207 */ /* 0x000fe40000000000 */
[----:B------:R-:W-:Y:S02]  /*29d0*/  @P2 SEL R13, R15, R13, P0 ;  /* 0x0000000d0f0d2207 */ /* 0x000fe40000000000 */
[----:B------:R-:W-:-:S02]  /*29e0*/  LOP3.LUT P3, RZ, R18, 0xff, RZ, 0xc0, !PT ;  /* 0x000000ff12ff7812 */ /* 0x000fc4000786c0ff */
[----:B------:R-:W-:Y:S02]  /*29f0*/  SEL R3, R14, R3, !P1 ;  /* 0x000000030e037207 */ /* 0x000fe40004800000 */
[----:B------:R-:W-:Y:S02]  /*2a00*/  LOP3.LUT P2, RZ, R8, 0xff, RZ, 0xc0, !PT ;  /* 0x000000ff08ff7812 */ /* 0x000fe4000784c0ff */
[----:B------:R-:W-:Y:S02]  /*2a10*/  SEL R15, R15, R13, !P1 ;  /* 0x0000000d0f0f7207 */ /* 0x000fe40004800000 */
[----:B------:R-:W-:Y:S02]  /*2a20*/  ISETP.GE.AND P1, PT, R2, 0x400, PT ;  /* 0x000004000200780c */ /* 0x000fe40003f26270 */
        /* <DEDUP_REMOVED lines=9> */
[----:B------:R-:W-:-:S05]  /*2ac0*/  VIADD R9, R9, 0x400 ;  /* 0x0000040009097836 */ /* 0x000fca0000000000 */
[----:B------:R-:W-:-:S13]  /*2ad0*/  ISETP.GT.AND P0, PT, R9, UR6, PT ;  /* 0x0000000609007c0c */ /* 0x000fda000bf04270 */
[----:B------:R-:W-:Y:S05]  /*2ae0*/  @!P0 BRA `(.L_x_45) ;  /* 0xfffffffc00288947 */ /* 0x000fea000383ffff */
.L_x_43:
[----:B------:R-:W-:-:S13]  /*2af0*/  ISETP.GE.AND P0, PT, R9, UR4, PT ;  /* 0x0000000409007c0c */ /* 0x000fda000bf06270 */
[----:B------:R-:W-:Y:S05]  /*2b00*/  @P0 BRA `(.L_x_44) ;  /* 0x00000004009c0947 */ /* 0x000fea0003800000 */
[----:B------:R-:W-:Y:S01]  /*2b10*/  IADD3 R19, PT, PT, -R9, UR4, RZ ;  /* 0x0000000409137c10 */ /* 0x000fe2000fffe1ff */
[----:B------:R-:W-:Y:S03]  /*2b20*/  BSSY.RECONVERGENT B1, `(.L_x_44) ;  /* 0x0000065000017945 */ /* 0x000fe60003800200 */
[----:B------:R-:W-:-:S13]  /*2b30*/  ISETP.GE.AND P0, PT, R5, R19, PT ;  /* 0x000000130500720c */ /* 0x000fda0003f06270 */
[----:B------:R-:W-:Y:S05]  /*2b40*/  @P0 BRA `(.L_x_46) ;  /* 0x0000000400880947 */ /* 0x000fea0003800000 */
[----:B------:R-:W-:Y:S01]  /*2b50*/  LOP3.LUT R6, RZ, R5, RZ, 0x33, !PT ;  /* 0x00000005ff067212 */ /* 0x000fe200078e33ff */
[----:B------:R-:W-:Y:S01]  /*2b60*/  BSSY.RECONVERGENT B2, `(.L_x_47) ;  /* 0x000001f000027945 */ /* 0x000fe20003800200 */
[----:B------:R-:W-:Y:S02]  /*2b70*/  IMAD.MOV.U32 R18, RZ, RZ, R5 ;  /* 0x000000ffff127224 */ /* 0x000fe400078e0005 */
[----:B------:R-:W-:-:S04]  /*2b80*/  IADD3 R8, PT, PT, -R9, UR4, R6 ;  /* 0x0000000409087c10 */ /* 0x000fc8000fffe106 */
[C---:B------:R-:W-:Y:S02]  /*2b90*/  LOP3.LUT R6, R8.reuse, 0x300, RZ, 0xc0, !PT ;  /* 0x0000030008067812 */ /* 0x040fe400078ec0ff */
[----:B------:R-:W-:Y:S02]  /*2ba0*/  ISETP.GE.U32.AND P2, PT, R8, 0x300, PT ;  /* 0x000003000800780c */ /* 0x000fe40003f46070 */
[----:B------:R-:W-:-:S13]  /*2bb0*/  ISETP.NE.AND P0, PT, R6, 0x300, PT ;  /* 0x000003000600780c */ /* 0x000fda0003f05270 */
[----:B------:R-:W-:Y:S05]  /*2bc0*/  @!P0 BRA `(.L_x_48) ;  /* 0x0000000000608947 */ /* 0x000fea0003800000 */
[----:B------:R-:W0:Y:S01]  /*2bd0*/  LDC.64 R6, c[0x0][0x380] ;  /* 0x0000e000ff067b82 */ /* 0x000e220000000a00 */
[----:B------:R-:W-:Y:S01]  /*2be0*/  LEA.HI R8, R8, 0x1, RZ, 0x18 ;  /* 0x0000000108087811 */ /* 0x000fe200078fc0ff */
[----:B------:R-:W-:Y:S02]  /*2bf0*/  IMAD.IADD R15, R5, 0x1, R9 ;  /* 0x00000001050f7824 */ /* 0x000fe400078e0209 */
[----:B------:R-:W-:Y:S01]  /*2c00*/  IMAD.MOV.U32 R18, RZ, RZ, R5 ;  /* 0x000000ffff127224 */ /* 0x000fe200078e0005 */
[----:B------:R-:W-:-:S05]  /*2c10*/  LOP3.LUT R8, R8, 0x3, RZ, 0xc0, !PT ;  /* 0x0000000308087812 */ /* 0x000fca00078ec0ff */
[----:B------:R-:W-:-:S07]  /*2c20*/  IMAD.MOV R8, RZ, RZ, -R8 ;  /* 0x000000ffff087224 */ /* 0x000fce00078e0a08 */
.L_x_49:
[----:B0-----:R-:W-:-:S05]  /*2c30*/  IMAD.WIDE.U32 R10, R15, 0x10, R6 ;  /* 0x000000100f0a7825 */ /* 0x001fca00078e0006 */
[----:B------:R-:W2:Y:S04]  /*2c40*/  LDG.E.U16.CONSTANT R14, desc[UR8][R10.64] ;  /* 0x000000080a0e7981 */ /* 0x000ea8000c1e9500 */
[----:B------:R-:W3:Y:S01]  /*2c50*/  LDG.E.64.CONSTANT R12, desc[UR8][R10.64+0x8] ;  /* 0x000008080a0c7981 */ /* 0x000ee2000c1e9b00 */
[----:B------:R-:W-:Y:S01]  /*2c60*/  VIADD R8, R8, 0x1 ;  /* 0x0000000108087836 */ /* 0x000fe20000000000 */
[----:B------:R-:W-:Y:S01]  /*2c70*/  LOP3.LUT P3, RZ, R4, 0xff, RZ, 0xc0, !PT ;  /* 0x000000ff04ff7812 */ /* 0x000fe2000786c0ff */
[----:B------:R-:W-:Y:S02]  /*2c80*/  VIADD R18, R18, 0x100 ;  /* 0x0000010012127836 */ /* 0x000fe40000000000 */
[----:B------:R-:W-:Y:S01]  /*2c90*/  VIADD R15, R15, 0x100 ;  /* 0x000001000f0f7836 */ /* 0x000fe20000000000 */
[----:B--2---:R-:W-:-:S02]  /*2ca0*/  LOP3.LUT P1, RZ, R14, 0xff, RZ, 0xc0, !PT ;  /* 0x000000ff0eff7812 */ /* 0x004fc4000782c0ff */
[----:B---3--:R-:W-:-:S07]  /*2cb0*/  ISETP.LT.U32.AND P0, PT, R12, R2, PT ;  /* 0x000000020c00720c */ /* 0x008fce0003f01070 */
[----:B------:R-:W-:Y:S02]  /*2cc0*/  @P3 SEL R14, R4, 0x1, !P1 ;  /* 0x00000001040e3807 */ /* 0x000fe40004800000 */
[CC--:B------:R-:W-:Y:S02]  /*2cd0*/  ISETP.LT.AND.EX P0, PT, R13.reuse, R3.reuse, PT, P0 ;  /* 0x000000030d00720c */ /* 0x0c0fe40003f01300 */
[----:B------:R-:W-:Y:S02]  /*2ce0*/  PRMT R4, R14, 0x7610, R4 ;  /* 0x000076100e047816 */ /* 0x000fe40000000004 */
[----:B------:R-:W-:Y:S02]  /*2cf0*/  @P1 SEL R2, R12, R2, P0 ;  /* 0x000000020c021207 */ /* 0x000fe40000000000 */
[----:B------:R-:W-:Y:S02]  /*2d00*/  @P1 SEL R3, R13, R3, P0 ;  /* 0x000000030d031207 */ /* 0x000fe40000000000 */
[----:B------:R-:W-:-:S02]  /*2d10*/  ISETP.NE.AND P0, PT, R8, RZ, PT ;  /* 0x000000ff0800720c */ /* 0x000fc40003f05270 */
[----:B------:R-:W-:Y:S02]  /*2d20*/  SEL R2, R12, R2, !P3 ;  /* 0x000000020c027207 */ /* 0x000fe40005800000 */
[----:B------:R-:W-:-:S09]  /*2d30*/  SEL R3, R13, R3, !P3 ;  /* 0x000000030d037207 */ /* 0x000fd20005800000 */
[----:B------:R-:W-:Y:S05]  /*2d40*/  @P0 BRA `(.L_x_49) ;  /* 0xfffffffc00b80947 */ /* 0x000fea000383ffff */
.L_x_48:
[----:B------:R-:W-:Y:S05]  /*2d50*/  BSYNC.RECONVERGENT B2 ;  /* 0x0000000000027941 */ /* 0x000fea0003800200 */
.L_x_47:
[----:B------:R-:W-:Y:S05]  /*2d60*/  @!P2 BRA `(.L_x_46) ;  /* 0x000000040000a947 */ /* 0x000fea0003800000 */
[----:B------:R-:W0:Y:S01]  /*2d70*/  LDCU.64 UR6, c[0x0][0x380] ;  /* 0x00007000ff0677ac */ /* 0x000e220008000a00 */
[----:B------:R-:W2:Y:S01]  /*2d80*/  LDC.64 R6, c[0x0][0x380] ;  /* 0x0000e000ff067b82 */ /* 0x000ea20000000a00 */
[C---:B------:R-:W-:Y:S01]  /*2d90*/  IADD3 R13, P0, PT, R18.reuse, R9, RZ ;  /* 0x00000009120d7210 */ /* 0x040fe20007f1e0ff */
[----:B------:R-:W-:-:S04]  /*2da0*/  IMAD.IADD R21, R18, 0x1, R9 ;  /* 0x0000000112157824 */ /* 0x000fc800078e0209 */
[----:B------:R-:W-:Y:S01]  /*2db0*/  IMAD.X R8, RZ, RZ, RZ, P0 ;  /* 0x000000ffff087224 */ /* 0x000fe200000e06ff */
[----:B0-----:R-:W-:-:S04]  /*2dc0*/  LEA R10, P1, R13, UR6, 0x4 ;  /* 0x000000060d0a7c11 */ /* 0x001fc8000f8220ff */
[----:B------:R-:W-:Y:S02]  /*2dd0*/  IADD3 R10, P0, PT, R10, 0x3008, RZ ;  /* 0x000030080a0a7810 */ /* 0x000fe40007f1e0ff */
[----:B------:R-:W-:-:S05]  /*2de0*/  LEA.HI.X R13, R13, UR7, R8, 0x4, P1 ;  /* 0x000000070d0d7c11 */ /* 0x000fca00088f2408 */
[----:B------:R-:W-:-:S07]  /*2df0*/  IMAD.X R13, RZ, RZ, R13, P0 ;  /* 0x000000ffff0d7224 */ /* 0x000fce00000e060d */
.L_x_50:
[----:B--2---:R-:W-:-:S05]  /*2e00*/  IMAD.WIDE.U32 R8, R21, 0x10, R6 ;  /* 0x0000001015087825 */ /* 0x004fca00078e0006 */
[----:B------:R-:W2:Y:S04]  /*2e10*/  LDG.E.U16.CONSTANT R23, desc[UR8][R8.64] ;  /* 0x0000000808177981 */ /* 0x000ea8000c1e9500 */
[----:B------:R0:W3:Y:S02]  /*2e20*/  LDG.E.64.CONSTANT R14, desc[UR8][R8.64+0x8] ;  /* 0x00000808080e7981 */ /* 0x0000e4000c1e9b00 */
[----:B0-----:R-:W-:Y:S02]  /*2e30*/  IMAD.MOV.U32 R8, RZ, RZ, R10 ;  /* 0x000000ffff087224 */ /* 0x001fe400078e000a */
[----:B------:R-:W-:-:S05]  /*2e40*/  IMAD.MOV.U32 R9, RZ, RZ, R13 ;  /* 0x000000ffff097224 */ /* 0x000fca00078e000d */
[----:B------:R-:W4:Y:S04]  /*2e50*/  LDG.E.U16.CONSTANT R24, desc[UR8][R8.64+-0x2008] ;  /* 0xffdff80808187981 */ /* 0x000f28000c1e9500 */
[----:B------:R-:W5:Y:S04]  /*2e60*/  LDG.E.64.CONSTANT R12, desc[UR8][R8.64+-0x2000] ;  /* 0xffe00008080c7981 */ /* 0x000f68000c1e9b00 */
[----:B------:R-:W5:Y:S04]  /*2e70*/  LDG.E.U16.CONSTANT R20, desc[UR8][R8.64+-0x1008] ;  /* 0xffeff80808147981 */ /* 0x000f68000c1e9500 */
[----:B------:R-:W5:Y:S04]  /*2e80*/  LDG.E.64.CONSTANT R10, desc[UR8][R8.64+-0x1000] ;  /* 0xfff00008080a7981 */ /* 0x000f68000c1e9b00 */
[----:B------:R-:W5:Y:S04]  /*2e90*/  LDG.E.U16.CONSTANT R22, desc[UR8][R8.64+-0x8] ;  /* 0xfffff80808167981 */ /* 0x000f68000c1e9500 */
[----:B------:R-:W5:Y:S01]  /*2ea0*/  LDG.E.64.CONSTANT R16, desc[UR8][R8.64] ;  /* 0x0000000808107981 */ /* 0x000f62000c1e9b00 */
[----:B------:R-:W-:Y:S01]  /*2eb0*/  LOP3.LUT P2, RZ, R4, 0xff, RZ, 0xc0, !PT ;  /* 0x000000ff04ff7812 */ /* 0x000fe2000784c0ff */
[----:B------:R-:W-:-:S02]  /*2ec0*/  IMAD.MOV.U32 R25, RZ, RZ, R3 ;  /* 0x000000ffff197224 */ /* 0x000fc400078e0003 */
[----:B------:R-:W-:Y:S02]  /*2ed0*/  VIADD R18, R18, 0x400 ;  /* 0x0000040012127836 */ /* 0x000fe40000000000 */
[----:B------:R-:W-:Y:S01]  /*2ee0*/  VIADD R21, R21, 0x400 ;  /* 0x0000040015157836 */ /* 0x000fe20000000000 */
[----:B--2---:R-:W-:Y:S02]  /*2ef0*/  LOP3.LUT P1, RZ, R23, 0xff, RZ, 0xc0, !PT ;  /* 0x000000ff17ff7812 */ /* 0x004fe4000782c0ff */
[----:B---3--:R-:W-:-:S05]  /*2f00*/  ISETP.LT.U32.AND P0, PT, R14, R2, PT ;  /* 0x000000020e00720c */ /* 0x008fca0003f01070 */
[----:B------:R-:W-:Y:S02]  /*2f10*/  @P2 SEL R23, R4, 0x1, !P1 ;  /* 0x0000000104172807 */ /* 0x000fe40004800000 */
[-C--:B------:R-:W-:Y:S02]  /*2f20*/  ISETP.LT.AND.EX P0, PT, R15, R25.reuse, PT, P0 ;  /* 0x000000190f00720c */ /* 0x080fe40003f01300 */
[----:B------:R-:W-:Y:S02]  /*2f30*/  LOP3.LUT P3, RZ, R23, 0xff, RZ, 0xc0, !PT ;  /* 0x000000ff17ff7812 */ /* 0x000fe4000786c0ff */
[C---:B------:R-:W-:Y:S02]  /*2f40*/  @P1 SEL R2, R14.reuse, R2, P0 ;  /* 0x000000020e021207 */ /* 0x040fe40000000000 */
[----:B------:R-:W-:Y:S02]  /*2f50*/  @P1 SEL R25, R15, R25, P0 ;  /* 0x000000190f191207 */ /* 0x000fe40000000000 */
[----:B------:R-:W-:-:S02]  /*2f60*/  SEL R3, R14, R2, !P2 ;  /* 0x000000020e037207 */ /* 0x000fc40005000000 */
[----:B------:R-:W-:Y:S02]  /*2f70*/  SEL R15, R15, R25, !P2 ;  /* 0x000000190f0f7207 */ /* 0x000fe40005000000 */
[----:B----4-:R-:W-:Y:S02]  /*2f80*/  LOP3.LUT P4, RZ, R24, 0xff, RZ, 0xc0, !PT ;  /* 0x000000ff18ff7812 */ /* 0x010fe4000788c0ff */
[----:B-----5:R-:W-:Y:S02]  /*2f90*/  ISETP.LT.U32.AND P0, PT, R12, R3, PT ;  /* 0x000000030c00720c */ /* 0x020fe40003f01070 */
[----:B------:R-:W-:Y:S02]  /*2fa0*/  @P3 SEL R24, R23, 0x1, !P4 ;  /* 0x0000000117183807 */ /* 0x000fe40006000000 */
[----:B------:R-:W-:Y:S02]  /*2fb0*/  ISETP.LT.AND.EX P0, PT, R13, R15, PT, P0 ;  /* 0x0000000f0d00720c */ /* 0x000fe40003f01300 */
[----:B------:R-:W-:-:S02]  /*2fc0*/  LOP3.LUT P2, RZ, R20, 0xff, RZ, 0xc0, !PT ;  /* 0x000000ff14ff7812 */ /* 0x000fc4000784c0ff */
[----:B------:R-:W-:-:S03]  /*2fd0*/  LOP3.LUT P1, RZ, R24, 0xff, RZ, 0xc0, !PT ;  /* 0x000000ff18ff7812 */ /* 0x000fc6000782c0ff */
[C---:B------:R-:W-:Y:S02]  /*2fe0*/  @P4 SEL R3, R12.reuse, R3, P0 ;  /* 0x000000030c034207 */ /* 0x040fe40000000000 */
[C---:B------:R-:W-:Y:S02]  /*2ff0*/  @P4 SEL R15, R13.reuse, R15, P0 ;  /* 0x0000000f0d0f4207 */ /* 0x040fe40000000000 */
[----:B------:R-:W-:Y:S02]  /*3000*/  SEL R3, R12, R3, !P3 ;  /* 0x000000030c037207 */ /* 0x000fe40005800000 */
[----:B------:R-:W-:Y:S02]  /*3010*/  SEL R13, R13, R15, !P3 ;  /* 0x0000000f0d0d7207 */ /* 0x000fe40005800000 */
[----:B------:R-:W-:Y:S02]  /*3020*/  ISETP.LT.U32.AND P0, PT, R10, R3, PT ;  /* 0x000000030a00720c */ /* 0x000fe40003f01070 */
[----:B------:R-:W-:-:S02]  /*3030*/  LOP3.LUT P3, RZ, R22, 0xff, RZ, 0xc0, !PT ;  /* 0x000000ff16ff7812 */ /* 0x000fc4000786c0ff */
[C---:B------:R-:W-:Y:S02]  /*3040*/  ISETP.LT.AND.EX P0, PT, R11.reuse, R13, PT, P0 ;  /* 0x0000000d0b00720c */ /* 0x040fe40003f01300 */
[----:B------:R-:W-:Y:S02]  /*3050*/  @P1 SEL R20, R24, 0x1, !P2 ;  /* 0x0000000118141807 */ /* 0x000fe40005000000 */
[C---:B------:R-:W-:Y:S02]  /*3060*/  @P2 SEL R3, R10.reuse, R3, P0 ;  /* 0x000000030a032207 */ /* 0x040fe40000000000 */
[----:B------:R-:W-:Y:S02]  /*3070*/  @P2 SEL R13, R11, R13, P0 ;  /* 0x0000000d0b0d2207 */ /* 0x000fe40000000000 */
[----:B------:R-:W-:Y:S02]  /*3080*/  SEL R3, R10, R3, !P1 ;  /* 0x000000030a037207 */ /* 0x000fe40004800000 */
[----:B------:R-:W-:-:S02]  /*3090*/  LOP3.LUT P2, RZ, R20, 0xff, RZ, 0xc0, !PT ;  /* 0x000000ff14ff7812 */ /* 0x000fc4000784c0ff */
[----:B------:R-:W-:Y:S02]  /*30a0*/  SEL R11, R11, R13, !P1 ;  /* 0x0000000d0b0b7207 */ /* 0x000fe40004800000 */
[----:B------:R-:W-:Y:S02]  /*30b0*/  ISETP.GE.AND P1, PT, R18, R19, PT ;  /* 0x000000131200720c */ /* 0x000fe40003f26270 */
[----:B------:R-:W-:Y:S02]  /*30c0*/  ISETP.LT.U32.AND P0, PT, R16, R3, PT ;  /* 0x000000031000720c */ /* 0x000fe40003f01070 */
[----:B------:R-:W-:Y:S02]  /*30d0*/  IADD3 R10, P4, PT, R8, 0x4000, RZ ;  /* 0x00004000080a7810 */ /* 0x000fe40007f9e0ff */
[----:B------:R-:W-:-:S03]  /*30e0*/  ISETP.LT.AND.EX P0, PT, R17, R11, PT, P0 ;  /* 0x0000000b1100720c */ /* 0x000fc60003f01300 */
[----:B------:R-:W-:Y:S01]  /*30f0*/  @P2 SEL R22, R20, 0x1, !P3 ;  /* 0x0000000114162807 */ /* 0x000fe20005800000 */
[----:B------:R-:W-:Y:S01]  /*3100*/  IMAD.X R13, RZ, RZ, R9, P4 ;  /* 0x000000ffff0d7224 */ /* 0x000fe200020e0609 */
[C---:B------:R-:W-:Y:S02]  /*3110*/  @P3 SEL R3, R16.reuse, R3, P0 ;  /* 0x0000000310033207 */ /* 0x040fe40000000000 */
[C---:B------:R-:W-:Y:S02]  /*3120*/  @P3 SEL R11, R17.reuse, R11, P0 ;  /* 0x0000000b110b3207 */ /* 0x040fe40000000000 */
[----:B------:R-:W-:Y:S02]  /*3130*/  SEL R2, R16, R3, !P2 ;  /* 0x0000000310027207 */ /* 0x000fe40005000000 */
[----:B------:R-:W-:Y:S02]  /*3140*/  SEL R3, R17, R11, !P2 ;  /* 0x0000000b11037207 */ /* 0x000fe40005000000 */
[----:B------:R-:W-:Y:S01]  /*3150*/  PRMT R4, R22, 0x7610, R4 ;  /* 0x0000761016047816 */ /* 0x000fe20000000004 */
[----:B------:R-:W-:Y:S06]  /*3160*/  @!P1 BRA `(.L_x_50) ;  /* 0xfffffffc00249947 */ /* 0x000fec000383ffff */
.L_x_46:
[----:B------:R-:W-:Y:S05]  /*3170*/  BSYNC.RECONVERGENT B1 ;  /* 0x0000000000017941 */ /* 0x000fea0003800200 */
.L_x_44:
[----:B------:R-:W0:Y:S01]  /*3180*/  S2R R10, SR_LANEID ;  /* 0x00000000000a7919 */ /* 0x000e220000000000 */
[----:B------:R-:W-:Y:S01]  /*3190*/  LOP3.LUT R7, R4, 0xff, RZ, 0xc0, !PT ;  /* 0x000000ff04077812 */ /* 0x000fe200078ec0ff */
[----:B------:R-:W-:Y:S01]  /*31a0*/  BSSY.RECONVERGENT B1, `(.L_x_51) ;  /* 0x0000016000017945 */ /* 0x000fe20003800200 */
[----:B------:R2:W3:Y:S04]  /*31b0*/  SHFL.DOWN PT, R9, R2, 0x1, 0x1f ;  /* 0x08201f0002097f89 */ /* 0x0004e800000e0000 */
[----:B------:R2:W4:Y:S04]  /*31c0*/  SHFL.DOWN PT, R8, R3, 0x1, 0x1f ;  /* 0x08201f0003087f89 */ /* 0x00052800000e0000 */
[----:B------:R-:W1:Y:S01]  /*31d0*/  SHFL.DOWN PT, R7, R7, 0x1, 0x1f ;  /* 0x08201f0007077f89 */ /* 0x000e6200000e0000 */
[----:B0-----:R-:W-:-:S02]  /*31e0*/  ISETP.GT.AND P0, PT, R10, 0x1e, PT ;  /* 0x0000001e0a00780c */ /* 0x001fc40003f04270 */
[C---:B------:R-:W-:Y:S02]  /*31f0*/  ISETP.GT.AND P5, PT, R10.reuse, 0x1d, PT ;  /* 0x0000001d0a00780c */ /* 0x040fe40003fa4270 */
[----:B------:R-:W-:-:S09]  /*3200*/  ISETP.GT.AND P2, PT, R10, 0x1b, PT ;  /* 0x0000001b0a00780c */ /* 0x000fd20003f44270 */
[----:B-1234-:R-:W-:Y:S05]  /*3210*/  @P0 BRA `(.L_x_52) ;  /* 0x0000000000380947 */ /* 0x01efea0003800000 */
        /* <DEDUP_REMOVED lines=14> */
.L_x_52:
[----:B------:R-:W-:Y:S05]  /*3300*/  BSYNC.RECONVERGENT B1 ;  /* 0x0000000000017941 */ /* 0x000fea0003800200 */
.L_x_51:
[----:B------:R-:W-:Y:S01]  /*3310*/  LOP3.LUT R7, R4, 0xff, RZ, 0xc0, !PT ;  /* 0x000000ff04077812 */ /* 0x000fe200078ec0ff */
[----:B------:R0:W1:Y:S01]  /*3320*/  SHFL.DOWN PT, R9, R2, 0x2, 0x1f ;  /* 0x08401f0002097f89 */ /* 0x00006200000e0000 */
[----:B------:R-:W-:Y:S01]  /*3330*/  BSSY.RECONVERGENT B1, `(.L_x_53) ;  /* 0x0000015000017945 */ /* 0x000fe20003800200 */
[C---:B------:R-:W-:Y:S02]  /*3340*/  ISETP.GT.AND P4, PT, R10.reuse, 0x17, PT ;  /* 0x000000170a00780c */ /* 0x040fe40003f84270 */
[----:B------:R0:W2:Y:S01]  /*3350*/  SHFL.DOWN PT, R8, R3, 0x2, 0x1f ;  /* 0x08401f0003087f89 */ /* 0x0000a200000e0000 */
[C---:B------:R-:W-:Y:S02]  /*3360*/  ISETP.GT.AND P3, PT, R10.reuse, 0xf, PT ;  /* 0x0000000f0a00780c */ /* 0x040fe40003f64270 */
[----:B------:R-:W-:Y:S01]  /*3370*/  ISETP.NE.AND P1, PT, R10, RZ, PT ;  /* 0x000000ff0a00720c */ /* 0x000fe20003f25270 */
[----:B------:R-:W3:Y:S01]  /*3380*/  SHFL.DOWN PT, R7, R7, 0x2, 0x1f ;  /* 0x08401f0007077f89 */ /* 0x000ee200000e0000 */
[----:B------:R-:W-:Y:S11]  /*3390*/  @P5 BRA `(.L_x_54) ;  /* 0x0000000000385947 */ /* 0x000ff60003800000 */
[----:B---3--:R-:W-:Y:S01]  /*33a0*/  LOP3.LUT P0, RZ, R7, 0xff, RZ, 0xc0, !PT ;  /* 0x000000ff07ff7812 */ /* 0x008fe2000780c0ff */
[----:B------:R-:W-:Y:S01]  /*33b0*/  IMAD.MOV.U32 R10, RZ, RZ, 0x1 ;  /* 0x00000001ff0a7424 */ /* 0x000fe200078e00ff */
[----:B------:R-:W-:-:S04]  /*33c0*/  LOP3.LUT P5, R6, R4, 0xff, RZ, 0xc0, !PT ;  /* 0x000000ff04067812 */ /* 0x000fc800078ac0ff */
[----:B------:R-:W-:-:S13]  /*33d0*/  PLOP3.LUT P0, PT, P5, P0, PT, 0x2f, 0xf2 ;  /* 0x0000000000f2781c */ /* 0x000fda0002f00577 */
[----:B-1----:R-:W-:Y:S02]  /*33e0*/  @!P0 ISETP.LT.U32.AND P5, PT, R9, R2, PT ;  /* 0x000000020900820c */ /* 0x002fe40003fa1070 */
[----:B------:R-:W-:Y:S02]  /*33f0*/  @P0 ISETP.NE.AND P6, PT, R6, RZ, PT ;  /* 0x000000ff0600020c */ /* 0x000fe40003fc5270 */
[----:B------:R-:W-:Y:S02]  /*3400*/  @!P0 PRMT R4, R10, 0x7610, R4 ;  /* 0x000076100a048816 */ /* 0x000fe40000000004 */
[----:B--2---:R-:W-:Y:S02]  /*3410*/  @!P0 ISETP.LT.AND.EX P5, PT, R8, R3, PT, P5 ;  /* 0x000000030800820c */ /* 0x004fe40003fa1350 */
[----:B------:R-:W-:Y:S02]  /*3420*/  @P0 SEL R6, R7, R4, !P6 ;  /* 0x0000000407060207 */ /* 0x000fe40007000000 */
[----:B0-----:R-:W-:-:S02]  /*3430*/  @!P0 SEL R2, R9, R2, P5 ;  /* 0x0000000209028207 */ /* 0x001fc40002800000 */
[----:B------:R-:W-:Y:S02]  /*3440*/  @!P0 SEL R3, R8, R3, P5 ;  /* 0x0000000308038207 */ /* 0x000fe40002800000 */
[----:B------:R-:W-:Y:S02]  /*3450*/  @P0 PRMT R4, R6, 0x7610, R4 ;  /* 0x0000761006040816 */ /* 0x000fe40000000004 */
[----:B------:R-:W-:Y:S02]  /*3460*/  @P0 SEL R2, R9, R2, !P6 ;  /* 0x0000000209020207 */ /* 0x000fe40007000000 */
[----:B------:R-:W-:-:S07]  /*3470*/  @P0 SEL R3, R8, R3, !P6 ;  /* 0x0000000308030207 */ /* 0x000fce0007000000 */
.L_x_54:
[----:B------:R-:W-:Y:S05]  /*3480*/  BSYNC.RECONVERGENT B1 ;  /* 0x0000000000017941 */ /* 0x000fea0003800200 */
.L_x_53:
[----:B---3--:R-:W-:Y:S01]  /*3490*/  LOP3.LUT R7, R4, 0xff, RZ, 0xc0, !PT ;  /* 0x000000ff04077812 */ /* 0x008fe200078ec0ff */
[----:B-1----:R1:W3:Y:S01]  /*34a0*/  SHFL.DOWN PT, R9, R2, 0x4, 0x1f ;  /* 0x08801f0002097f89 */ /* 0x0022e200000e0000 */
[----:B------:R-:W-:Y:S03]  /*34b0*/  BSSY.RECONVERGENT B1, `(.L_x_55) ;  /* 0x0000012000017945 */ /* 0x000fe60003800200 */
[----:B--2---:R1:W2:Y:S04]  /*34c0*/  SHFL.DOWN PT, R8, R3, 0x4, 0x1f ;  /* 0x08801f0003087f89 */ /* 0x0042a800000e0000 */
[----:B------:R-:W4:Y:S01]  /*34d0*/  SHFL.DOWN PT, R7, R7, 0x4, 0x1f ;  /* 0x08801f0007077f89 */ /* 0x000f2200000e0000 */
[----:B------:R-:W-:Y:S05]  /*34e0*/  @P2 BRA `(.L_x_56) ;  /* 0x0000000000382947 */ /* 0x000fea0003800000 */
[----:B----4-:R-:W-:Y:S01]  /*34f0*/  LOP3.LUT P0, RZ, R7, 0xff, RZ, 0xc0, !PT ;  /* 0x000000ff07ff7812 */ /* 0x010fe2000780c0ff */
[----:B------:R-:W-:Y:S01]  /*3500*/  IMAD.MOV.U32 R10, RZ, RZ, 0x1 ;  /* 0x00000001ff0a7424 */ /* 0x000fe200078e00ff */
[----:B------:R-:W-:-:S04]  /*3510*/  LOP3.LUT P2, R6, R4, 0xff, RZ, 0xc0, !PT ;  /* 0x000000ff04067812 */ /* 0x000fc8000784c0ff */
[----:B------:R-:W-:-:S13]  /*3520*/  PLOP3.LUT P0, PT, P2, P0, PT, 0x2f, 0xf2 ;  /* 0x0000000000f2781c */ /* 0x000fda0001700577 */
[----:B---3--:R-:W-:Y:S02]  /*3530*/  @!P0 ISETP.LT.U32.AND P2, PT, R9, R2, PT ;  /* 0x000000020900820c */ /* 0x008fe40003f41070 */
[----:B------:R-:W-:Y:S02]  /*3540*/  @P0 ISETP.NE.AND P5, PT, R6, RZ, PT ;  /* 0x000000ff0600020c */ /* 0x000fe40003fa5270 */
[----:B------:R-:W-:Y:S02]  /*3550*/  @!P0 PRMT R4, R10, 0x7610, R4 ;  /* 0x000076100a048816 */ /* 0x000fe40000000004 */
[----:B--2---:R-:W-:Y:S02]  /*3560*/  @!P0 ISETP.LT.AND.EX P2, PT, R8, R3, PT, P2 ;  /* 0x000000030800820c */ /* 0x004fe40003f41320 */
[----:B------:R-:W-:Y:S02]  /*3570*/  @P0 SEL R6, R7, R4, !P5 ;  /* 0x0000000407060207 */ /* 0x000fe40006800000 */
[----:B01----:R-:W-:-:S02]  /*3580*/  @!P0 SEL R2, R9, R2, P2 ;  /* 0x0000000209028207 */ /* 0x003fc40001000000 */
[----:B------:R-:W-:Y:S02]  /*3590*/  @!P0 SEL R3, R8, R3, P2 ;  /* 0x0000000308038207 */ /* 0x000fe40001000000 */
[----:B------:R-:W-:Y:S02]  /*35a0*/  @P0 PRMT R4, R6, 0x7610, R4 ;  /* 0x0000761006040816 */ /* 0x000fe40000000004 */
[----:B------:R-:W-:Y:S02]  /*35b0*/  @P0 SEL R2, R9, R2, !P5 ;  /* 0x0000000209020207 */ /* 0x000fe40006800000 */
[----:B------:R-:W-:-:S07]  /*35c0*/  @P0 SEL R3, R8, R3, !P5 ;  /* 0x0000000308030207 */ /* 0x000fce0006800000 */
.L_x_56:
[----:B------:R-:W-:Y:S05]  /*35d0*/  BSYNC.RECONVERGENT B1 ;  /* 0x0000000000017941 */ /* 0x000fea0003800200 */
.L_x_55:
[----:B----4-:R-:W-:Y:S01]  /*35e0*/  LOP3.LUT R7, R4, 0xff, RZ, 0xc0, !PT ;  /* 0x000000ff04077812 */ /* 0x010fe200078ec0ff */
[----:B---3--:R3:W4:Y:S01]  /*35f0*/  SHFL.DOWN PT, R9, R2, 0x8, 0x1f ;  /* 0x09001f0002097f89 */ /* 0x00872200000e0000 */
[----:B------:R-:W-:Y:S03]  /*3600*/  BSSY.RECONVERGENT B1, `(.L_x_57) ;  /* 0x0000012000017945 */ /* 0x000fe60003800200 */
[----:B--2---:R3:W2:Y:S04]  /*3610*/  SHFL.DOWN PT, R8, R3, 0x8, 0x1f ;  /* 0x09001f0003087f89 */ /* 0x0046a800000e0000 */
        /* <DEDUP_REMOVED lines=9> */
[----:B--2---:R-:W-:Y:S02]  /*36b0*/  @!P0 ISETP.LT.AND.EX P2, PT, R8, R3, PT, P2 ;  /* 0x000000030800820c */ /* 0x004fe40003f41320 */
[----:B------:R-:W-:Y:S02]  /*36c0*/  @P0 SEL R6, R7, R4, !P4 ;  /* 0x0000000407060207 */ /* 0x000fe40006000000 */
[----:B-1-3--:R-:W-:-:S02]  /*36d0*/  @!P0 SEL R2, R9, R2, P2 ;  /* 0x0000000209028207 */ /* 0x00afc40001000000 */
[----:B------:R-:W-:Y:S02]  /*36e0*/  @!P0 SEL R3, R8, R3, P2 ;  /* 0x0000000308038207 */ /* 0x000fe40001000000 */
[----:B------:R-:W-:Y:S02]  /*36f0*/  @P0 PRMT R4, R6, 0x7610, R4 ;  /* 0x0000761006040816 */ /* 0x000fe40000000004 */
[----:B------:R-:W-:Y:S02]  /*3700*/  @P0 SEL R2, R9, R2, !P4 ;  /* 0x0000000209020207 */ /* 0x000fe40006000000 */
[----:B------:R-:W-:-:S07]  /*3710*/  @P0 SEL R3, R8, R3, !P4 ;  /* 0x0000000308030207 */ /* 0x000fce0006000000 */
.L_x_58:
[----:B------:R-:W-:Y:S05]  /*3720*/  BSYNC.RECONVERGENT B1 ;  /* 0x0000000000017941 */ /* 0x000fea0003800200 */
.L_x_57:
[----:B0-----:R-:W-:Y:S01]  /*3730*/  LOP3.LUT R7, R4, 0xff, RZ, 0xc0, !PT ;  /* 0x000000ff04077812 */ /* 0x001fe200078ec0ff */
[----:B----4-:R0:W4:Y:S01]  /*3740*/  SHFL.DOWN PT, R9, R2, 0x10, 0x1f ;  /* 0x0a001f0002097f89 */ /* 0x01012200000e0000 */
        /* <DEDUP_REMOVED lines=18> */
.L_x_60:
[----:B------:R-:W-:Y:S05]  /*3870*/  BSYNC.RECONVERGENT B1 ;  /* 0x0000000000017941 */ /* 0x000fea0003800200 */
.L_x_59:
[----:B------:R-:W-:Y:S04]  /*3880*/  BSSY.RECONVERGENT B1, `(.L_x_61) ;  /* 0x000000a000017945 */ /* 0x000fe80003800200 */
[----:B------:R-:W-:Y:S05]  /*3890*/  @P1 BRA `(.L_x_62) ;  /* 0x0000000000201947 */ /* 0x000fea0003800000 */
[----:B--2---:R-:W2:Y:S01]  /*38a0*/  S2R R8, SR_CgaCtaId ;  /* 0x0000000000087919 */ /* 0x004ea20000008800 */
[----:B0-----:R-:W-:Y:S02]  /*38b0*/  MOV R7, 0x400 ;  /* 0x0000040000077802 */ /* 0x001fe40000000f00 */
[----:B------:R-:W-:-:S04]  /*38c0*/  SHF.R.U32.HI R6, RZ, 0x1, R5 ;  /* 0x00000001ff067819 */ /* 0x000fc80000011605 */
[----:B------:R-:W-:Y:S02]  /*38d0*/  LOP3.LUT R6, R6, 0x1f0, RZ, 0xc0, !PT ;  /* 0x000001f006067812 */ /* 0x000fe400078ec0ff */
[----:B--2---:R-:W-:-:S05]  /*38e0*/  LEA R7, R8, R7, 0x18 ;  /* 0x0000000708077211 */ /* 0x004fca00078ec0ff */
[----:B------:R-:W-:-:S05]  /*38f0*/  IMAD.IADD R7, R6, 0x1, R7 ;  /* 0x0000000106077824 */ /* 0x000fca00078e0207 */
[----:B------:R0:W-:Y:S04]  /*3900*/  STS.64 [R7+0x10], R2 ;  /* 0x0000100207007388 */ /* 0x0001e80000000a00 */
[----:B------:R0:W-:Y:S02]  /*3910*/  STS.U8 [R7+0x8], R4 ;  /* 0x0000080407007388 */ /* 0x0001e40000000000 */
.L_x_62:
[----:B------:R-:W-:Y:S05]  /*3920*/  BSYNC.RECONVERGENT B1 ;  /* 0x0000000000017941 */ /* 0x000fea0003800200 */
.L_x_61:
        /* <DEDUP_REMOVED lines=10> */
[----:B------:R-:W3:Y:S04]  /*39d0*/  LDS.64 R12, [UR5+0x30] ;  /* 0x00003005ff0c7984 */ /* 0x000ee80008000a00 */
[----:B------:R-:W3:Y:S04]  /*39e0*/  LDS.U8 R18, [UR5+0x38] ;  /* 0x00003805ff127984 */ /* 0x000ee80008000000 */
[----:B------:R-:W3:Y:S04]  /*39f0*/  LDS.64 R10, [UR5+0x40] ;  /* 0x00004005ff0a7984 */ /* 0x000ee80008000a00 */
[----:B------:R-:W3:Y:S04]  /*3a00*/  LDS.U8 R14, [UR5+0x48] ;  /* 0x00004805ff0e7984 */ /* 0x000ee80008000000 */
[----:B--2-4-:R-:W2:Y:S01]  /*3a10*/  LDS.64 R8, [UR5+0x50] ;  /* 0x00005005ff087984 */ /* 0x014ea20008000a00 */
[----:B-----5:R-:W-:-:S02]  /*3a20*/  ISETP.NE.AND P2, PT, R16, RZ, PT ;  /* 0x000000ff1000720c */ /* 0x020fc40003f45270 */
[----:B0-----:R-:W-:Y:S02]  /*3a30*/  ISETP.LT.U32.AND P0, PT, R6, R2, PT ;  /* 0x000000020600720c */ /* 0x001fe40003f01070 */
[----:B------:R-:W-:Y:S02]  /*3a40*/  @P4 SEL R16, R4, 0x1, !P2 ;  /* 0x0000000104104807 */ /* 0x000fe40005000000 */
[----:B------:R-:W-:Y:S02]  /*3a50*/  ISETP.LT.AND.EX P0, PT, R7, R3, PT, P0 ;  /* 0x000000030700720c */ /* 0x000fe40003f01300 */
[----:B------:R-:W-:Y:S02]  /*3a60*/  LOP3.LUT P3, RZ, R16, 0xff, RZ, 0xc0, !PT ;  /* 0x000000ff10ff7812 */ /* 0x000fe4000786c0ff */
[----:B-1----:R-:W-:-:S03]  /*3a70*/  ISETP.NE.AND P5, PT, R17, RZ, PT ;  /* 0x000000ff1100720c */ /* 0x002fc60003fa5270 */
[C---:B---3--:R-:W-:Y:S02]  /*3a80*/  @P2 SEL R2, R6.reuse, R2, P0 ;  /* 0x0000000206022207 */ /* 0x048fe40000000000 */
        /* <DEDUP_REMOVED lines=17> */
[----:B------:R-:W3:Y:S01]  /*3ba0*/  LDS.64 R4, [UR5+0x70] ;  /* 0x00007005ff047984 */ /* 0x000ee20008000a00 */
        /* <DEDUP_REMOVED lines=8> */
[----:B--2---:R-:W-:Y:S02]  /*3c30*/  ISETP.LT.U32.AND P0, PT, R8, R13, PT ;  /* 0x0000000d0800720c */ /* 0x004fe40003f01070 */
[----:B------:R-:W-:Y:S01]  /*3c40*/  @P5 SEL R14, R18, 0x1, !P3 ;  /* 0x00000001120e5807 */ /* 0x000fe20005800000 */
[----:B------:R-:W2:Y:S01]  /*3c50*/  LDS.64 R2, [UR5+0x80] ;  /* 0x00008005ff027984 */ /* 0x000ea20008000a00 */
        /* <DEDUP_REMOVED lines=16> */
[----:B---3--:R-:W-:Y:S02]  /*3d60*/  ISETP.LT.U32.AND P0, PT, R4, R9, PT ;  /* 0x000000090400720c */ /* 0x008fe40003f01070 */
        /* <DEDUP_REMOVED lines=8> */
[----:B--2---:R-:W-:-:S04]  /*3df0*/  ISETP.LT.U32.AND P0, PT, R2, R7, PT ;  /* 0x000000070200720c */ /* 0x004fc80003f01070 */
[C---:B------:R-:W-:Y:S02]  /*3e00*/  ISETP.LT.AND.EX P0, PT, R3.reuse, R5, PT, P0 ;  /* 0x000000050300720c */ /* 0x040fe40003f01300 */
[----:B------:R-:W-:Y:S02]  /*3e10*/  @P2 SEL R10, R12, 0x1, !P4 ;  /* 0x000000010c0a2807 */ /* 0x000fe40006000000 */
[----:B------:R-:W-:Y:S02]  /*3e20*/  @P4 SEL R7, R2, R7, P0 ;  /* 0x0000000702074207 */ /* 0x000fe40000000000 */
[----:B------:R-:W-:Y:S02]  /*3e30*/  @P4 SEL R5, R3, R5, P0 ;  /* 0x0000000503054207 */ /* 0x000fe40000000000 */
[----:B------:R-:W-:Y:S02]  /*3e40*/  PRMT R4, R10, 0x7610, R4 ;  /* 0x000076100a047816 */ /* 0x000fe40000000004 */
[----:B------:R-:W-:-:S02]  /*3e50*/  SEL R2, R2, R7, !P2 ;  /* 0x0000000702027207 */ /* 0x000fc40005000000 */
[----:B------:R-:W-:-:S07]  /*3e60*/  SEL R3, R3, R5, !P2 ;  /* 0x0000000503037207 */ /* 0x000fce0005000000 */
.L_x_24:
[----:B------:R-:W-:Y:S05]  /*3e70*/  BSYNC.RECONVERGENT B0 ;  /* 0x0000000000007941 */ /* 0x000fea0003800200 */
.L_x_1:
[----:B------:R-:W-:Y:S05]  /*3e80*/  @P1 EXIT ;  /* 0x000000000000194d */ /* 0x000fea0003800000 */
[----:B0-234-:R-:W0:Y:S01]  /*3e90*/  LDC.64 R8, c[0x0][0x3a0] ;  /* 0x0000e800ff087b82 */ /* 0x01de220000000a00 */
[----:B------:R-:W-:Y:S02]  /*3ea0*/  PRMT R7, R4, 0x7610, R7 ;  /* 0x0000761004077816 */ /* 0x000fe40000000007 */
[----:B-1----:R-:W-:Y:S02]  /*3eb0*/  ISETP.NE.AND P1, PT, R0, RZ, PT ;  /* 0x000000ff0000720c */ /* 0x002fe40003f25270 */
[----:B------:R-:W-:-:S03]  /*3ec0*/  LOP3.LUT P2, RZ, R7, 0xff, RZ, 0xc0, !PT ;  /* 0x000000ff07ff7812 */ /* 0x000fc6000784c0ff */
[----:B------:R-:W1:Y:S08]  /*3ed0*/  LDC.64 R4, c[0x0][0x388] ;  /* 0x0000e200ff047b82 */ /* 0x000e700000000a00 */
[----:B------:R-:W-:Y:S02]  /*3ee0*/  @P1 SEL R7, R0, 0x1, !P2 ;  /* 0x0000000100071807 */ /* 0x000fe40005000000 */
[----:B0-----:R-:W-:-:S04]  /*3ef0*/  ISETP.LT.U32.AND P0, PT, R2, R8, PT ;  /* 0x000000080200720c */ /* 0x001fc80003f01070 */
[----:B------:R-:W-:-:S04]  /*3f00*/  ISETP.LT.AND.EX P0, PT, R3, R9, PT, P0 ;  /* 0x000000090300720c */ /* 0x000fc80003f01300 */
[C---:B------:R-:W-:Y:S01]  /*3f10*/  @P2 SEL R8, R2.reuse, R8, P0 ;  /* 0x0000000802082207 */ /* 0x040fe20000000000 */
[----:B-1----:R-:W-:Y:S01]  /*3f20*/  STG.E.U8 desc[UR8][R4.64], R7 ;  /* 0x0000000704007986 */ /* 0x002fe2000c101108 */
[C---:B------:R-:W-:Y:S02]  /*3f30*/  @P2 SEL R9, R3.reuse, R9, P0 ;  /* 0x0000000903092207 */ /* 0x040fe40000000000 */
[----:B------:R-:W-:Y:S02]  /*3f40*/  SEL R2, R2, R8, !P1 ;  /* 0x0000000802027207 */ /* 0x000fe40004800000 */
[----:B------:R-:W-:-:S05]  /*3f50*/  SEL R3, R3, R9, !P1 ;  /* 0x0000000903037207 */ /* 0x000fca0004800000 */
[----:B------:R-:W-:Y:S01]  /*3f60*/  STG.E.64 desc[UR8][R4.64+0x8], R2 ;  /* 0x0000080204007986 */ /* 0x000fe2000c101b08 */
[----:B------:R-:W-:Y:S05]  /*3f70*/  EXIT ;  /* 0x000000000000794d */ /* 0x000fea0003800000 */
.L_x_63:
[----:B------:R-:W-:-:S00]  /*3f80*/  BRA `(.L_x_63) ;  /* 0xfffffffc00fc7947 */ /* 0x000fc0000383ffff */
[----:B------:R-:W-:-:S00]  /*3f90*/  NOP ;  /* 0x0000000000007918 */ /* 0x000fc00000000000 */
        /* <DEDUP_REMOVED lines=14> */
.L_x_403:


//--------------------- .text._ZN3cub18CUB_300001_SM_10006detail6reduce18DeviceReduceKernelINS2_10policy_hubIN4cuda3std3__45tupleIJblEEEyN6thrust24THRUST_300001_SM_1000_NS8cuda_cub9__find_if7functorIS9_EEE10Policy1000ENSB_12zip_iteratorINS8_IJNSD_26transform_input_iterator_tIbNSB_6detail15normal_iteratorINSB_10device_ptrIiEEEE17greater_than_fourEENSB_17counting_iteratorIlNSB_11use_defaultESS_SS_EEEEEEEySF_S9_NS7_10__identityEEEvT0_PT3_T1_NS0_13GridEvenShareIS10_EET2_T4_ --------------------------
	.section	.text._ZN3cub18CUB_300001_SM_10006detail6reduce18DeviceReduceKernelINS2_10policy_hubIN4cuda3std3__45tupleIJblEEEyN6thrust24THRUST_300001_SM_1000_NS8cuda_cub9__find_if7functorIS9_EEE10Policy1000ENSB_12zip_iteratorINS8_IJNSD_26transform_input_iterator_tIbNSB_6detail15normal_iteratorINSB_10device_ptrIiEEEE17greater_than_fourEENSB_17counting_iteratorIlNSB_11use_defaultESS_SS_EEEEEEEySF_S9_NS7_10__identityEEEvT0_PT3_T1_NS0_13GridEvenShareIS10_EET2_T4_,"ax",@progbits
	.align	128
        .global         _ZN3cub18CUB_300001_SM_10006detail6reduce18DeviceReduceKernelINS2_10policy_hubIN4cuda3std3__45tupleIJblEEEyN6thrust24THRUST_300001_SM_1000_NS8cuda_cub9__find_if7functorIS9_EEE10Policy1000ENSB_12zip_iteratorINS8_IJNSD_26transform_input_iterator_tIbNSB_6detail15normal_iteratorINSB_10device_ptrIiEEEE17greater_than_fourEENSB_17counting_iteratorIlNSB_11use_defaultESS_SS_EEEEEEEySF_S9_NS7_10__identityEEEvT0_PT3_T1_NS0_13GridEvenShareIS10_EET2_T4_
        .type           _ZN3cub18CUB_300001_SM_10006detail6reduce18DeviceReduceKernelINS2_10policy_hubIN4cuda3std3__45tupleIJblEEEyN6thrust24THRUST_300001_SM_1000_NS8cuda_cub9__find_if7functorIS9_EEE10Policy1000ENSB_12zip_iteratorINS8_IJNSD_26transform_input_iterator_tIbNSB_6detail15normal_iteratorINSB_10device_ptrIiEEEE17greater_than_fourEENSB_17counting_iteratorIlNSB_11use_defaultESS_SS_EEEEEEEySF_S9_NS7_10__identityEEEvT0_PT3_T1_NS0_13GridEvenShareIS10_EET2_T4_,@function
        .size           _ZN3cub18CUB_300001_SM_10006detail6reduce18DeviceReduceKernelINS2_10policy_hubIN4cuda3std3__45tupleIJblEEEyN6thrust24THRUST_300001_SM_1000_NS8cuda_cub9__find_if7functorIS9_EEE10Policy1000ENSB_12zip_iteratorINS8_IJNSD_26transform_input_iterator_tIbNSB_6detail15normal_iteratorINSB_10device_ptrIiEEEE17greater_than_fourEENSB_17counting_iteratorIlNSB_11use_defaultESS_SS_EEEEEEEySF_S9_NS7_10__identityEEEvT0_PT3_T1_NS0_13GridEvenShareIS10_EET2_T4_,(.L_x_404 - _ZN3cub18CUB_300001_SM_10006detail6reduce18DeviceReduceKernelINS2_10policy_hubIN4cuda3std3__45tupleIJblEEEyN6thrust24THRUST_300001_SM_1000_NS8cuda_cub9__find_if7functorIS9_EEE10Policy1000ENSB_12zip_iteratorINS8_IJNSD_26transform_input_iterator_tIbNSB_6detail15normal_iteratorINSB_10device_ptrIiEEEE17greater_than_fourEENSB_17counting_iteratorIlNSB_11use_defaultESS_SS_EEEEEEEySF_S9_NS7_10__identityEEEvT0_PT3_T1_NS0_13GridEvenShareIS10_EET2_T4_)
        .other          _ZN3cub18CUB_300001_SM_10006detail6reduce18DeviceReduceKernelINS2_10policy_hubIN4cuda3std3__45tupleIJblEEEyN6thrust24THRUST_300001_SM_1000_NS8cuda_cub9__find_if7functorIS9_EEE10Policy1000ENSB_12zip_iteratorINS8_IJNSD_26transform_input_iterator_tIbNSB_6detail15normal_iteratorINSB_10device_ptrIiEEEE17greater_than_fourEENSB_17counting_iteratorIlNSB_11use_defaultESS_SS_EEEEEEEySF_S9_NS7_10__identityEEEvT0_PT3_T1_NS0_13GridEvenShareIS10_EET2_T4_,@"STO_CUDA_ENTRY STV_DEFAULT"
_ZN3cub18CUB_300001_SM_10006detail6reduce18DeviceReduceKernelINS2_10policy_hubIN4cuda3std3__45tupleIJblEEEyN6thrust24THRUST_300001_SM_1000_NS8cuda_cub9__find_if7functorIS9_EEE10Policy1000ENSB_12zip_iteratorINS8_IJNSD_26transform_input_iterator_tIbNSB_6detail15normal_iteratorINSB_10device_ptrIiEEEE17greater_than_fourEENSB_17counting_iteratorIlNSB_11use_defaultESS_SS_EEEEEEEySF_S9_NS7_10__identityEEEvT0_PT3_T1_NS0_13GridEvenShareIS10_EET2_T4_:
.text._ZN3cub18CUB_300001_SM_10006detail6reduce18DeviceReduceKernelINS2_10policy_hubIN4cuda3std3__45tupleIJblEEEyN6thrust24THRUST_300001_SM_1000_NS8cuda_cub9__find_if7functorIS9_EEE10Policy1000ENSB_12zip_iteratorINS8_IJNSD_26transform_input_iterator_tIbNSB_6detail15normal_iteratorINSB_10device_ptrIiEEEE17greater_than_fourEENSB_17counting_iteratorIlNSB_11use_defaultESS_SS_EEEEEEEySF_S9_NS7_10__identityEEEvT0_PT3_T1_NS0_13GridEvenShareIS10_EET2_T4_:
[----:B------:R-:W-:Y:S01]  /*0000*/  LDC R1, c[0x0][0x37c] ;  /* 0x0000df00ff017b82 */ /* 0x000fe20000000800 */
[----:B------:R-:W0:Y:S01]  /*0010*/  S2R R6, SR_CTAID.X ;  /* 0x0000000000067919 */ /* 0x000e220000002500 */
[----:B------:R-:W1:Y:S01]  /*0020*/  LDCU.64 UR6, c[0x0][0x3c8] ;  /* 0x00007900ff0677ac */ /* 0x000e620008000a00 */
[----:B------:R-:W-:Y:S01]  /*0030*/  BSSY.RECONVERGENT B0, `(.L_x_64) ;  /* 0x0000581000007945 */ /* 0x000fe20003800200 */
[----:B------:R-:W2:Y:S01]  /*0040*/  LDCU UR5, c[0x0][0x3d0] ;  /* 0x00007a00ff0577ac */ /* 0x000ea20008000800 */
[----:B------:R-:W3:Y:S01]  /*0050*/  LDCU.64 UR10, c[0x0][0x358] ;  /* 0x00006b00ff0a77ac */ /* 0x000ee20008000a00 */
[----:B-1----:R-:W-:Y:S02]  /*0060*/  IMAD.U32 R2, RZ, RZ, UR6 ;  /* 0x00000006ff027e24 */ /* 0x002fe4000f8e00ff */
[----:B------:R-:W-:Y:S01]  /*0070*/  IMAD.U32 R3, RZ, RZ, UR7 ;  /* 0x00000007ff037e24 */ /* 0x000fe2000f8e00ff */
[----:B--2---:R-:W-:-:S04]  /*0080*/  USHF.L.U32 UR5, UR5, 0xa, URZ ;  /* 0x0000000a05057899 */ /* 0x004fc800080006ff */
[----:B------:R-:W-:Y:S01]  /*0090*/  USHF.R.S32.HI UR4, URZ, 0x1f, UR5 ;  /* 0x0000001fff047899 */ /* 0x000fe20008011405 */
[----:B0-----:R-:W-:-:S05]  /*00a0*/  IMAD.SHL.U32 R12, R6, 0x400, RZ ;  /* 0x00000400060c7824 */ /* 0x001fca00078e00ff */
[----:B------:R-:W-:-:S04]  /*00b0*/  IADD3 R15, P1, PT, -R12, R2, RZ ;  /* 0x000000020c0f7210 */ /* 0x000fc80007f3e1ff */
[----:B------:R-:W-:Y:S02]  /*00c0*/  ISETP.GT.U32.AND P0, PT, R15, 0x3ff, PT ;  /* 0x000003ff0f00780c */ /* 0x000fe40003f04070 */
[----:B------:R-:W-:-:S04]  /*00d0*/  IADD3.X R17, PT, PT, R3, -0x1, RZ, P1, !PT ;  /* 0xffffffff03117810 */ /* 0x000fc80000ffe4ff */
[----:B------:R-:W-:-:S13]  /*00e0*/  ISETP.GT.U32.AND.EX P0, PT, R17, RZ, PT, P0 ;  /* 0x000000ff1100720c */ /* 0x000fda0003f04100 */
[----:B---3--:R-:W-:Y:S05]  /*00f0*/  @P0 BRA `(.L_x_65) ;  /* 0x0000003000300947 */ /* 0x008fea0003800000 */
[----:B------:R-:W0:Y:S01]  /*0100*/  S2R R7, SR_TID.X ;  /* 0x0000000000077919 */ /* 0x000e220000002100 */
[----:B------:R-:W-:Y:S01]  /*0110*/  IMAD.IADD R8, R2, 0x1, -R12 ;  /* 0x0000000102087824 */ /* 0x000fe200078e0a0c */
[----:B------:R-:W-:Y:S01]  /*0120*/  CS2R R4, SRZ ;  /* 0x0000000000047805 */ /* 0x000fe2000001ff00 */
[----:B------:R-:W1:Y:S01]  /*0130*/  LDCU.64 UR4, c[0x0][0x380] ;  /* 0x00007000ff0477ac */ /* 0x000e620008000a00 */
[----:B------:R-:W2:Y:S02]  /*0140*/  LDCU.64 UR6, c[0x0][0x390] ;  /* 0x00007200ff0677ac */ /* 0x000ea40008000a00 */
[----:B0-----:R-:W-:-:S13]  /*0150*/  ISETP.GE.AND P1, PT, R7, R8, PT ;  /* 0x000000080700720c */ /* 0x001fda0003f26270 */
[----:B------:R-:W0:Y:S01]  /*0160*/  @!P1 LDC.64 R14, c[0x0][0x380] ;  /* 0x0000e000ff0e9b82 */ /* 0x000e220000000a00 */
[----:B------:R-:W-:-:S07]  /*0170*/  @!P1 IMAD.IADD R3, R12, 0x1, R7 ;  /* 0x000000010c039824 */ /* 0x000fce00078e0207 */
[----:B------:R-:W3:Y:S01]  /*0180*/  @!P1 LDC.64 R16, c[0x0][0x390] ;  /* 0x0000e400ff109b82 */ /* 0x000ee20000000a00 */
[----:B0-----:R-:W-:-:S06]  /*0190*/  @!P1 IMAD.WIDE.U32 R14, R3, 0x4, R14 ;  /* 0x00000004030e9825 */ /* 0x001fcc00078e000e */
[----:B------:R-:W4:Y:S01]  /*01a0*/  @!P1 LDG.E R14, desc[UR10][R14.64] ;  /* 0x0000000a0e0e9981 */ /* 0x000f22000c1e1900 */
[----:B------:R-:W-:Y:S01]  /*01b0*/  IMAD.MOV.U32 R11, RZ, RZ, R7 ;  /* 0x000000ffff0b7224 */ /* 0x000fe200078e0007 */
[----:B---3--:R-:W-:Y:S01]  /*01c0*/  @!P1 IADD3 R4, P3, PT, R3, R16, RZ ;  /* 0x0000001003049210 */ /* 0x008fe20007f7e0ff */
[----:B------:R-:W-:Y:S01]  /*01d0*/  @!P1 VIADD R11, R7, 0x100 ;  /* 0x00000100070b9836 */ /* 0x000fe20000000000 */
[----:B------:R-:W-:Y:S01]  /*01e0*/  PRMT R0, RZ, 0x7610, R0 ;  /* 0x00007610ff007816 */ /* 0x000fe20000000000 */
[----:B------:R-:W-:Y:S02]  /*01f0*/  BSSY.RECONVERGENT B1, `(.L_x_66) ;  /* 0x000012b000017945 */ /* 0x000fe40003800200 */
[----:B------:R-:W-:Y:S01]  /*0200*/  @!P1 IMAD.X R5, RZ, RZ, R17, P3 ;  /* 0x000000ffff059224 */ /* 0x000fe200018e0611 */
[----:B------:R-:W-:Y:S02]  /*0210*/  ISETP.GE.AND P2, PT, R11, R8, PT ;  /* 0x000000080b00720c */ /* 0x000fe40003f46270 */
[----:B----4-:R-:W-:-:S04]  /*0220*/  @!P1 ISETP.GT.AND P0, PT, R14, 0x4, PT ;  /* 0x000000040e00980c */ /* 0x010fc80003f04270 */
[----:B------:R-:W-:-:S04]  /*0230*/  @!P1 SEL R3, RZ, 0x1, !P0 ;  /* 0x00000001ff039807 */ /* 0x000fc80004000000 */
[----:B------:R-:W-:-:S03]  /*0240*/  @!P1 PRMT R0, R3, 0x7610, R0 ;  /* 0x0000761003009816 */ /* 0x000fc60000000000 */
[----:B-12---:R-:W-:Y:S05]  /*0250*/  @P2 BRA `(.L_x_67) ;  /* 0x0000001000902947 */ /* 0x006fea0003800000 */
[----:B------:R-:W-:Y:S01]  /*0260*/  LOP3.LUT R9, RZ, R11, RZ, 0x33, !PT ;  /* 0x0000000bff097212 */ /* 0x000fe200078e33ff */
[----:B------:R-:W-:Y:S04]  /*0270*/  BSSY.RECONVERGENT B2, `(.L_x_68) ;  /* 0x0000093000027945 */ /* 0x000fe80003800200 */
[----:B------:R-:W-:-:S04]  /*0280*/  IMAD.IADD R9, R9, 0x1, R2 ;  /* 0x0000000109097824 */ /* 0x000fc800078e0202 */
[----:B------:R-:W-:-:S05]  /*0290*/  IMAD.IADD R10, R9, 0x1, -R12 ;  /* 0x00000001090a7824 */ /* 0x000fca00078e0a0c */
[C---:B------:R-:W-:Y:S02]  /*02a0*/  ISETP.GE.U32.AND P0, PT, R10.reuse, 0x700, PT ;  /* 0x000007000a00780c */ /* 0x040fe40003f06070 */
[----:B------:R-:W-:-:S04]  /*02b0*/  LEA.HI R10, R10, 0x1, RZ, 0x18 ;  /* 0x000000010a0a7811 */ /* 0x000fc800078fc0ff */
[----:B------:R-:W-:-:S07]  /*02c0*/  LOP3.LUT R22, R10, 0x7, RZ, 0xc0, !PT ;  /* 0x000000070a167812 */ /* 0x000fce00078ec0ff */
[----:B------:R-:W-:Y:S05]  /*02d0*/  @!P0 BRA `(.L_x_69) ;  /* 0x0000000800308947 */ /* 0x000fea0003800000 */
[----:B------:R-:W-:Y:S01]  /*02e0*/  LOP3.LUT R13, R10, 0x1fffff8, RZ, 0xc0, !PT ;  /* 0x01fffff80a0d7812 */ /* 0x000fe200078ec0ff */
[----:B------:R-:W-:Y:S01]  /*02f0*/  BSSY.RECONVERGENT B3, `(.L_x_70) ;  /* 0x0000089000037945 */ /* 0x000fe20003800200 */
[----:B------:R-:W-:-:S03]  /*0300*/  VIADD R11, R11, 0x400 ;  /* 0x000004000b0b7836 */ /* 0x000fc60000000000 */
[----:B------:R-:W-:-:S07]  /*0310*/  IMAD.MOV R13, RZ, RZ, -R13 ;  /* 0x000000ffff0d7224 */ /* 0x000fce00078e0a0d */
.L_x_71:
[----:B------:R-:W-:-:S05]  /*0320*/  VIADD R3, R11, 0xfffffc00 ;  /* 0xfffffc000b037836 */ /* 0x000fca0000000000 */
[----:B------:R-:W-:-:S04]  /*0330*/  IADD3 R23, P0, PT, R12, R3, RZ ;  /* 0x000000030c177210 */ /* 0x000fc80007f1e0ff */
[----:B------:R-:W-:Y:S02]  /*0340*/  LEA.HI.X.SX32 R24, R3, RZ, 0x1, P0 ;  /* 0x000000ff03187211 */ /* 0x000fe400000f0eff */
[----:B------:R-:W-:-:S04]  /*0350*/  LEA R2, P0, R23, UR4, 0x2 ;  /* 0x0000000417027c11 */ /* 0x000fc8000f8010ff */
[----:B------:R-:W-:-:S05]  /*0360*/  LEA.HI.X R3, R23, UR5, R24, 0x2, P0 ;  /* 0x0000000517037c11 */ /* 0x000fca00080f1418 */
[----:B------:R-:W2:Y:S04]  /*0370*/  LDG.E R21, desc[UR10][R2.64] ;  /* 0x0000000a02157981 */ /* 0x000ea8000c1e1900 */
[----:B------:R-:W3:Y:S04]  /*0380*/  LDG.E R20, desc[UR10][R2.64+0x400] ;  /* 0x0004000a02147981 */ /* 0x000ee8000c1e1900 */
[----:B------:R-:W4:Y:S04]  /*0390*/  LDG.E R19, desc[UR10][R2.64+0x800] ;  /* 0x0008000a02137981 */ /* 0x000f28000c1e1900 */
[----:B------:R-:W5:Y:S04]  /*03a0*/  LDG.E R17, desc[UR10][R2.64+0xc00] ;  /* 0x000c000a02117981 */ /* 0x000f68000c1e1900 */
[----:B------:R-:W5:Y:S04]  /*03b0*/  LDG.E R16, desc[UR10][R2.64+0x1000] ;  /* 0x0010000a02107981 */ /* 0x000f68000c1e1900 */
[----:B------:R-:W5:Y:S04]  /*03c0*/  LDG.E R15, desc[UR10][R2.64+0x1400] ;  /* 0x0014000a020f7981 */ /* 0x000f68000c1e1900 */
[----:B------:R-:W5:Y:S04]  /*03d0*/  LDG.E R14, desc[UR10][R2.64+0x1800] ;  /* 0x0018000a020e7981 */ /* 0x000f68000c1e1900 */
[----:B------:R0:W5:Y:S01]  /*03e0*/  LDG.E R18, desc[UR10][R2.64+0x1c00] ;  /* 0x001c000a02127981 */ /* 0x000162000c1e1900 */
[----:B------:R-:W-:Y:S01]  /*03f0*/  LOP3.LUT P2, RZ, R0, 0xff, RZ, 0xc0, !PT ;  /* 0x000000ff00ff7812 */ /* 0x000fe2000784c0ff */
[----:B------:R-:W-:Y:S01]  /*0400*/  VIADD R13, R13, 0x8 ;  /* 0x000000080d0d7836 */ /* 0x000fe20000000000 */
[----:B------:R-:W-:-:S04]  /*0410*/  IADD3 R23, P1, PT, R23, UR6, RZ ;  /* 0x0000000617177c10 */ /* 0x000fc8000ff3e0ff */
[----:B------:R-:W-:Y:S01]  /*0420*/  IADD3.X R24, PT, PT, R24, UR7, RZ, P1, !PT ;  /* 0x0000000718187c10 */ /* 0x000fe20008ffe4ff */
[----:B0-----:R-:W-:Y:S01]  /*0430*/  VIADD R3, R11, 0xfffffd00 ;  /* 0xfffffd000b037836 */ /* 0x001fe20000000000 */
[C---:B--2---:R-:W-:Y:S02]  /*0440*/  ISETP.GT.AND P0, PT, R21.reuse, 0x4, PT ;  /* 0x000000041500780c */ /* 0x044fe40003f04270 */
[----:B------:R-:W-:-:S03]  /*0450*/  ISETP.GT.AND P3, PT, R21, 0x4, P2 ;  /* 0x000000041500780c */ /* 0x000fc60001764270 */
[----:B------:R-:W-:Y:S02]  /*0460*/  @!P2 SEL R0, RZ, 0x1, !P0 ;  /* 0x00000001ff00a807 */ /* 0x000fe40004000000 */
[-C--:B------:R-:W-:Y:S02]  /*0470*/  ISETP.LT.U32.AND P0, PT, R23, R4.reuse, PT ;  /* 0x000000041700720c */ /* 0x080fe40003f01070 */
[----:B------:R-:W-:Y:S02]  /*0480*/  SEL R21, R0, 0x1, !P3 ;  /* 0x0000000100157807 */ /* 0x000fe40005800000 */
[----:B------:R-:W-:Y:S02]  /*0490*/  ISETP.LT.AND.EX P0, PT, R24, R5, PT, P0 ;  /* 0x000000051800720c */ /* 0x000fe40003f01300 */
[----:B------:R-:W-:Y:S02]  /*04a0*/  LOP3.LUT P1, RZ, R21, 0xff, RZ, 0xc0, !PT ;  /* 0x000000ff15ff7812 */ /* 0x000fe4000782c0ff */
[----:B------:R-:W-:-:S02]  /*04b0*/  SEL R2, R23, R4, P0 ;  /* 0x0000000417027207 */ /* 0x000fc40000000000 */
[-C--:B------:R-:W-:Y:S02]  /*04c0*/  SEL R0, R24, R5.reuse, P0 ;  /* 0x0000000518007207 */ /* 0x080fe40000000000 */
[----:B---3--:R-:W-:Y:S02]  /*04d0*/  ISETP.GT.AND P0, PT, R20, 0x4, PT ;  /* 0x000000041400780c */ /* 0x008fe40003f04270 */
[----:B------:R-:W-:Y:S02]  /*04e0*/  @!P3 SEL R2, R23, R4, !P2 ;  /* 0x000000041702b207 */ /* 0x000fe40005000000 */
[----:B------:R-:W-:Y:S02]  /*04f0*/  @!P3 SEL R0, R24, R5, !P2 ;  /* 0x000000051800b207 */ /* 0x000fe40005000000 */
[----:B------:R-:W-:Y:S02]  /*0500*/  ISETP.GT.AND P3, PT, R20, 0x4, P1 ;  /* 0x000000041400780c */ /* 0x000fe40000f64270 */
[----:B------:R-:W-:-:S02]  /*0510*/  @!P1 SEL R21, RZ, 0x1, !P0 ;  /* 0x00000001ff159807 */ /* 0x000fc40004000000 */
[----:B------:R-:W-:Y:S02]  /*0520*/  SHF.R.S32.HI R4, RZ, 0x1f, R3 ;  /* 0x0000001fff047819 */ /* 0x000fe40000011403 */
[----:B------:R-:W-:Y:S01]  /*0530*/  IADD3 R23, P4, P5, R3, UR6, R12 ;  /* 0x0000000603177c10 */ /* 0x000fe2000fd9e00c */
[----:B------:R-:W-:Y:S01]  /*0540*/  VIADD R3, R11, 0xfffffe00 ;  /* 0xfffffe000b037836 */ /* 0x000fe20000000000 */
[----:B------:R-:W-:Y:S02]  /*0550*/  SEL R21, R21, 0x1, !P3 ;  /* 0x0000000115157807 */ /* 0x000fe40005800000 */
[----:B------:R-:W-:Y:S02]  /*0560*/  IADD3.X R25, PT, PT, R4, UR7, RZ, P4, P5 ;  /* 0x0000000704197c10 */ /* 0x000fe4000a7ea4ff */
[----:B------:R-:W-:Y:S02]  /*0570*/  ISETP.LT.U32.AND P0, PT, R23, R2, PT ;  /* 0x000000021700720c */ /* 0x000fe40003f01070 */
[----:B------:R-:W-:-:S02]  /*0580*/  LOP3.LUT P2, RZ, R21, 0xff, RZ, 0xc0, !PT ;  /* 0x000000ff15ff7812 */ /* 0x000fc4000784c0ff */
[----:B------:R-:W-:Y:S02]  /*0590*/  ISETP.LT.AND.EX P0, PT, R25, R0, PT, P0 ;  /* 0x000000001900720c */ /* 0x000fe40003f01300 */
[----:B------:R-:W-:Y:S02]  /*05a0*/  SHF.R.S32.HI R4, RZ, 0x1f, R3 ;  /* 0x0000001fff047819 */ /* 0x000fe40000011403 */
[CC--:B------:R-:W-:Y:S02]  /*05b0*/  SEL R24, R23.reuse, R2.reuse, P0 ;  /* 0x0000000217187207 */ /* 0x0c0fe40000000000 */
[----:B------:R-:W-:Y:S02]  /*05c0*/  @!P3 SEL R24, R23, R2, !P1 ;  /* 0x000000021718b207 */ /* 0x000fe40004800000 */
[----:B------:R-:W-:Y:S02]  /*05d0*/  SEL R2, R25, R0, P0 ;  /* 0x0000000019027207 */ /* 0x000fe40000000000 */
[----:B----4-:R-:W-:-:S02]  /*05e0*/  ISETP.GT.AND P0, PT, R19, 0x4, PT ;  /* 0x000000041300780c */ /* 0x010fc40003f04270 */
[----:B------:R-:W-:Y:S02]  /*05f0*/  @!P3 SEL R2, R25, R0, !P1 ;  /* 0x000000001902b207 */ /* 0x000fe40004800000 */
[----:B------:R-:W-:Y:S02]  /*0600*/  ISETP.GT.AND P3, PT, R19, 0x4, P2 ;  /* 0x000000041300780c */ /* 0x000fe40001764270 */
[----:B------:R-:W-:Y:S02]  /*0610*/  @!P2 SEL R21, RZ, 0x1, !P0 ;  /* 0x00000001ff15a807 */ /* 0x000fe40004000000 */
[----:B------:R-:W-:Y:S01]  /*0620*/  IADD3 R5, P4, P5, R3, UR6, R12 ;  /* 0x0000000603057c10 */ /* 0x000fe2000fd9e00c */
[----:B------:R-:W-:Y:S01]  /*0630*/  VIADD R3, R11, 0xffffff00 ;  /* 0xffffff000b037836 */ /* 0x000fe20000000000 */
[----:B------:R-:W-:Y:S02]  /*0640*/  SEL R21, R21, 0x1, !P3 ;  /* 0x0000000115157807 */ /* 0x000fe40005800000 */
[----:B------:R-:W-:-:S02]  /*0650*/  IADD3.X R23, PT, PT, R4, UR7, RZ, P4, P5 ;  /* 0x0000000704177c10 */ /* 0x000fc4000a7ea4ff */
[----:B------:R-:W-:Y:S02]  /*0660*/  ISETP.LT.U32.AND P0, PT, R5, R24, PT ;  /* 0x000000180500720c */ /* 0x000fe40003f01070 */
[----:B------:R-:W-:Y:S02]  /*0670*/  LOP3.LUT P1, RZ, R21, 0xff, RZ, 0xc0, !PT ;  /* 0x000000ff15ff7812 */ /* 0x000fe4000782c0ff */
[----:B------:R-:W-:Y:S02]  /*0680*/  ISETP.LT.AND.EX P0, PT, R23, R2, PT, P0 ;  /* 0x000000021700720c */ /* 0x000fe40003f01300 */
[----:B------:R-:W-:Y:S02]  /*0690*/  SHF.R.S32.HI R0, RZ, 0x1f, R3 ;  /* 0x0000001fff007819 */ /* 0x000fe40000011403 */
[----:B------:R-:W-:Y:S02]  /*06a0*/  SEL R20, R5, R24, P0 ;  /* 0x0000001805147207 */ /* 0x000fe40000000000 */
[----:B------:R-:W-:-:S02]  /*06b0*/  SEL R19, R23, R2, P0 ;  /* 0x0000000217137207 */ /* 0x000fc40000000000 */
[----:B-----5:R-:W-:Y:S02]  /*06c0*/  ISETP.GT.AND P0, PT, R17, 0x4, PT ;  /* 0x000000041100780c */ /* 0x020fe40003f04270 */
[----:B------:R-:W-:Y:S02]  /*06d0*/  @!P3 SEL R20, R5, R24, !P2 ;  /* 0x000000180514b207 */ /* 0x000fe40005000000 */
[----:B------:R-:W-:Y:S02]  /*06e0*/  @!P3 SEL R19, R23, R2, !P2 ;  /* 0x000000021713b207 */ /* 0x000fe40005000000 */
[----:B------:R-:W-:Y:S02]  /*06f0*/  ISETP.GT.AND P3, PT, R17, 0x4, P1 ;  /* 0x000000041100780c */ /* 0x000fe40000f64270 */
[----:B------:R-:W-:Y:S02]  /*0700*/  @!P1 SEL R21, RZ, 0x1, !P0 ;  /* 0x00000001ff159807 */ /* 0x000fe40004000000 */
[----:B------:R-:W-:-:S02]  /*0710*/  IADD3 R3, P4, P5, R3, UR6, R12 ;  /* 0x0000000603037c10 */ /* 0x000fc4000fd9e00c */
[----:B------:R-:W-:Y:S02]  /*0720*/  SEL R21, R21, 0x1, !P3 ;  /* 0x0000000115157807 */ /* 0x000fe40005800000 */
[----:B------:R-:W-:Y:S02]  /*0730*/  IADD3.X R4, PT, PT, R0, UR7, RZ, P4, P5 ;  /* 0x0000000700047c10 */ /* 0x000fe4000a7ea4ff */
[----:B------:R-:W-:Y:S02]  /*0740*/  ISETP.LT.U32.AND P0, PT, R3, R20, PT ;  /* 0x000000140300720c */ /* 0x000fe40003f01070 */
[----:B------:R-:W-:Y:S02]  /*0750*/  LOP3.LUT P2, RZ, R21, 0xff, RZ, 0xc0, !PT ;  /* 0x000000ff15ff7812 */ /* 0x000fe4000784c0ff */
[----:B------:R-:W-:Y:S02]  /*0760*/  ISETP.LT.AND.EX P0, PT, R4, R19, PT, P0 ;  /* 0x000000130400720c */ /* 0x000fe40003f01300 */
[----:B------:R-:W-:-:S02]  /*0770*/  SHF.R.S32.HI R0, RZ, 0x1f, R11 ;  /* 0x0000001fff007819 */ /* 0x000fc4000001140b */
[CC--:B------:R-:W-:Y:S02]  /*0780*/  SEL R5, R3.reuse, R20.reuse, P0 ;  /* 0x0000001403057207 */ /* 0x0c0fe40000000000 */
[-C--:B------:R-:W-:Y:S02]  /*0790*/  SEL R17, R4, R19.reuse, P0 ;  /* 0x0000001304117207 */ /* 0x080fe40000000000 */
[----:B------:R-:W-:Y:S02]  /*07a0*/  ISETP.GT.AND P0, PT, R16, 0x4, PT ;  /* 0x000000041000780c */ /* 0x000fe40003f04270 */
[----:B------:R-:W-:Y:S01]  /*07b0*/  @!P3 SEL R5, R3, R20, !P1 ;  /* 0x000000140305b207 */ /* 0x000fe20004800000 */
[----:B------:R-:W-:Y:S01]  /*07c0*/  VIADD R3, R11, 0x100 ;  /* 0x000001000b037836 */ /* 0x000fe20000000000 */
[----:B------:R-:W-:Y:S02]  /*07d0*/  @!P3 SEL R17, R4, R19, !P1 ;  /* 0x000000130411b207 */ /* 0x000fe40004800000 */
[----:B------:R-:W-:-:S02]  /*07e0*/  ISETP.GT.AND P3, PT, R16, 0x4, P2 ;  /* 0x000000041000780c */ /* 0x000fc40001764270 */
[----:B------:R-:W-:Y:S02]  /*07f0*/  @!P2 SEL R21, RZ, 0x1, !P0 ;  /* 0x00000001ff15a807 */ /* 0x000fe40004000000 */
[----:B------:R-:W-:Y:S02]  /*0800*/  IADD3 R2, P4, P5, R11, UR6, R12 ;  /* 0x000000060b027c10 */ /* 0x000fe4000fd9e00c */
[----:B------:R-:W-:Y:S02]  /*0810*/  SEL R21, R21, 0x1, !P3 ;  /* 0x0000000115157807 */ /* 0x000fe40005800000 */
[----:B------:R-:W-:Y:S02]  /*0820*/  IADD3.X R4, PT, PT, R0, UR7, RZ, P4, P5 ;  /* 0x0000000700047c10 */ /* 0x000fe4000a7ea4ff */
[----:B------:R-:W-:Y:S02]  /*0830*/  ISETP.LT.U32.AND P0, PT, R2, R5, PT ;  /* 0x000000050200720c */ /* 0x000fe40003f01070 */
[----:B------:R-:W-:-:S02]  /*0840*/  LOP3.LUT P1, RZ, R21, 0xff, RZ, 0xc0, !PT ;  /* 0x000000ff15ff7812 */ /* 0x000fc4000782c0ff */
[----:B------:R-:W-:Y:S02]  /*0850*/  ISETP.LT.AND.EX P0, PT, R4, R17, PT, P0 ;  /* 0x000000110400720c */ /* 0x000fe40003f01300 */
[----:B------:R-:W-:Y:S02]  /*0860*/  SHF.R.S32.HI R0, RZ, 0x1f, R3 ;  /* 0x0000001fff007819 */ /* 0x000fe40000011403 */
[----:B------:R-:W-:Y:S02]  /*0870*/  SEL R19, R2, R5, P0 ;  /* 0x0000000502137207 */ /* 0x000fe40000000000 */
[----:B------:R-:W-:Y:S02]  /*0880*/  SEL R23, R4, R17, P0 ;  /* 0x0000001104177207 */ /* 0x000fe40000000000 */
[----:B------:R-:W-:Y:S02]  /*0890*/  ISETP.GT.AND P0, PT, R15, 0x4, PT ;  /* 0x000000040f00780c */ /* 0x000fe40003f04270 */
[----:B------:R-:W-:-:S02]  /*08a0*/  @!P3 SEL R19, R2, R5, !P2 ;  /* 0x000000050213b207 */ /* 0x000fc40005000000 */
        /* <DEDUP_REMOVED lines=13> */
[----:B------:R-:W-:Y:S02]  /*0980*/  @!P3 SEL R5, R2, R19, !P1 ;  /* 0x000000130205b207 */ /* 0x000fe40004800000 */
[----:B------:R-:W-:Y:S01]  /*0990*/  IADD3 R2, P0, P4, R3, UR6, R12 ;  /* 0x0000000603027c10 */ /* 0x000fe2000fc1e00c */
[C---:B------:R-:W-:Y:S01]  /*09a0*/  VIADD R3, R11.reuse, 0x300 ;  /* 0x000003000b037836 */ /* 0x040fe20000000000 */
[----:B------:R-:W-:Y:S01]  /*09b0*/  @!P3 SEL R17, R4, R23, !P1 ;  /* 0x000000170411b207 */ /* 0x000fe20004800000 */
[----:B------:R-:W-:Y:S01]  /*09c0*/  VIADD R11, R11, 0x800 ;  /* 0x000008000b0b7836 */ /* 0x000fe20000000000 */
[C---:B------:R-:W-:Y:S02]  /*09d0*/  ISETP.GT.AND P3, PT, R14.reuse, 0x4, P2 ;  /* 0x000000040e00780c */ /* 0x040fe40001764270 */
[----:B------:R-:W-:Y:S02]  /*09e0*/  ISETP.GT.AND P1, PT, R14, 0x4, PT ;  /* 0x000000040e00780c */ /* 0x000fe40003f24270 */
[----:B------:R-:W-:-:S02]  /*09f0*/  IADD3.X R4, PT, PT, R0, UR7, RZ, P0, P4 ;  /* 0x0000000700047c10 */ /* 0x000fc400087e84ff */
[----:B------:R-:W-:Y:S02]  /*0a00*/  ISETP.LT.U32.AND P0, PT, R2, R5, PT ;  /* 0x000000050200720c */ /* 0x000fe40003f01070 */
[----:B------:R-:W-:Y:S02]  /*0a10*/  @!P2 SEL R21, RZ, 0x1, !P1 ;  /* 0x00000001ff15a807 */ /* 0x000fe40004800000 */
[----:B------:R-:W-:Y:S02]  /*0a20*/  ISETP.LT.AND.EX P0, PT, R4, R17, PT, P0 ;  /* 0x000000110400720c */ /* 0x000fe40003f01300 */
[----:B------:R-:W-:Y:S02]  /*0a30*/  SHF.R.S32.HI R0, RZ, 0x1f, R3 ;  /* 0x0000001fff007819 */ /* 0x000fe40000011403 */
[----:B------:R-:W-:Y:S02]  /*0a40*/  SEL R21, R21, 0x1, !P3 ;  /* 0x0000000115157807 */ /* 0x000fe40005800000 */
[----:B------:R-:W-:-:S02]  /*0a50*/  IADD3 R3, P4, P5, R3, UR6, R12 ;  /* 0x0000000603037c10 */ /* 0x000fc4000fd9e00c */
[CC--:B------:R-:W-:Y:S02]  /*0a60*/  SEL R14, R2.reuse, R5.reuse, P0 ;  /* 0x00000005020e7207 */ /* 0x0c0fe40000000000 */
[----:B------:R-:W-:Y:S02]  /*0a70*/  LOP3.LUT P1, RZ, R21, 0xff, RZ, 0xc0, !PT ;  /* 0x000000ff15ff7812 */ /* 0x000fe4000782c0ff */
[----:B------:R-:W-:Y:S02]  /*0a80*/  @!P3 SEL R14, R2, R5, !P2 ;  /* 0x00000005020eb207 */ /* 0x000fe40005000000 */
[----:B------:R-:W-:Y:S02]  /*0a90*/  IADD3.X R2, PT, PT, R0, UR7, RZ, P4, P5 ;  /* 0x0000000700027c10 */ /* 0x000fe4000a7ea4ff */
[----:B------:R-:W-:Y:S02]  /*0aa0*/  SEL R15, R4, R17, P0 ;  /* 0x00000011040f7207 */ /* 0x000fe40000000000 */
[----:B------:R-:W-:-:S02]  /*0ab0*/  ISETP.NE.AND P4, PT, R13, RZ, PT ;  /* 0x000000ff0d00720c */ /* 0x000fc40003f85270 */
[----:B------:R-:W-:Y:S02]  /*0ac0*/  @!P3 SEL R15, R4, R17, !P2 ;  /* 0x00000011040fb207 */ /* 0x000fe40005000000 */
[C---:B------:R-:W-:Y:S02]  /*0ad0*/  ISETP.GT.AND P3, PT, R18.reuse, 0x4, P1 ;  /* 0x000000041200780c */ /* 0x040fe40000f64270 */
[----:B------:R-:W-:Y:S02]  /*0ae0*/  ISETP.LT.U32.AND P0, PT, R3, R14, PT ;  /* 0x0000000e0300720c */ /* 0x000fe40003f01070 */
[----:B------:R-:W-:Y:S02]  /*0af0*/  ISETP.GT.AND P2, PT, R18, 0x4, PT ;  /* 0x000000041200780c */ /* 0x000fe40003f44270 */
[----:B------:R-:W-:Y:S02]  /*0b00*/  ISETP.LT.AND.EX P0, PT, R2, R15, PT, P0 ;  /* 0x0000000f0200720c */ /* 0x000fe40003f01300 */
[----:B------:R-:W-:-:S02]  /*0b10*/  @!P1 SEL R21, RZ, 0x1, !P2 ;  /* 0x00000001ff159807 */ /* 0x000fc40005000000 */
[-C--:B------:R-:W-:Y:S02]  /*0b20*/  SEL R4, R3, R14.reuse, P0 ;  /* 0x0000000e03047207 */ /* 0x080fe40000000000 */
[CC--:B------:R-:W-:Y:S02]  /*0b30*/  SEL R5, R2.reuse, R15.reuse, P0 ;  /* 0x0000000f02057207 */ /* 0x0c0fe40000000000 */
[----:B------:R-:W-:Y:S02]  /*0b40*/  SEL R0, R21, 0x1, !P3 ;  /* 0x0000000115007807 */ /* 0x000fe40005800000 */
[----:B------:R-:W-:Y:S02]  /*0b50*/  @!P3 SEL R4, R3, R14, !P1 ;  /* 0x0000000e0304b207 */ /* 0x000fe40004800000 */
[----:B------:R-:W-:Y:S01]  /*0b60*/  @!P3 SEL R5, R2, R15, !P1 ;  /* 0x0000000f0205b207 */ /* 0x000fe20004800000 */
[----:B------:R-:W-:Y:S06]  /*0b70*/  @P4 BRA `(.L_x_71) ;  /* 0xfffffff400e84947 */ /* 0x000fec000383ffff */
[----:B------:R-:W-:Y:S05]  /*0b80*/  BSYNC.RECONVERGENT B3 ;  /* 0x0000000000037941 */ /* 0x000fea0003800200 */
.L_x_70:
[----:B------:R-:W-:-:S07]  /*0b90*/  VIADD R11, R11, 0xfffffc00 ;  /* 0xfffffc000b0b7836 */ /* 0x000fce0000000000 */
.L_x_69:
[----:B------:R-:W-:Y:S05]  /*0ba0*/  BSYNC.RECONVERGENT B2 ;  /* 0x0000000000027941 */ /* 0x000fea0003800200 */
.L_x_68:
[----:B------:R-:W-:-:S13]  /*0bb0*/  ISETP.NE.AND P0, PT, R22, RZ, PT ;  /* 0x000000ff1600720c */ /* 0x000fda0003f05270 */
[----:B------:R-:W-:Y:S05]  /*0bc0*/  @!P0 BRA `(.L_x_67) ;  /* 0x0000000800348947 */ /* 0x000fea0003800000 */
[----:B------:R-:W-:Y:S01]  /*0bd0*/  ISETP.GE.U32.AND P0, PT, R22, 0x4, PT ;  /* 0x000000041600780c */ /* 0x000fe20003f06070 */
[----:B------:R-:W-:Y:S01]  /*0be0*/  BSSY.RECONVERGENT B2, `(.L_x_72) ;  /* 0x0000048000027945 */ /* 0x000fe20003800200 */
[----:B------:R-:W-:-:S11]  /*0bf0*/  LOP3.LUT P1, R10, R10, 0x3, RZ, 0xc0, !PT ;  /* 0x000000030a0a7812 */ /* 0x000fd6000782c0ff */
[----:B------:R-:W-:Y:S05]  /*0c00*/  @!P0 BRA `(.L_x_73) ;  /* 0x0000000400148947 */ /* 0x000fea0003800000 */
[----:B------:R-:W0:Y:S01]  /*0c10*/  LDCU.64 UR8, c[0x0][0x380] ;  /* 0x00007000ff0877ac */ /* 0x000e220008000a00 */
[----:B------:R-:W-:-:S04]  /*0c20*/  IADD3 R17, P0, PT, R12, R11, RZ ;  /* 0x0000000b0c117210 */ /* 0x000fc80007f1e0ff */
[----:B------:R-:W-:Y:S02]  /*0c30*/  LEA.HI.X.SX32 R18, R11, RZ, 0x1, P0 ;  /* 0x000000ff0b127211 */ /* 0x000fe400000f0eff */
[----:B0-----:R-:W-:-:S04]  /*0c40*/  LEA R14, P0, R17, UR8, 0x2 ;  /* 0x00000008110e7c11 */ /* 0x001fc8000f8010ff */
[----:B------:R-:W-:Y:S01]  /*0c50*/  LEA.HI.X R15, R17, UR9, R18, 0x2, P0 ;  /* 0x00000009110f7c11 */ /* 0x000fe200080f1412 */
[----:B------:R-:W0:Y:S04]  /*0c60*/  LDCU.64 UR8, c[0x0][0x390] ;  /* 0x00007200ff0877ac */ /* 0x000e280008000a00 */
[----:B------:R-:W2:Y:S04]  /*0c70*/  LDG.E R13, desc[UR10][R14.64] ;  /* 0x0000000a0e0d7981 */ /* 0x000ea8000c1e1900 */
[----:B------:R-:W3:Y:S04]  /*0c80*/  LDG.E R16, desc[UR10][R14.64+0x400] ;  /* 0x0004000a0e107981 */ /* 0x000ee8000c1e1900 */
[----:B------:R-:W4:Y:S04]  /*0c90*/  LDG.E R3, desc[UR10][R14.64+0x800] ;  /* 0x0008000a0e037981 */ /* 0x000f28000c1e1900 */
[----:B------:R1:W5:Y:S01]  /*0ca0*/  LDG.E R2, desc[UR10][R14.64+0xc00] ;  /* 0x000c000a0e027981 */ /* 0x000362000c1e1900 */
[----:B------:R-:W-:-:S02]  /*0cb0*/  LOP3.LUT P3, RZ, R0, 0xff, RZ, 0xc0, !PT ;  /* 0x000000ff00ff7812 */ /* 0x000fc4000786c0ff */
[----:B0-----:R-:W-:-:S04]  /*0cc0*/  IADD3 R17, P2, PT, R17, UR8, RZ ;  /* 0x0000000811117c10 */ /* 0x001fc8000ff5e0ff */
[----:B------:R-:W-:Y:S02]  /*0cd0*/  IADD3.X R18, PT, PT, R18, UR9, RZ, P2, !PT ;  /* 0x0000000912127c10 */ /* 0x000fe400097fe4ff */
[C---:B--2---:R-:W-:Y:S02]  /*0ce0*/  ISETP.GT.AND P0, PT, R13.reuse, 0x4, PT ;  /* 0x000000040d00780c */ /* 0x044fe40003f04270 */
[----:B------:R-:W-:Y:S01]  /*0cf0*/  ISETP.GT.AND P4, PT, R13, 0x4, P3 ;  /* 0x000000040d00780c */ /* 0x000fe20001f84270 */
[----:B------:R-:W-:Y:S02]  /*0d00*/  VIADD R13, R11, 0x100 ;  /* 0x000001000b0d7836 */ /* 0x000fe40000000000 */
[----:B------:R-:W-:Y:S02]  /*0d10*/  @!P3 SEL R0, RZ, 0x1, !P0 ;  /* 0x00000001ff00b807 */ /* 0x000fe40004000000 */
[----:B------:R-:W-:Y:S02]  /*0d20*/  ISETP.LT.U32.AND P0, PT, R17, R4, PT ;  /* 0x000000041100720c */ /* 0x000fe40003f01070 */
[----:B------:R-:W-:-:S02]  /*0d30*/  SEL R0, R0, 0x1, !P4 ;  /* 0x0000000100007807 */ /* 0x000fc40006000000 */
[-C--:B------:R-:W-:Y:S02]  /*0d40*/  ISETP.LT.AND.EX P0, PT, R18, R5.reuse, PT, P0 ;  /* 0x000000051200720c */ /* 0x080fe40003f01300 */
[----:B------:R-:W-:Y:S02]  /*0d50*/  LOP3.LUT P2, RZ, R0, 0xff, RZ, 0xc0, !PT ;  /* 0x000000ff00ff7812 */ /* 0x000fe4000784c0ff */
[CC--:B------:R-:W-:Y:S02]  /*0d60*/  SEL R22, R17.reuse, R4.reuse, P0 ;  /* 0x0000000411167207 */ /* 0x0c0fe40000000000 */
[CC--:B-1----:R-:W-:Y:S02]  /*0d70*/  SEL R15, R18.reuse, R5.reuse, P0 ;  /* 0x00000005120f7207 */ /* 0x0c2fe40000000000 */
[----:B------:R-:W-:Y:S02]  /*0d80*/  @!P4 SEL R22, R17, R4, !P3 ;  /* 0x000000041116c207 */ /* 0x000fe40005800000 */
[----:B------:R-:W-:Y:S01]  /*0d90*/  @!P4 SEL R15, R18, R5, !P3 ;  /* 0x00000005120fc207 */ /* 0x000fe20005800000 */
[----:B------:R-:W-:Y:S01]  /*0da0*/  VIADD R5, R11, 0x200 ;  /* 0x000002000b057836 */ /* 0x000fe20000000000 */
[----:B---3--:R-:W-:-:S02]  /*0db0*/  ISETP.GT.AND P3, PT, R16, 0x4, PT ;  /* 0x000000041000780c */ /* 0x008fc40003f64270 */
[----:B------:R-:W-:Y:S02]  /*0dc0*/  ISETP.GT.AND P4, PT, R16, 0x4, P2 ;  /* 0x000000041000780c */ /* 0x000fe40001784270 */
[----:B------:R-:W-:Y:S02]  /*0dd0*/  @!P2 SEL R0, RZ, 0x1, !P3 ;  /* 0x00000001ff00a807 */ /* 0x000fe40005800000 */
[----:B------:R-:W-:Y:S02]  /*0de0*/  SHF.R.S32.HI R4, RZ, 0x1f, R13 ;  /* 0x0000001fff047819 */ /* 0x000fe4000001140d */
[----:B------:R-:W-:Y:S02]  /*0df0*/  IADD3 R13, P5, P0, R13, UR8, R12 ;  /* 0x000000080d0d7c10 */ /* 0x000fe4000f8be00c */
[----:B------:R-:W-:Y:S02]  /*0e00*/  SEL R0, R0, 0x1, !P4 ;  /* 0x0000000100007807 */ /* 0x000fe40006000000 */
[----:B------:R-:W-:-:S02]  /*0e10*/  IADD3.X R14, PT, PT, R4, UR9, RZ, P5, P0 ;  /* 0x00000009040e7c10 */ /* 0x000fc4000afe04ff */
[CC--:B------:R-:W-:Y:S02]  /*0e20*/  ISETP.LT.U32.AND P0, PT, R13.reuse, R22.reuse, PT ;  /* 0x000000160d00720c */ /* 0x0c0fe40003f01070 */
[----:B------:R-:W-:Y:S02]  /*0e30*/  LOP3.LUT P3, RZ, R0, 0xff, RZ, 0xc0, !PT ;  /* 0x000000ff00ff7812 */ /* 0x000fe4000786c0ff */
[CC--:B------:R-:W-:Y:S02]  /*0e40*/  ISETP.LT.AND.EX P0, PT, R14.reuse, R15.reuse, PT, P0 ;  /* 0x0000000f0e00720c */ /* 0x0c0fe40003f01300 */
[----:B------:R-:W-:Y:S02]  /*0e50*/  SHF.R.S32.HI R4, RZ, 0x1f, R5 ;  /* 0x0000001fff047819 */ /* 0x000fe40000011405 */
[----:B------:R-:W-:Y:S02]  /*0e60*/  SEL R18, R13, R22, P0 ;  /* 0x000000160d127207 */ /* 0x000fe40000000000 */
[----:B------:R-:W-:-:S02]  /*0e70*/  SEL R20, R14, R15, P0 ;  /* 0x0000000f0e147207 */ /* 0x000fc40000000000 */
[----:B------:R-:W-:Y:S02]  /*0e80*/  @!P4 SEL R18, R13, R22, !P2 ;  /* 0x000000160d12c207 */ /* 0x000fe40005000000 */
[----:B------:R-:W-:Y:S02]  /*0e90*/  @!P4 SEL R20, R14, R15, !P2 ;  /* 0x0000000f0e14c207 */ /* 0x000fe40005000000 */
[----:B----4-:R-:W-:Y:S02]  /*0ea0*/  ISETP.GT.AND P4, PT, R3, 0x4, PT ;  /* 0x000000040300780c */ /* 0x010fe40003f84270 */
[----:B------:R-:W-:Y:S02]  /*0eb0*/  IADD3 R5, P5, P0, R5, UR8, R12 ;  /* 0x0000000805057c10 */ /* 0x000fe4000f8be00c */
[----:B------:R-:W-:Y:S01]  /*0ec0*/  ISETP.GT.AND P2, PT, R3, 0x4, P3 ;  /* 0x000000040300780c */ /* 0x000fe20001f44270 */
[C---:B------:R-:W-:Y:S01]  /*0ed0*/  VIADD R3, R11.reuse, 0x300 ;  /* 0x000003000b037836 */ /* 0x040fe20000000000 */
[----:B------:R-:W-:Y:S01]  /*0ee0*/  @!P3 SEL R0, RZ, 0x1, !P4 ;  /* 0x00000001ff00b807 */ /* 0x000fe20006000000 */
[----:B------:R-:W-:Y:S01]  /*0ef0*/  VIADD R11, R11, 0x400 ;  /* 0x000004000b0b7836 */ /* 0x000fe20000000000 */
[----:B------:R-:W-:-:S02]  /*0f00*/  IADD3.X R13, PT, PT, R4, UR9, RZ, P5, P0 ;  /* 0x00000009040d7c10 */ /* 0x000fc4000afe04ff */
[----:B------:R-:W-:Y:S02]  /*0f10*/  ISETP.LT.U32.AND P0, PT, R5, R18, PT ;  /* 0x000000120500720c */ /* 0x000fe40003f01070 */
[----:B------:R-:W-:Y:S02]  /*0f20*/  SEL R0, R0, 0x1, !P2 ;  /* 0x0000000100007807 */ /* 0x000fe40005000000 */
[----:B------:R-:W-:Y:S02]  /*0f30*/  ISETP.LT.AND.EX P0, PT, R13, R20, PT, P0 ;  /* 0x000000140d00720c */ /* 0x000fe40003f01300 */
[----:B------:R-:W-:Y:S02]  /*0f40*/  LOP3.LUT P4, RZ, R0, 0xff, RZ, 0xc0, !PT ;  /* 0x000000ff00ff7812 */ /* 0x000fe4000788c0ff */
[----:B------:R-:W-:Y:S02]  /*0f50*/  SEL R14, R5, R18, P0 ;  /* 0x00000012050e7207 */ /* 0x000fe40000000000 */
[----:B------:R-:W-:-:S02]  /*0f60*/  SEL R16, R13, R20, P0 ;  /* 0x000000140d107207 */ /* 0x000fc40000000000 */
[----:B------:R-:W-:Y:S02]  /*0f70*/  SHF.R.S32.HI R4, RZ, 0x1f, R3 ;  /* 0x0000001fff047819 */ /* 0x000fe40000011403 */
[----:B------:R-:W-:Y:S02]  /*0f80*/  @!P2 SEL R14, R5, R18, !P3 ;  /* 0x00000012050ea207 */ /* 0x000fe40005800000 */
[----:B------:R-:W-:Y:S02]  /*0f90*/  @!P2 SEL R16, R13, R20, !P3 ;  /* 0x000000140d10a207 */ /* 0x000fe40005800000 */
[----:B------:R-:W-:Y:S02]  /*0fa0*/  IADD3 R3, P5, P6, R3, UR8, R12 ;  /* 0x0000000803037c10 */ /* 0x000fe4000febe00c */
[----:B-----5:R-:W-:Y:S02]  /*0fb0*/  ISETP.GT.AND P3, PT, R2, 0x4, P4 ;  /* 0x000000040200780c */ /* 0x020fe40002764270 */
[----:B------:R-:W-:-:S02]  /*0fc0*/  IADD3.X R13, PT, PT, R4, UR9, RZ, P5, P6 ;  /* 0x00000009040d7c10 */ /* 0x000fc4000afec4ff */
[----:B------:R-:W-:Y:S02]  /*0fd0*/  ISETP.LT.U32.AND P0, PT, R3, R14, PT ;  /* 0x0000000e0300720c */ /* 0x000fe40003f01070 */
[----:B------:R-:W-:Y:S02]  /*0fe0*/  ISETP.GT.AND P2, PT, R2, 0x4, PT ;  /* 0x000000040200780c */ /* 0x000fe40003f44270 */
[----:B------:R-:W-:Y:S02]  /*0ff0*/  ISETP.LT.AND.EX P0, PT, R13, R16, PT, P0 ;  /* 0x000000100d00720c */ /* 0x000fe40003f01300 */
[----:B------:R-:W-:Y:S02]  /*1000*/  @!P4 SEL R0, RZ, 0x1, !P2 ;  /* 0x00000001ff00c807 */ /* 0x000fe40005000000 */
[----:B------:R-:W-:Y:S02]  /*1010*/  SEL R4, R3, R14, P0 ;  /* 0x0000000e03047207 */ /* 0x000fe40000000000 */
[----:B------:R-:W-:-:S02]  /*1020*/  SEL R5, R13, R16, P0 ;  /* 0x000000100d057207 */ /* 0x000fc40000000000 */
[----:B------:R-:W-:Y:S02]  /*1030*/  SEL R0, R0, 0x1, !P3 ;  /* 0x0000000100007807 */ /* 0x000fe40005800000 */
[----:B------:R-:W-:Y:S02]  /*1040*/  @!P3 SEL R4, R3, R14, !P4 ;  /* 0x0000000e0304b207 */ /* 0x000fe40006000000 */
[----:B------:R-:W-:-:S07]  /*1050*/  @!P3 SEL R5, R13, R16, !P4 ;  /* 0x000000100d05b207 */ /* 0x000fce0006000000 */
.L_x_73:
[----:B------:R-:W-:Y:S05]  /*1060*/  BSYNC.RECONVERGENT B2 ;  /* 0x0000000000027941 */ /* 0x000fea0003800200 */
.L_x_72:
[----:B------:R-:W-:Y:S05]  /*1070*/  @!P1 BRA `(.L_x_67) ;  /* 0x0000000400089947 */ /* 0x000fea0003800000 */
[----:B------:R-:W-:Y:S01]  /*1080*/  ISETP.NE.AND P0, PT, R10, 0x1, PT ;  /* 0x000000010a00780c */ /* 0x000fe20003f05270 */
[----:B------:R-:W-:Y:S01]  /*1090*/  BSSY.RECONVERGENT B2, `(.L_x_74) ;  /* 0x0000029000027945 */ /* 0x000fe20003800200 */
[----:B------:R-:W-:-:S11]  /*10a0*/  LOP3.LUT P1, RZ, R9, 0x100, RZ, 0xc0, !PT ;  /* 0x0000010009ff7812 */ /* 0x000fd6000782c0ff */
        /* <DEDUP_REMOVED lines=8> */
[----:B------:R1:W3:Y:S01]  /*1130*/  LDG.E R15, desc[UR10][R2.64+0x400] ;  /* 0x0004000a020f7981 */ /* 0x0002e2000c1e1900 */
[----:B------:R-:W-:-:S02]  /*1140*/  LOP3.LUT P2, RZ, R0, 0xff, RZ, 0xc0, !PT ;  /* 0x000000ff00ff7812 */ /* 0x000fc4000784c0ff */
[----:B0-----:R-:W-:-:S04]  /*1150*/  IADD3 R9, P0, PT, R9, UR8, RZ ;  /* 0x0000000809097c10 */ /* 0x001fc8000ff1e0ff */
[----:B------:R-:W-:Y:S02]  /*1160*/  IADD3.X R10, PT, PT, R10, UR9, RZ, P0, !PT ;  /* 0x000000090a0a7c10 */ /* 0x000fe400087fe4ff */
[----:B------:R-:W-:-:S04]  /*1170*/  ISETP.LT.U32.AND P0, PT, R9, R4, PT ;  /* 0x000000040900720c */ /* 0x000fc80003f01070 */
[----:B------:R-:W-:-:S04]  /*1180*/  ISETP.LT.AND.EX P0, PT, R10, R5, PT, P0 ;  /* 0x000000050a00720c */ /* 0x000fc80003f01300 */
[----:B-1----:R-:W-:Y:S02]  /*1190*/  SEL R2, R10, R5, P0 ;  /* 0x000000050a027207 */ /* 0x002fe40000000000 */
[C---:B--2---:R-:W-:Y:S02]  /*11a0*/  ISETP.GT.AND P4, PT, R13.reuse, 0x4, PT ;  /* 0x000000040d00780c */ /* 0x044fe40003f84270 */
[----:B------:R-:W-:Y:S01]  /*11b0*/  ISETP.GT.AND P3, PT, R13, 0x4, P2 ;  /* 0x000000040d00780c */ /* 0x000fe20001764270 */
[C---:B------:R-:W-:Y:S01]  /*11c0*/  VIADD R13, R11.reuse, 0x100 ;  /* 0x000001000b0d7836 */ /* 0x040fe20000000000 */
[----:B------:R-:W-:Y:S01]  /*11d0*/  @!P2 SEL R0, RZ, 0x1, !P4 ;  /* 0x00000001ff00a807 */ /* 0x000fe20006000000 */
[----:B------:R-:W-:-:S03]  /*11e0*/  VIADD R11, R11, 0x200 ;  /* 0x000002000b0b7836 */ /* 0x000fc60000000000 */
[----:B------:R-:W-:Y:S02]  /*11f0*/  SEL R3, R0, 0x1, !P3 ;  /* 0x0000000100037807 */ /* 0x000fe40005800000 */
[-C--:B------:R-:W-:Y:S02]  /*1200*/  SEL R0, R9, R4.reuse, P0 ;  /* 0x0000000409007207 */ /* 0x080fe40000000000 */
[----:B------:R-:W-:Y:S02]  /*1210*/  LOP3.LUT P4, RZ, R3, 0xff, RZ, 0xc0, !PT ;  /* 0x000000ff03ff7812 */ /* 0x000fe4000788c0ff */
[----:B------:R-:W-:Y:S02]  /*1220*/  SHF.R.S32.HI R14, RZ, 0x1f, R13 ;  /* 0x0000001fff0e7819 */ /* 0x000fe4000001140d */
[----:B------:R-:W-:Y:S02]  /*1230*/  @!P3 SEL R0, R9, R4, !P2 ;  /* 0x000000040900b207 */ /* 0x000fe40005000000 */
[----:B------:R-:W-:-:S02]  /*1240*/  @!P3 SEL R2, R10, R5, !P2 ;  /* 0x000000050a02b207 */ /* 0x000fc40005000000 */
[----:B------:R-:W-:Y:S02]  /*1250*/  IADD3 R13, P5, P6, R13, UR8, R12 ;  /* 0x000000080d0d7c10 */ /* 0x000fe4000febe00c */
[C---:B---3--:R-:W-:Y:S02]  /*1260*/  ISETP.GT.AND P3, PT, R15.reuse, 0x4, P4 ;  /* 0x000000040f00780c */ /* 0x048fe40002764270 */
[----:B------:R-:W-:Y:S02]  /*1270*/  ISETP.GT.AND P2, PT, R15, 0x4, PT ;  /* 0x000000040f00780c */ /* 0x000fe40003f44270 */
[----:B------:R-:W-:Y:S02]  /*1280*/  IADD3.X R9, PT, PT, R14, UR9, RZ, P5, P6 ;  /* 0x000000090e097c10 */ /* 0x000fe4000afec4ff */
[----:B------:R-:W-:Y:S02]  /*1290*/  ISETP.LT.U32.AND P0, PT, R13, R0, PT ;  /* 0x000000000d00720c */ /* 0x000fe40003f01070 */
[----:B------:R-:W-:-:S02]  /*12a0*/  @!P4 SEL R3, RZ, 0x1, !P2 ;  /* 0x00000001ff03c807 */ /* 0x000fc40005000000 */
[----:B------:R-:W-:Y:S02]  /*12b0*/  ISETP.LT.AND.EX P0, PT, R9, R2, PT, P0 ;  /* 0x000000020900720c */ /* 0x000fe40003f01300 */
[----:B------:R-:W-:Y:S02]  /*12c0*/  SEL R3, R3, 0x1, !P3 ;  /* 0x0000000103037807 */ /* 0x000fe40005800000 */
[----:B------:R-:W-:Y:S02]  /*12d0*/  SEL R4, R13, R0, P0 ;  /* 0x000000000d047207 */ /* 0x000fe40000000000 */
[----:B------:R-:W-:Y:S02]  /*12e0*/  SEL R5, R9, R2, P0 ;  /* 0x0000000209057207 */ /* 0x000fe40000000000 */
[----:B------:R-:W-:Y:S02]  /*12f0*/  @!P3 SEL R4, R13, R0, !P4 ;  /* 0x000000000d04b207 */ /* 0x000fe40006000000 */
[----:B------:R-:W-:-:S02]  /*1300*/  @!P3 SEL R5, R9, R2, !P4 ;  /* 0x000000020905b207 */ /* 0x000fc40006000000 */
[----:B------:R-:W-:-:S07]  /*1310*/  PRMT R0, R3, 0x7610, R0 ;  /* 0x0000761003007816 */ /* 0x000fce0000000000 */
.L_x_75:
[----:B------:R-:W-:Y:S05]  /*1320*/  BSYNC.RECONVERGENT B2 ;  /* 0x0000000000027941 */ /* 0x000fea0003800200 */
.L_x_74:
[----:B------:R-:W-:Y:S05]  /*1330*/  @P1 BRA `(.L_x_67) ;  /* 0x0000000000581947 */ /* 0x000fea0003800000 */
[----:B------:R-:W0:Y:S01]  /*1340*/  LDCU.64 UR8, c[0x0][0x380] ;  /* 0x00007000ff0877ac */ /* 0x000e220008000a00 */
[----:B------:R-:W-:-:S04]  /*1350*/  IADD3 R12, P0, PT, R12, R11, RZ ;  /* 0x0000000b0c0c7210 */ /* 0x000fc80007f1e0ff */
[----:B------:R-:W-:Y:S02]  /*1360*/  LEA.HI.X.SX32 R9, R11, RZ, 0x1, P0 ;  /* 0x000000ff0b097211 */ /* 0x000fe400000f0eff */
[----:B0-----:R-:W-:-:S04]  /*1370*/  LEA R2, P0, R12, UR8, 0x2 ;  /* 0x000000080c027c11 */ /* 0x001fc8000f8010ff */
[----:B------:R-:W-:Y:S01]  /*1380*/  LEA.HI.X R3, R12, UR9, R9, 0x2, P0 ;  /* 0x000000090c037c11 */ /* 0x000fe200080f1409 */
[----:B------:R-:W0:Y:S04]  /*1390*/  LDCU.64 UR8, c[0x0][0x390] ;  /* 0x00007200ff0877ac */ /* 0x000e280008000a00 */
[----:B------:R-:W2:Y:S01]  /*13a0*/  LDG.E R2, desc[UR10][R2.64] ;  /* 0x0000000a02027981 */ /* 0x000ea2000c1e1900 */
[----:B------:R-:W-:Y:S02]  /*13b0*/  LOP3.LUT P3, RZ, R0, 0xff, RZ, 0xc0, !PT ;  /* 0x000000ff00ff7812 */ /* 0x000fe4000786c0ff */
[----:B0-----:R-:W-:-:S04]  /*13c0*/  IADD3 R11, P0, PT, R12, UR8, RZ ;  /* 0x000000080c0b7c10 */ /* 0x001fc8000ff1e0ff */
[----:B------:R-:W-:Y:S02]  /*13d0*/  IADD3.X R12, PT, PT, R9, UR9, RZ, P0, !PT ;  /* 0x00000009090c7c10 */ /* 0x000fe400087fe4ff */
[----:B------:R-:W-:-:S04]  /*13e0*/  ISETP.LT.U32.AND P0, PT, R11, R4, PT ;  /* 0x000000040b00720c */ /* 0x000fc80003f01070 */
[----:B------:R-:W-:-:S04]  /*13f0*/  ISETP.LT.AND.EX P0, PT, R12, R5, PT, P0 ;  /* 0x000000050c00720c */ /* 0x000fc80003f01300 */
[----:B------:R-:W-:Y:S02]  /*1400*/  SEL R9, R11, R4, P0 ;  /* 0x000000040b097207 */ /* 0x000fe40000000000 */
[----:B------:R-:W-:Y:S02]  /*1410*/  SEL R10, R12, R5, P0 ;  /* 0x000000050c0a7207 */ /* 0x000fe40000000000 */
[C---:B--2---:R-:W-:Y:S02]  /*1420*/  ISETP.GT.AND P2, PT, R2.reuse, 0x4, P3 ;  /* 0x000000040200780c */ /* 0x044fe40001f44270 */
[----:B------:R-:W-:-:S04]  /*1430*/  ISETP.GT.AND P1, PT, R2, 0x4, PT ;  /* 0x000000040200780c */ /* 0x000fc80003f24270 */
[----:B------:R-:W-:-:S04]  /*1440*/  @!P3 SEL R0, RZ, 0x1, !P1 ;  /* 0x00000001ff00b807 */ /* 0x000fc80004800000 */
[----:B------:R-:W-:-:S03]  /*1450*/  SEL R0, R0, 0x1, !P2 ;  /* 0x0000000100007807 */ /* 0x000fc60005000000 */
[----:B------:R-:W-:Y:S02]  /*1460*/  @!P2 SEL R9, R11, R4, !P3 ;  /* 0x000000040b09a207 */ /* 0x000fe40005800000 */
[----:B------:R-:W-:-:S03]  /*1470*/  @!P2 SEL R10, R12, R5, !P3 ;  /* 0x000000050c0aa207 */ /* 0x000fc60005800000 */
[----:B------:R-:W-:Y:S02]  /*1480*/  IMAD.MOV.U32 R4, RZ, RZ, R9 ;  /* 0x000000ffff047224 */ /* 0x000fe400078e0009 */
[----:B------:R-:W-:-:S07]  /*1490*/  IMAD.MOV.U32 R5, RZ, RZ, R10 ;  /* 0x000000ffff057224 */ /* 0x000fce00078e000a */
.L_x_67:
[----:B------:R-:W-:Y:S05]  /*14a0*/  BSYNC.RECONVERGENT B1 ;  /* 0x0000000000017941 */ /* 0x000fea0003800200 */
.L_x_66:
[----:B------:R-:W-:-:S13]  /*14b0*/  ISETP.GE.AND P0, PT, R8, 0x100, PT ;  /* 0x000001000800780c */ /* 0x000fda0003f06270 */
[----:B------:R-:W-:Y:S05]  /*14c0*/  @!P0 BRA `(.L_x_76) ;  /* 0x0000000c003c8947 */ /* 0x000fea0003800000 */
[----:B------:R-:W0:Y:S01]  /*14d0*/  S2R R10, SR_LANEID ;  /* 0x00000000000a7919 */ /* 0x000e220000000000 */
[----:B------:R-:W-:Y:S01]  /*14e0*/  LOP3.LUT R2, R0, 0xff, RZ, 0xc0, !PT ;  /* 0x000000ff00027812 */ /* 0x000fe200078ec0ff */
[----:B------:R-:W-:Y:S01]  /*14f0*/  BSSY.RECONVERGENT B1, `(.L_x_77) ;  /* 0x0000016000017945 */ /* 0x000fe20003800200 */
[----:B------:R1:W2:Y:S04]  /*1500*/  SHFL.DOWN PT, R9, R4, 0x1, 0x1f ;  /* 0x08201f0004097f89 */ /* 0x0002a800000e0000 */
[----:B------:R1:W3:Y:S04]  /*1510*/  SHFL.DOWN PT, R8, R5, 0x1, 0x1f ;  /* 0x08201f0005087f89 */ /* 0x0002e800000e0000 */
[----:B------:R1:W4:Y:S01]  /*1520*/  SHFL.DOWN PT, R3, R2, 0x1, 0x1f ;  /* 0x08201f0002037f89 */ /* 0x00032200000e0000 */
        /* <DEDUP_REMOVED lines=18> */
.L_x_78:
[----:B------:R-:W-:Y:S05]  /*1650*/  BSYNC.RECONVERGENT B1 ;  /* 0x0000000000017941 */ /* 0x000fea0003800200 */
.L_x_77:
        /* <DEDUP_REMOVED lines=23> */
.L_x_80:
[----:B------:R-:W-:Y:S05]  /*17d0*/  BSYNC.RECONVERGENT B1 ;  /* 0x0000000000017941 */ /* 0x000fea0003800200 */
.L_x_79:
        /* <DEDUP_REMOVED lines=20> */
.L_x_82:
[----:B------:R-:W-:Y:S05]  /*1920*/  BSYNC.RECONVERGENT B1 ;  /* 0x0000000000017941 */ /* 0x000fea0003800200 */
.L_x_81:
        /* <DEDUP_REMOVED lines=20> */
.L_x_84:
[----:B------:R-:W-:Y:S05]  /*1a70*/  BSYNC.RECONVERGENT B1 ;  /* 0x0000000000017941 */ /* 0x000fea0003800200 */
.L_x_83:
        /* <DEDUP_REMOVED lines=20> */
.L_x_86:
[----:B------:R-:W-:Y:S05]  /*1bc0*/  BSYNC.RECONVERGENT B1 ;  /* 0x0000000000017941 */ /* 0x000fea0003800200 */
.L_x_85:
        /* <DEDUP_REMOVED lines=10> */
.L_x_88:
[----:B------:R-:W-:Y:S05]  /*1c70*/  BSYNC.RECONVERGENT B1 ;  /* 0x0000000000017941 */ /* 0x000fea0003800200 */
.L_x_87:
        /* <DEDUP_REMOVED lines=8> */
[----:B------:R-:W1:Y:S04]  /*1d00*/  LDS.64 R10, [UR4+0x20] ;  /* 0x00002004ff0a7984 */ /* 0x000e680008000a00 */
[----:B------:R-:W3:Y:S04]  /*1d10*/  LDS.U8 R16, [UR4+0x28] ;  /* 0x00002804ff107984 */ /* 0x000ee80008000000 */
[----:B------:R-:W3:Y:S04]  /*1d20*/  LDS.64 R12, [UR4+0x30] ;  /* 0x00003004ff0c7984 */ /* 0x000ee80008000a00 */
[----:B------:R-:W3:Y:S04]  /*1d30*/  LDS.U8 R17, [UR4+0x38] ;  /* 0x00003804ff117984 */ /* 0x000ee80008000000 */
[----:B0-----:R-:W0:Y:S04]  /*1d40*/  LDS.64 R2, [UR4+0x40] ;  /* 0x00004004ff027984 */ /* 0x001e280008000a00 */
[----:B------:R-:W0:Y:S04]  /*1d50*/  LDS.U8 R14, [UR4+0x48] ;  /* 0x00004804ff0e7984 */ /* 0x000e280008000000 */
[----:B--2-4-:R-:W2:Y:S01]  /*1d60*/  LDS.64 R8, [UR4+0x50] ;  /* 0x00005004ff087984 */ /* 0x014ea20008000a00 */
[----:B-----5:R-:W-:-:S02]  /*1d70*/  ISETP.NE.AND P2, PT, R15, RZ, PT ;  /* 0x000000ff0f00720c */ /* 0x020fc40003f45270 */
[----:B-1----:R-:W-:Y:S02]  /*1d80*/  ISETP.LT.U32.AND P0, PT, R10, R4, PT ;  /* 0x000000040a00720c */ /* 0x002fe40003f01070 */
[----:B------:R-:W-:Y:S02]  /*1d90*/  @P4 SEL R15, R0, 0x1, !P2 ;  /* 0x00000001000f4807 */ /* 0x000fe40005000000 */
[----:B------:R-:W-:Y:S01]  /*1da0*/  ISETP.LT.AND.EX P0, PT, R11, R5, PT, P0 ;  /* 0x000000050b00720c */ /* 0x000fe20003f01300 */
[----:B------:R-:W-:Y:S01]  /*1db0*/  LDS.U8 R0, [UR4+0x78] ;  /* 0x00007804ff007984 */ /* 0x000fe20008000000 */
[----:B------:R-:W-:Y:S02]  /*1dc0*/  LOP3.LUT P3, RZ, R15, 0xff, RZ, 0xc0, !PT ;  /* 0x000000ff0fff7812 */ /* 0x000fe4000786c0ff */
[----:B---3--:R-:W-:-:S03]  /*1dd0*/  ISETP.NE.AND P5, PT, R16, RZ, PT ;  /* 0x000000ff1000720c */ /* 0x008fc60003fa5270 */
[C---:B------:R-:W-:Y:S02]  /*1de0*/  @P2 SEL R4, R10.reuse, R4, P0 ;  /* 0x000000040a042207 */ /* 0x040fe40000000000 */
[C---:B------:R-:W-:Y:S02]  /*1df0*/  @P2 SEL R5, R11.reuse, R5, P0 ;  /* 0x000000050b052207 */ /* 0x040fe40000000000 */
[----:B------:R-:W-:Y:S02]  /*1e00*/  SEL R7, R10, R4, !P4 ;  /* 0x000000040a077207 */ /* 0x000fe40006000000 */
[----:B------:R-:W-:Y:S02]  /*1e10*/  SEL R5, R11, R5, !P4 ;  /* 0x000000050b057207 */ /* 0x000fe40006000000 */
[----:B------:R-:W-:Y:S01]  /*1e20*/  ISETP.LT.U32.AND P0, PT, R12, R7, PT ;  /* 0x000000070c00720c */ /* 0x000fe20003f01070 */
[----:B------:R-:W-:Y:S01]  /*1e30*/  LDS.64 R10, [UR4+0x60] ;  /* 0x00006004ff0a7984 */ /* 0x000fe20008000a00 */
[----:B------:R-:W-:-:S02]  /*1e40*/  @P3 SEL R16, R15, 0x1, !P5 ;  /* 0x000000010f103807 */ /* 0x000fc40006800000 */
[----:B------:R-:W-:Y:S01]  /*1e50*/  ISETP.LT.AND.EX P0, PT, R13, R5, PT, P0 ;  /* 0x000000050d00720c */ /* 0x000fe20003f01300 */
[----:B------:R-:W1:Y:S01]  /*1e60*/  LDS.U8 R15, [UR4+0x58] ;  /* 0x00005804ff0f7984 */ /* 0x000e620008000000 */
[----:B------:R-:W-:Y:S02]  /*1e70*/  LOP3.LUT P2, RZ, R16, 0xff, RZ, 0xc0, !PT ;  /* 0x000000ff10ff7812 */ /* 0x000fe4000784c0ff */
[C---:B------:R-:W-:Y:S02]  /*1e80*/  @P5 SEL R7, R12.reuse, R7, P0 ;  /* 0x000000070c075207 */ /* 0x040fe40000000000 */
[----:B------:R-:W-:Y:S02]  /*1e90*/  ISETP.NE.AND P4, PT, R17, RZ, PT ;  /* 0x000000ff1100720c */ /* 0x000fe40003f85270 */
[----:B------:R-:W-:Y:S02]  /*1ea0*/  @P5 SEL R5, R13, R5, P0 ;  /* 0x000000050d055207 */ /* 0x000fe40000000000 */
[----:B------:R-:W-:-:S02]  /*1eb0*/  SEL R7, R12, R7, !P3 ;  /* 0x000000070c077207 */ /* 0x000fc40005800000 */
[----:B------:R-:W-:Y:S01]  /*1ec0*/  SEL R13, R13, R5, !P3 ;  /* 0x000000050d0d7207 */ /* 0x000fe20005800000 */
[----:B------:R-:W3:Y:S01]  /*1ed0*/  LDS.U8 R12, [UR4+0x68] ;  /* 0x00006804ff0c7984 */ /* 0x000ee20008000000 */
[----:B0-----:R-:W-:Y:S02]  /*1ee0*/  ISETP.LT.U32.AND P0, PT, R2, R7, PT ;  /* 0x000000070200720c */ /* 0x001fe40003f01070 */
[----:B------:R-:W-:Y:S01]  /*1ef0*/  @P2 SEL R17, R16, 0x1, !P4 ;  /* 0x0000000110112807 */ /* 0x000fe20006000000 */
[----:B------:R-:W0:Y:S01]  /*1f00*/  LDS.64 R4, [UR4+0x70] ;  /* 0x00007004ff047984 */ /* 0x000e220008000a00 */
[----:B------:R-:W-:Y:S02]  /*1f10*/  ISETP.LT.AND.EX P0, PT, R3, R13, PT, P0 ;  /* 0x0000000d0300720c */ /* 0x000fe40003f01300 */
[----:B------:R-:W-:Y:S02]  /*1f20*/  ISETP.NE.AND P3, PT, R14, RZ, PT ;  /* 0x000000ff0e00720c */ /* 0x000fe40003f65270 */
[----:B------:R-:W-:-:S02]  /*1f30*/  @P4 SEL R7, R2, R7, P0 ;  /* 0x0000000702074207 */ /* 0x000fc40000000000 */
[----:B------:R-:W-:Y:S02]  /*1f40*/  LOP3.LUT P5, RZ, R17, 0xff, RZ, 0xc0, !PT ;  /* 0x000000ff11ff7812 */ /* 0x000fe400078ac0ff */
[C---:B------:R-:W-:Y:S02]  /*1f50*/  @P4 SEL R13, R3.reuse, R13, P0 ;  /* 0x0000000d030d4207 */ /* 0x040fe40000000000 */
[----:B------:R-:W-:Y:S02]  /*1f60*/  SEL R7, R2, R7, !P2 ;  /* 0x0000000702077207 */ /* 0x000fe40005000000 */
[----:B------:R-:W-:Y:S02]  /*1f70*/  SEL R13, R3, R13, !P2 ;  /* 0x0000000d030d7207 */ /* 0x000fe40005000000 */
[----:B--2---:R-:W-:Y:S01]  /*1f80*/  ISETP.LT.U32.AND P0, PT, R8, R7, PT ;  /* 0x000000070800720c */ /* 0x004fe20003f01070 */
[----:B------:R-:W2:Y:S03]  /*1f90*/  LDS.64 R2, [UR4+0x80] ;  /* 0x00008004ff027984 */ /* 0x000ea60008000a00 */
[----:B------:R-:W-:-:S02]  /*1fa0*/  ISETP.LT.AND.EX P0, PT, R9, R13, PT, P0 ;  /* 0x0000000d0900720c */ /* 0x000fc40003f01300 */
[----:B------:R-:W-:Y:S02]  /*1fb0*/  @P5 SEL R14, R17, 0x1, !P3 ;  /* 0x00000001110e5807 */ /* 0x000fe40005800000 */
[C---:B------:R-:W-:Y:S02]  /*1fc0*/  @P3 SEL R7, R8.reuse, R7, P0 ;  /* 0x0000000708073207 */ /* 0x040fe40000000000 */
[----:B-1----:R-:W-:Y:S02]  /*1fd0*/  ISETP.NE.AND P2, PT, R15, RZ, PT ;  /* 0x000000ff0f00720c */ /* 0x002fe40003f45270 */
[----:B------:R-:W-:Y:S02]  /*1fe0*/  @P3 SEL R13, R9, R13, P0 ;  /* 0x0000000d090d3207 */ /* 0x000fe40000000000 */
[----:B------:R-:W-:Y:S02]  /*1ff0*/  SEL R7, R8, R7, !P5 ;  /* 0x0000000708077207 */ /* 0x000fe40006800000 */
[----:B------:R-:W-:-:S02]  /*2000*/  LOP3.LUT P4, RZ, R14, 0xff, RZ, 0xc0, !PT ;  /* 0x000000ff0eff7812 */ /* 0x000fc4000788c0ff */
[----:B------:R-:W-:Y:S02]  /*2010*/  SEL R9, R9, R13, !P5 ;  /* 0x0000000d09097207 */ /* 0x000fe40006800000 */
[----:B------:R-:W-:Y:S02]  /*2020*/  ISETP.LT.U32.AND P0, PT, R10, R7, PT ;  /* 0x000000070a00720c */ /* 0x000fe40003f01070 */
[----:B---3--:R-:W-:Y:S02]  /*2030*/  ISETP.NE.AND P3, PT, R12, RZ, PT ;  /* 0x000000ff0c00720c */ /* 0x008fe40003f65270 */
[----:B------:R-:W-:-:S04]  /*2040*/  ISETP.LT.AND.EX P0, PT, R11, R9, PT, P0 ;  /* 0x000000090b00720c */ /* 0x000fc80003f01300 */
[----:B------:R-:W-:Y:S02]  /*2050*/  @P2 SEL R7, R10, R7, P0 ;  /* 0x000000070a072207 */ /* 0x000fe40000000000 */
[----:B------:R-:W-:Y:S02]  /*2060*/  @P4 SEL R15, R14, 0x1, !P2 ;  /* 0x000000010e0f4807 */ /* 0x000fe40005000000 */
[----:B------:R-:W-:Y:S02]  /*2070*/  @P2 SEL R9, R11, R9, P0 ;  /* 0x000000090b092207 */ /* 0x000fe40000000000 */
[----:B------:R-:W-:Y:S02]  /*2080*/  SEL R7, R10, R7, !P4 ;  /* 0x000000070a077207 */ /* 0x000fe40006000000 */
[----:B------:R-:W-:Y:S02]  /*2090*/  LOP3.LUT P5, RZ, R15, 0xff, RZ, 0xc0, !PT ;  /* 0x000000ff0fff7812 */ /* 0x000fe400078ac0ff */
[----:B------:R-:W-:-:S02]  /*20a0*/  SEL R11, R11, R9, !P4 ;  /* 0x000000090b0b7207 */ /* 0x000fc40006000000 */
[----:B0-----:R-:W-:Y:S02]  /*20b0*/  ISETP.LT.U32.AND P0, PT, R4, R7, PT ;  /* 0x000000070400720c */ /* 0x001fe40003f01070 */
[----:B------:R-:W-:Y:S02]  /*20c0*/  ISETP.NE.AND P4, PT, R0, RZ, PT ;  /* 0x000000ff0000720c */ /* 0x000fe40003f85270 */
[----:B------:R-:W-:-:S04]  /*20d0*/  ISETP.LT.AND.EX P0, PT, R5, R11, PT, P0 ;  /* 0x0000000b0500720c */ /* 0x000fc80003f01300 */
[C---:B------:R-:W-:Y:S02]  /*20e0*/  @P3 SEL R7, R4.reuse, R7, P0 ;  /* 0x0000000704073207 */ /* 0x040fe40000000000 */
[----:B------:R-:W-:Y:S02]  /*20f0*/  @P5 SEL R12, R15, 0x1, !P3 ;  /* 0x000000010f0c5807 */ /* 0x000fe40005800000 */
[C---:B------:R-:W-:Y:S02]  /*2100*/  @P3 SEL R11, R5.reuse, R11, P0 ;  /* 0x0000000b050b3207 */ /* 0x040fe40000000000 */
[----:B------:R-:W-:Y:S02]  /*2110*/  SEL R7, R4, R7, !P5 ;  /* 0x0000000704077207 */ /* 0x000fe40006800000 */
[----:B------:R-:W-:Y:S02]  /*2120*/  LOP3.LUT P2, RZ, R12, 0xff, RZ, 0xc0, !PT ;  /* 0x000000ff0cff7812 */ /* 0x000fe4000784c0ff */
[----:B------:R-:W-:-:S02]  /*2130*/  SEL R5, R5, R11, !P5 ;  /* 0x0000000b05057207 */ /* 0x000fc40006800000 */
[----:B--2---:R-:W-:-:S04]  /*2140*/  ISETP.LT.U32.AND P0, PT, R2, R7, PT ;  /* 0x000000070200720c */ /* 0x004fc80003f01070 */
[----:B------:R-:W-:-:S04]  /*2150*/  ISETP.LT.AND.EX P0, PT, R3, R5, PT, P0 ;  /* 0x000000050300720c */ /* 0x000fc80003f01300 */
[----:B------:R-:W-:Y:S02]  /*2160*/  @P4 SEL R7, R2, R7, P0 ;  /* 0x0000000702074207 */ /* 0x000fe40000000000 */
[C---:B------:R-:W-:Y:S02]  /*2170*/  @P4 SEL R5, R3.reuse, R5, P0 ;  /* 0x0000000503054207 */ /* 0x040fe40000000000 */
[----:B------:R-:W-:Y:S02]  /*2180*/  @P2 SEL R0, R12, 0x1, !P4 ;  /* 0x000000010c002807 */ /* 0x000fe40006000000 */
[----:B------:R-:W-:Y:S02]  /*2190*/  SEL R4, R2, R7, !P2 ;  /* 0x0000000702047207 */ /* 0x000fe40005000000 */
[----:B------:R-:W-:Y:S01]  /*21a0*/  SEL R5, R3, R5, !P2 ;  /* 0x0000000503057207 */ /* 0x000fe20005000000 */
[----:B------:R-:W-:Y:S06]  /*21b0*/  BRA `(.L_x_89) ;  /* 0x0000003400a07947 */ /* 0x000fec0003800000 */
.L_x_76:
[----:B------:R-:W0:Y:S01]  /*21c0*/  S2R R13, SR_LANEID ;  /* 0x00000000000d7919 */ /* 0x000e220000000000 */
[----:B------:R-:W-:Y:S01]  /*21d0*/  LOP3.LUT R2, R7, 0x3e0, RZ, 0xc0, !PT ;  /* 0x000003e007027812 */ /* 0x000fe200078ec0ff */
[----:B------:R-:W-:Y:S03]  /*21e0*/  BSSY.RECONVERGENT B1, `(.L_x_90) ;  /* 0x0000022000017945 */ /* 0x000fe60003800200 */
[----:B------:R-:W-:Y:S01]  /*21f0*/  LOP3.LUT R9, RZ, R2, RZ, 0x33, !PT ;  /* 0x00000002ff097212 */ /* 0x000fe200078e33ff */
[----:B------:R-:W-:-:S04]  /*2200*/  VIADD R3, R2, 0x20 ;  /* 0x0000002002037836 */ /* 0x000fc80000000000 */
[----:B------:R-:W-:Y:S01]  /*2210*/  IMAD.IADD R2, R8, 0x1, R9 ;  /* 0x0000000108027824 */ /* 0x000fe200078e0209 */
[----:B------:R-:W-:-:S04]  /*2220*/  ISETP.GT.AND P0, PT, R3, R8, PT ;  /* 0x000000080300720c */ /* 0x000fc80003f04270 */
[----:B------:R-:W-:-:S05]  /*2230*/  SEL R2, R2, 0x1f, P0 ;  /* 0x0000001f02027807 */ /* 0x000fca0000000000 */
[----:B------:R1:W2:Y:S01]  /*2240*/  SHFL.DOWN PT, R10, R5, 0x1, R2 ;  /* 0x08200000050a7989 */ /* 0x0002a200000e0002 */
[C---:B0-----:R-:W-:Y:S01]  /*2250*/  VIADD R3, R13.reuse, 0x2 ;  /* 0x000000020d037836 */ /* 0x041fe20000000000 */
[CC--:B------:R-:W-:Y:S01]  /*2260*/  ISETP.GE.AND P0, PT, R13.reuse, R2.reuse, PT ;  /* 0x000000020d00720c */ /* 0x0c0fe20003f06270 */
[C---:B------:R-:W-:Y:S01]  /*2270*/  VIADD R11, R13.reuse, 0x8 ;  /* 0x000000080d0b7836 */ /* 0x040fe20000000000 */
[C---:B------:R-:W-:Y:S01]  /*2280*/  ISETP.NE.AND P1, PT, R13.reuse, RZ, PT ;  /* 0x000000ff0d00720c */ /* 0x040fe20003f25270 */
[----:B------:R-:W-:Y:S01]  /*2290*/  VIADD R9, R13, 0x4 ;  /* 0x000000040d097836 */ /* 0x000fe20000000000 */
[-C--:B------:R-:W-:Y:S02]  /*22a0*/  ISETP.GT.AND P5, PT, R3, R2.reuse, PT ;  /* 0x000000020300720c */ /* 0x080fe40003fa4270 */
[----:B------:R-:W-:Y:S02]  /*22b0*/  LOP3.LUT R3, R0, 0xff, RZ, 0xc0, !PT ;  /* 0x000000ff00037812 */ /* 0x000fe400078ec0ff */
[----:B------:R-:W-:-:S02]  /*22c0*/  ISETP.GT.AND P2, PT, R11, R2, PT ;  /* 0x000000020b00720c */ /* 0x000fc40003f44270 */
[----:B------:R1:W0:Y:S01]  /*22d0*/  SHFL.DOWN PT, R11, R4, 0x1, R2 ;  /* 0x08200000040b7989 */ /* 0x00022200000e0002 */
[----:B------:R-:W-:Y:S01]  /*22e0*/  ISETP.GT.AND P3, PT, R9, R2, PT ;  /* 0x000000020900720c */ /* 0x000fe20003f64270 */
[----:B------:R-:W-:Y:S02]  /*22f0*/  VIADD R9, R13, 0x10 ;  /* 0x000000100d097836 */ /* 0x000fe40000000000 */
[----:B------:R1:W3:Y:S01]  /*2300*/  SHFL.DOWN PT, R3, R3, 0x1, R2 ;  /* 0x0820000003037989 */ /* 0x0002e200000e0002 */
[----:B--2---:R-:W-:Y:S09]  /*2310*/  @P0 BRA `(.L_x_91) ;  /* 0x0000000000380947 */ /* 0x004ff20003800000 */
[----:B---3--:R-:W-:Y:S01]  /*2320*/  LOP3.LUT P0, RZ, R3, 0xff, RZ, 0xc0, !PT ;  /* 0x000000ff03ff7812 */ /* 0x008fe2000780c0ff */
[----:B------:R-:W-:Y:S01]  /*2330*/  IMAD.MOV.U32 R13, RZ, RZ, 0x1 ;  /* 0x00000001ff0d7424 */ /* 0x000fe200078e00ff */
[----:B------:R-:W-:-:S04]  /*2340*/  LOP3.LUT P4, R12, R0, 0xff, RZ, 0xc0, !PT ;  /* 0x000000ff000c7812 */ /* 0x000fc8000788c0ff */
[----:B------:R-:W-:-:S13]  /*2350*/  PLOP3.LUT P0, PT, P4, P0, PT, 0x2f, 0xf2 ;  /* 0x0000000000f2781c */ /* 0x000fda0002700577 */
[----:B0-----:R-:W-:Y:S02]  /*2360*/  @!P0 ISETP.LT.U32.AND P4, PT, R11, R4, PT ;  /* 0x000000040b00820c */ /* 0x001fe40003f81070 */
[----:B------:R-:W-:Y:S02]  /*2370*/  @P0 ISETP.NE.AND P6, PT, R12, RZ, PT ;  /* 0x000000ff0c00020c */ /* 0x000fe40003fc5270 */
[----:B------:R-:W-:Y:S02]  /*2380*/  @!P0 PRMT R0, R13, 0x7610, R0 ;  /* 0x000076100d008816 */ /* 0x000fe40000000000 */
[----:B------:R-:W-:Y:S02]  /*2390*/  @!P0 ISETP.LT.AND.EX P4, PT, R10, R5, PT, P4 ;  /* 0x000000050a00820c */ /* 0x000fe40003f81340 */
[----:B------:R-:W-:Y:S02]  /*23a0*/  @P0 SEL R3, R3, R0, !P6 ;  /* 0x0000000003030207 */ /* 0x000fe40007000000 */
[----:B-1----:R-:W-:-:S02]  /*23b0*/  @!P0 SEL R4, R11, R4, P4 ;  /* 0x000000040b048207 */ /* 0x002fc40002000000 */
[C---:B------:R-:W-:Y:S02]  /*23c0*/  @!P0 SEL R5, R10.reuse, R5, P4 ;  /* 0x000000050a058207 */ /* 0x040fe40002000000 */
[----:B------:R-:W-:Y:S02]  /*23d0*/  @P0 PRMT R0, R3, 0x7610, R0 ;  /* 0x0000761003000816 */ /* 0x000fe40000000000 */
[----:B------:R-:W-:Y:S02]  /*23e0*/  @P0 SEL R4, R11, R4, !P6 ;  /* 0x000000040b040207 */ /* 0x000fe40007000000 */
[----:B------:R-:W-:-:S07]  /*23f0*/  @P0 SEL R5, R10, R5, !P6 ;  /* 0x000000050a050207 */ /* 0x000fce0007000000 */
.L_x_91:
[----:B------:R-:W-:Y:S05]  /*2400*/  BSYNC.RECONVERGENT B1 ;  /* 0x0000000000017941 */ /* 0x000fea0003800200 */
.L_x_90:
[----:B---3--:R-:W-:Y:S01]  /*2410*/  LOP3.LUT R3, R0, 0xff, RZ, 0xc0, !PT ;  /* 0x000000ff00037812 */ /* 0x008fe200078ec0ff */
[----:B------:R2:W3:Y:S01]  /*2420*/  SHFL.DOWN PT, R10, R5, 0x2, R2 ;  /* 0x08400000050a7989 */ /* 0x0004e200000e0002 */
[----:B------:R-:W-:Y:S01]  /*2430*/  ISETP.GT.AND P4, PT, R9, R2, PT ;  /* 0x000000020900720c */ /* 0x000fe20003f84270 */
[----:B------:R-:W-:Y:S02]  /*2440*/  BSSY.RECONVERGENT B1, `(.L_x_92) ;  /* 0x0000012000017945 */ /* 0x000fe40003800200 */
[----:B------:R2:W4:Y:S04]  /*2450*/  SHFL.DOWN PT, R9, R4, 0x2, R2 ;  /* 0x0840000004097989 */ /* 0x00052800000e0002 */
[----:B------:R2:W0:Y:S01]  /*2460*/  SHFL.DOWN PT, R3, R3, 0x2, R2 ;  /* 0x0840000003037989 */ /* 0x00042200000e0002 */
        /* <DEDUP_REMOVED lines=10> */
[----:B-12---:R-:W-:-:S02]  /*2510*/  @!P0 SEL R4, R9, R4, P5 ;  /* 0x0000000409048207 */ /* 0x006fc40002800000 */
[C---:B------:R-:W-:Y:S02]  /*2520*/  @!P0 SEL R5, R10.reuse, R5, P5 ;  /* 0x000000050a058207 */ /* 0x040fe40002800000 */
[----:B------:R-:W-:Y:S02]  /*2530*/  @P0 PRMT R0, R3, 0x7610, R0 ;  /* 0x0000761003000816 */ /* 0x000fe40000000000 */
[----:B------:R-:W-:Y:S02]  /*2540*/  @P0 SEL R4, R9, R4, !P6 ;  /* 0x0000000409040207 */ /* 0x000fe40007000000 */
[----:B------:R-:W-:-:S07]  /*2550*/  @P0 SEL R5, R10, R5, !P6 ;  /* 0x000000050a050207 */ /* 0x000fce0007000000 */
.L_x_93:
[----:B------:R-:W-:Y:S05]  /*2560*/  BSYNC.RECONVERGENT B1 ;  /* 0x0000000000017941 */ /* 0x000fea0003800200 */
.L_x_92:
[----:B0-----:R-:W-:Y:S01]  /*2570*/  LOP3.LUT R3, R0, 0xff, RZ, 0xc0, !PT ;  /* 0x000000ff00037812 */ /* 0x001fe200078ec0ff */
[----:B----4-:R0:W4:Y:S01]  /*2580*/  SHFL.DOWN PT, R9, R4, 0x4, R2 ;  /* 0x0880000004097989 */ /* 0x01012200000e0002 */
[----:B------:R-:W-:Y:S03]  /*2590*/  BSSY.RECONVERGENT B1, `(.L_x_94) ;  /* 0x0000012000017945 */ /* 0x000fe60003800200 */
[----:B---3--:R0:W3:Y:S04]  /*25a0*/  SHFL.DOWN PT, R10, R5, 0x4, R2 ;  /* 0x08800000050a7989 */ /* 0x0080e800000e0002 */
        /* <DEDUP_REMOVED lines=16> */
.L_x_95:
[----:B------:R-:W-:Y:S05]  /*26b0*/  BSYNC.RECONVERGENT B1 ;  /* 0x0000000000017941 */ /* 0x000fea0003800200 */
.L_x_94:
        /* <DEDUP_REMOVED lines=20> */
.L_x_97:
[----:B------:R-:W-:Y:S05]  /*2800*/  BSYNC.RECONVERGENT B1 ;  /* 0x0000000000017941 */ /* 0x000fea0003800200 */
.L_x_96:
        /* <DEDUP_REMOVED lines=8> */
[----:B-12---:R-:W-:-:S04]  /*2890*/  LOP3.LUT P2, R2, R0, 0xff, RZ, 0xc0, !PT ;  /* 0x000000ff00027812 */ /* 0x006fc8000784c0ff */
[----:B------:R-:W-:-:S13]  /*28a0*/  PLOP3.LUT P0, PT, P2, P0, PT, 0x2f, 0xf2 ;  /* 0x0000000000f2781c */ /* 0x000fda0001700577 */
[----:B----4-:R-:W-:Y:S02]  /*28b0*/  @!P0 ISETP.LT.U32.AND P2, PT, R9, R4, PT ;  /* 0x000000040900820c */ /* 0x010fe40003f41070 */
[----:B------:R-:W-:Y:S02]  /*28c0*/  @P0 ISETP.NE.AND P3, PT, R2, RZ, PT ;  /* 0x000000ff0200020c */ /* 0x000fe40003f65270 */
[----:B------:R-:W-:Y:S02]  /*28d0*/  @!P0 PRMT R0, R11, 0x7610, R0 ;  /* 0x000076100b008816 */ /* 0x000fe40000000000 */
[----:B---3--:R-:W-:Y:S02]  /*28e0*/  @!P0 ISETP.LT.AND.EX P2, PT, R10, R5, PT, P2 ;  /* 0x000000050a00820c */ /* 0x008fe40003f41320 */
[----:B------:R-:W-:Y:S02]  /*28f0*/  @P0 SEL R2, R3, R0, !P3 ;  /* 0x0000000003020207 */ /* 0x000fe40005800000 */
[----:B------:R-:W-:-:S02]  /*2900*/  @!P0 SEL R4, R9, R4, P2 ;  /* 0x0000000409048207 */ /* 0x000fc40001000000 */
[----:B------:R-:W-:Y:S02]  /*2910*/  @!P0 SEL R5, R10, R5, P2 ;  /* 0x000000050a058207 */ /* 0x000fe40001000000 */
[----:B------:R-:W-:Y:S02]  /*2920*/  @P0 PRMT R0, R2, 0x7610, R0 ;  /* 0x0000761002000816 */ /* 0x000fe40000000000 */
[----:B------:R-:W-:Y:S02]  /*2930*/  @P0 SEL R4, R9, R4, !P3 ;  /* 0x0000000409040207 */ /* 0x000fe40005800000 */
[----:B------:R-:W-:-:S07]  /*2940*/  @P0 SEL R5, R10, R5, !P3 ;  /* 0x000000050a050207 */ /* 0x000fce0005800000 */
.L_x_99:
[----:B------:R-:W-:Y:S05]  /*2950*/  BSYNC.RECONVERGENT B1 ;  /* 0x0000000000017941 */ /* 0x000fea0003800200 */
.L_x_98:
[----:B------:R-:W-:Y:S04]  /*2960*/  BSSY.RECONVERGENT B1, `(.L_x_100) ;  /* 0x000000a000017945 */ /* 0x000fe80003800200 */
[----:B------:R-:W-:Y:S05]  /*2970*/  @P1 BRA `(.L_x_101) ;  /* 0x0000000000201947 */ /* 0x000fea0003800000 */
[----:B---3--:R-:W3:Y:S01]  /*2980*/  S2R R10, SR_CgaCtaId ;  /* 0x00000000000a7919 */ /* 0x008ee20000008800 */
[----:B0-----:R-:W-:Y:S02]  /*2990*/  MOV R3, 0x400 ;  /* 0x0000040000037802 */ /* 0x001fe40000000f00 */
[----:B-12---:R-:W-:-:S04]  /*29a0*/  SHF.R.U32.HI R2, RZ, 0x1, R7 ;  /* 0x00000001ff027819 */ /* 0x006fc80000011607 */
[----:B------:R-:W-:Y:S02]  /*29b0*/  LOP3.LUT R2, R2, 0x1f0, RZ, 0xc0, !PT ;  /* 0x000001f002027812 */ /* 0x000fe400078ec0ff */
[----:B---3--:R-:W-:-:S05]  /*29c0*/  LEA R3, R10, R3, 0x18 ;  /* 0x000000030a037211 */ /* 0x008fca00078ec0ff */
[----:B------:R-:W-:-:S05]  /*29d0*/  IMAD.IADD R3, R2, 0x1, R3 ;  /* 0x0000000102037824 */ /* 0x000fca00078e0203 */
[----:B------:R0:W-:Y:S04]  /*29e0*/  STS.64 [R3+0x10], R4 ;  /* 0x0000100403007388 */ /* 0x0001e80000000a00 */
[----:B------:R0:W-:Y:S02]  /*29f0*/  STS.U8 [R3+0x8], R0 ;  /* 0x0000080003007388 */ /* 0x0001e40000000000 */
.L_x_101:
[----:B------:R-:W-:Y:S05]  /*2a00*/  BSYNC.RECONVERGENT B1 ;  /* 0x0000000000017941 */ /* 0x000fea0003800200 */
.L_x_100:
[----:B------:R-:W-:Y:S01]  /*2a10*/  BAR.SYNC.DEFER_BLOCKING 0x0 ;  /* 0x0000000000007b1d */ /* 0x000fe20000010000 */
[----:B------:R-:W-:-:S13]  /*2a20*/  ISETP.NE.AND P1, PT, R7, RZ, PT ;  /* 0x000000ff0700720c */ /* 0x000fda0003f25270 */
[----:B------:R-:W-:Y:S05]  /*2a30*/  @P1 BRA `(.L_x_89) ;  /* 0x0000002c00801947 */ /* 0x000fea0003800000 */
[C---:B------:R-:W-:Y:S02]  /*2a40*/  ISETP.GE.AND P0, PT, R8.reuse, 0x21, PT ;  /* 0x000000210800780c */ /* 0x040fe40003f06270 */
[C---:B------:R-:W-:Y:S02]  /*2a50*/  ISETP.GE.AND P2, PT, R8.reuse, 0x41, PT ;  /* 0x000000410800780c */ /* 0x040fe40003f46270 */
[C---:B------:R-:W-:Y:S02]  /*2a60*/  ISETP.GE.AND P3, PT, R8.reuse, 0x61, PT ;  /* 0x000000610800780c */ /* 0x040fe40003f66270 */
[----:B------:R-:W-:-:S07]  /*2a70*/  ISETP.GE.AND P4, PT, R8, 0x81, PT ;  /* 0x000000810800780c */ /* 0x000fce0003f86270 */
[----:B------:R-:W-:Y:S06]  /*2a80*/  @!P0 BRA `(.L_x_102) ;  /* 0x00000000003c8947 */ /* 0x000fec0003800000 */
[----:B------:R-:W5:Y:S01]  /*2a90*/  S2UR UR5, SR_CgaCtaId ;  /* 0x00000000000579c3 */ /* 0x000f620000008800 */
[----:B------:R-:W-:Y:S01]  /*2aa0*/  UMOV UR4, 0x400 ;  /* 0x0000040000047882 */ /* 0x000fe20000000000 */
[----:B------:R-:W-:Y:S01]  /*2ab0*/  LOP3.LUT P5, RZ, R0, 0xff, RZ, 0xc0, !PT ;  /* 0x000000ff00ff7812 */ /* 0x000fe200078ac0ff */
[----:B-----5:R-:W-:-:S09]  /*2ac0*/  ULEA UR4, UR5, UR4, 0x18 ;  /* 0x0000000405047291 */ /* 0x020fd2000f8ec0ff */
[----:B------:R-:W5:Y:S04]  /*2ad0*/  LDS.U8 R7, [UR4+0x18] ;  /* 0x00001804ff077984 */ /* 0x000f680008000000 */
[----:B012---:R-:W0:Y:S01]  /*2ae0*/  LDS.64 R2, [UR4+0x20] ;  /* 0x00002004ff027984 */ /* 0x007e220008000a00 */
        /* <DEDUP_REMOVED lines=9> */
.L_x_102:
[----:B------:R-:W-:Y:S01]  /*2b80*/  ISETP.GE.AND P5, PT, R8, 0xa1, PT ;  /* 0x000000a10800780c */ /* 0x000fe20003fa6270 */
[----:B------:R-:W-:-:S12]  /*2b90*/  @!P2 BRA `(.L_x_103) ;  /* 0x00000000003ca947 */ /* 0x000fd80003800000 */
        /* <DEDUP_REMOVED lines=15> */
.L_x_103:
        /* <DEDUP_REMOVED lines=17> */
.L_x_104:
        /* <DEDUP_REMOVED lines=17> */
.L_x_105:
[----:B------:R-:W-:Y:S05]  /*2eb0*/  @!P5 BRA `(.L_x_106) ;  /* 0x00000000003cd947 */ /* 0x000fea0003800000 */
        /* <DEDUP_REMOVED lines=15> */
.L_x_106:
        /* <DEDUP_REMOVED lines=16> */
.L_x_107:
        /* <DEDUP_REMOVED lines=17> */
.L_x_65:
[----:B------:R-:W0:Y:S01]  /*31c0*/  S2R R7, SR_TID.X ;  /* 0x0000000000077919 */ /* 0x000e220000002100 */
[----:B------:R-:W1:Y:S01]  /*31d0*/  LDCU.64 UR8, c[0x0][0x380] ;  /* 0x00007000ff0877ac */ /* 0x000e620008000a00 */
[----:B------:R-:W2:Y:S01]  /*31e0*/  LDCU.64 UR6, c[0x0][0x390] ;  /* 0x00007200ff0677ac */ /* 0x000ea20008000a00 */
[----:B0-----:R-:W-:-:S05]  /*31f0*/  IADD3 R0, P0, PT, R12, R7, RZ ;  /* 0x000000070c007210 */ /* 0x001fca0007f1e0ff */
[----:B------:R-:W-:Y:S01]  /*3200*/  IMAD.X R5, RZ, RZ, RZ, P0 ;  /* 0x000000ffff057224 */ /* 0x000fe200000e06ff */
[----:B-1----:R-:W-:-:S04]  /*3210*/  LEA R4, P0, R0, UR8, 0x2 ;  /* 0x0000000800047c11 */ /* 0x002fc8000f8010ff */
[----:B------:R-:W-:-:S05]  /*3220*/  LEA.HI.X R5, R0, UR9, R5, 0x2, P0 ;  /* 0x0000000900057c11 */ /* 0x000fca00080f1405 */
[----:B------:R-:W3:Y:S04]  /*3230*/  LDG.E R8, desc[UR10][R4.64] ;  /* 0x0000000a04087981 */ /* 0x000ee8000c1e1900 */
[----:B------:R-:W4:Y:S04]  /*3240*/  LDG.E R10, desc[UR10][R4.64+0x800] ;  /* 0x0008000a040a7981 */ /* 0x000f28000c1e1900 */
[----:B------:R-:W5:Y:S04]  /*3250*/  LDG.E R0, desc[UR10][R4.64+0x400] ;  /* 0x0004000a04007981 */ /* 0x000f68000c1e1900 */
[----:B------:R-:W5:Y:S01]  /*3260*/  LDG.E R11, desc[UR10][R4.64+0xc00] ;  /* 0x000c000a040b7981 */ /* 0x000f62000c1e1900 */
[----:B------:R-:W-:Y:S01]  /*3270*/  VIADD R9, R7, 0x200 ;  /* 0x0000020007097836 */ /* 0x000fe20000000000 */
[----:B--2---:R-:W-:-:S04]  /*3280*/  IADD3 R16, P1, PT, R12, UR6, RZ ;  /* 0x000000060c107c10 */ /* 0x004fc8000ff3e0ff */
[----:B------:R-:W-:Y:S02]  /*3290*/  IADD3 R14, P3, PT, R9, R16, RZ ;  /* 0x00000010090e7210 */ /* 0x000fe40007f7e0ff */
[----:B---3--:R-:W-:Y:S01]  /*32a0*/  ISETP.GT.AND P0, PT, R8, 0x4, PT ;  /* 0x000000040800780c */ /* 0x008fe20003f04270 */
[----:B------:R-:W-:Y:S01]  /*32b0*/  VIADD R8, R7, 0x100 ;  /* 0x0000010007087836 */ /* 0x000fe20000000000 */
[----:B----4-:R-:W-:-:S04]  /*32c0*/  ISETP.GT.AND P2, PT, R10, 0x4, PT ;  /* 0x000000040a00780c */ /* 0x010fc80003f44270 */
[----:B------:R-:W-:Y:S01]  /*32d0*/  SEL R13, R7, R8, P0 ;  /* 0x00000008070d7207 */ /* 0x000fe20000000000 */
[----:B------:R-:W-:Y:S01]  /*32e0*/  IMAD.U32 R8, RZ, RZ, UR7 ;  /* 0x00000007ff087e24 */ /* 0x000fe2000f8e00ff */
[----:B-----5:R-:W-:Y:S02]  /*32f0*/  ISETP.GT.OR P0, PT, R0, 0x4, P0 ;  /* 0x000000040000780c */ /* 0x020fe40000704670 */
[----:B------:R-:W-:Y:S01]  /*3300*/  IADD3 R9, P4, PT, R13, R16, RZ ;  /* 0x000000100d097210 */ /* 0x000fe20007f9e0ff */
[----:B------:R-:W-:-:S03]  /*3310*/  IMAD.X R13, RZ, RZ, R8, P1 ;  /* 0x000000ffff0d7224 */ /* 0x000fc600008e0608 */
[C---:B------:R-:W-:Y:S01]  /*3320*/  ISETP.LT.U32.AND P1, PT, R14.reuse, R9, PT ;  /* 0x000000090e00720c */ /* 0x040fe20003f21070 */
[--C-:B------:R-:W-:Y:S01]  /*3330*/  IMAD.X R16, RZ, RZ, R13.reuse, P3 ;  /* 0x000000ffff107224 */ /* 0x100fe200018e060d */
[----:B------:R-:W-:Y:S01]  /*3340*/  ISETP.GT.AND P3, PT, R11, 0x4, PT ;  /* 0x000000040b00780c */ /* 0x000fe20003f64270 */
[----:B------:R-:W-:Y:S01]  /*3350*/  IMAD.X R5, RZ, RZ, R13, P4 ;  /* 0x000000ffff057224 */ /* 0x000fe200020e060d */
[----:B------:R-:W-:-:S04]  /*3360*/  IADD3 R13, P4, PT, R14, 0x100, RZ ;  /* 0x000001000e0d7810 */ /* 0x000fc80007f9e0ff */
[----:B------:R-:W-:-:S04]  /*3370*/  ISETP.LT.AND.EX P1, PT, R16, R5, PT, P1 ;  /* 0x000000051000720c */ /* 0x000fc80003f21310 */
[----:B------:R-:W-:Y:S02]  /*3380*/  @P2 SEL R9, R14, R9, P1 ;  /* 0x000000090e092207 */ /* 0x000fe40000800000 */
[----:B------:R-:W-:Y:S02]  /*3390*/  @P2 SEL R5, R16, R5, P1 ;  /* 0x0000000510052207 */ /* 0x000fe40000800000 */
[----:B------:R-:W-:Y:S02]  /*33a0*/  ISETP.GE.U32.AND P1, PT, R15, UR5, PT ;  /* 0x000000050f007c0c */ /* 0x000fe4000bf26070 */
[----:B------:R-:W-:Y:S01]  /*33b0*/  SEL R4, R9, R14, P0 ;  /* 0x0000000e09047207 */ /* 0x000fe20000000000 */
[----:B------:R-:W-:Y:S01]  /*33c0*/  IMAD.X R14, RZ, RZ, R16, P4 ;  /* 0x000000ffff0e7224 */ /* 0x000fe200020e0610 */
[----:B------:R-:W-:Y:S02]  /*33d0*/  ISETP.GE.U32.AND.EX P1, PT, R17, UR4, PT, P1 ;  /* 0x0000000411007c0c */ /* 0x000fe4000bf26110 */
[----:B------:R-:W-:-:S02]  /*33e0*/  SEL R5, R5, R16, P0 ;  /* 0x0000001005057207 */ /* 0x000fc40000000000 */
[-C--:B------:R-:W-:Y:S02]  /*33f0*/  ISETP.LT.U32.AND P2, PT, R13, R4.reuse, PT ;  /* 0x000000040d00720c */ /* 0x080fe40003f41070 */
[----:B------:R-:W-:Y:S02]  /*3400*/  ISETP.GT.OR P0, PT, R10, 0x4, P0 ;  /* 0x000000040a00780c */ /* 0x000fe40000704670 */
[CC--:B------:R-:W-:Y:S02]  /*3410*/  ISETP.LT.AND.EX P2, PT, R14.reuse, R5.reuse, PT, P2 ;  /* 0x000000050e00720c */ /* 0x0c0fe40003f41320 */
[----:B------:R-:W-:Y:S02]  /*3420*/  ISETP.GT.OR P4, PT, R11, 0x4, P0 ;  /* 0x000000040b00780c */ /* 0x000fe40000784670 */
[----:B------:R-:W-:Y:S02]  /*3430*/  @P3 SEL R4, R13, R4, P2 ;  /* 0x000000040d043207 */ /* 0x000fe40001000000 */
[----:B------:R-:W-:-:S02]  /*3440*/  @P3 SEL R5, R14, R5, P2 ;  /* 0x000000050e053207 */ /* 0x000fc40001000000 */
[----:B------:R-:W-:Y:S02]  /*3450*/  SEL R0, RZ, 0x1, !P4 ;  /* 0x00000001ff007807 */ /* 0x000fe40006000000 */
[----:B------:R-:W-:Y:S02]  /*3460*/  SEL R4, R4, R13, P0 ;  /* 0x0000000d04047207 */ /* 0x000fe40000000000 */
[----:B------:R-:W-:Y:S01]  /*3470*/  SEL R5, R5, R14, P0 ;  /* 0x0000000e05057207 */ /* 0x000fe20000000000 */
[----:B------:R-:W-:Y:S06]  /*3480*/  @!P1 BRA `(.L_x_108) ;  /* 0x0000001400b49947 */ /* 0x000fec0003800000 */
[----:B------:R-:W-:Y:S02]  /*3490*/  IADD3 R10, P1, PT, R12, UR5, RZ ;  /* 0x000000050c0a7c10 */ /* 0x000fe4000ff3e0ff */
[----:B------:R-:W-:Y:S02]  /*34a0*/  IADD3 R11, P2, PT, R2, -0x400, RZ ;  /* 0xfffffc00020b7810 */ /* 0x000fe40007f5e0ff */
[----:B------:R-:W-:Y:S01]  /*34b0*/  LOP3.LUT R13, RZ, R7, RZ, 0x33, !PT ;  /* 0x00000007ff0d7212 */ /* 0x000fe200078e33ff */
[----:B------:R-:W-:Y:S01]  /*34c0*/  IMAD.X R9, RZ, RZ, UR4, P1 ;  /* 0x00000004ff097e24 */ /* 0x000fe200088e06ff */
[----:B------:R-:W-:Y:S01]  /*34d0*/  ISETP.GT.U32.AND P0, PT, R10, R11, PT ;  /* 0x0000000b0a00720c */ /* 0x000fe20003f04070 */
[----:B------:R-:W-:Y:S01]  /*34e0*/  UMOV UR4, URZ ;  /* 0x000000ff00047c82 */ /* 0x000fe20008000000 */
[----:B------:R-:W-:Y:S02]  /*34f0*/  IADD3.X R14, PT, PT, R3, -0x1, RZ, P2, !PT ;  /* 0xffffffff030e7810 */ /* 0x000fe400017fe4ff */
[----:B------:R-:W-:-:S02]  /*3500*/  IADD3 R13, PT, PT, R2, -UR5, R13 ;  /* 0x80000005020d7c10 */ /* 0x000fc4000fffe00d */
[----:B------:R-:W-:-:S03]  /*3510*/  ISETP.GT.U32.AND.EX P0, PT, R9, R14, PT, P0 ;  /* 0x0000000e0900720c */ /* 0x000fc60003f04100 */
[----:B------:R-:W-:-:S10]  /*3520*/  IMAD.IADD R13, R13, 0x1, -R12 ;  /* 0x000000010d0d7824 */ /* 0x000fd400078e0a0c */
[----:B------:R-:W-:Y:S05]  /*3530*/  @P0 BRA `(.L_x_109) ;  /* 0x0000000400300947 */ /* 0x000fea0003800000 */
[----:B------:R-:W0:Y:S01]  /*3540*/  LDC.64 R2, c[0x0][0x3c8] ;  /* 0x0000f200ff027b82 */ /* 0x000e220000000a00 */
[----:B------:R-:W1:Y:S01]  /*3550*/  LDCU.64 UR8, c[0x0][0x380] ;  /* 0x00007000ff0877ac */ /* 0x000e620008000a00 */
[----:B------:R-:W2:Y:S01]  /*3560*/  LDCU.64 UR6, c[0x0][0x390] ;  /* 0x00007200ff0677ac */ /* 0x000ea20008000a00 */
[----:B------:R-:W-:Y:S01]  /*3570*/  NOP ;  /* 0x0000000000007918 */ /* 0x000fe20000000000 */
.L_x_110:
[----:B------:R-:W-:-:S05]  /*3580*/  IADD3 R12, P0, PT, R7, R10, RZ ;  /* 0x0000000a070c7210 */ /* 0x000fca0007f1e0ff */
[----:B------:R-:W-:Y:S01]  /*3590*/  IMAD.X R21, RZ, RZ, R9, P0 ;  /* 0x000000ffff157224 */ /* 0x000fe200000e0609 */
[----:B-1----:R-:W-:-:S04]  /*35a0*/  LEA R16, P0, R12, UR8, 0x2 ;  /* 0x000000080c107c11 */ /* 0x002fc8000f8010ff */
[----:B------:R-:W-:-:S05]  /*35b0*/  LEA.HI.X R17, R12, UR9, R21, 0x2, P0 ;  /* 0x000000090c117c11 */ /* 0x000fca00080f1415 */
[----:B------:R-:W3:Y:S04]  /*35c0*/  LDG.E R8, desc[UR10][R16.64] ;  /* 0x0000000a10087981 */ /* 0x000ee8000c1e1900 */
[----:B------:R-:W4:Y:S04]  /*35d0*/  LDG.E R19, desc[UR10][R16.64+0x400] ;  /* 0x0004000a10137981 */ /* 0x000f28000c1e1900 */
[----:B------:R-:W5:Y:S04]  /*35e0*/  LDG.E R18, desc[UR10][R16.64+0x800] ;  /* 0x0008000a10127981 */ /* 0x000f68000c1e1900 */
[----:B------:R1:W5:Y:S01]  /*35f0*/  LDG.E R15, desc[UR10][R16.64+0xc00] ;  /* 0x000c000a100f7981 */ /* 0x000362000c1e1900 */
[----:B--2---:R-:W-:Y:S01]  /*3600*/  IADD3 R12, P0, PT, R12, UR6, RZ ;  /* 0x000000060c0c7c10 */ /* 0x004fe2000ff1e0ff */
[----:B------:R-:W-:Y:S01]  /*3610*/  IMAD.MOV.U32 R23, RZ, RZ, R4 ;  /* 0x000000ffff177224 */ /* 0x000fe200078e0004 */
[----:B------:R-:W-:Y:S01]  /*3620*/  LOP3.LUT P4, RZ, R0, 0xff, RZ, 0xc0, !PT ;  /* 0x000000ff00ff7812 */ /* 0x000fe2000788c0ff */
[----:B------:R-:W-:Y:S01]  /*3630*/  IMAD.MOV.U32 R25, RZ, RZ, R5 ;  /* 0x000000ffff197224 */ /* 0x000fe200078e0005 */
[----:B------:R-:W-:Y:S01]  /*3640*/  USHF.R.S32.HI UR12, URZ, 0x1f, UR5 ;  /* 0x0000001fff0c7899 */ /* 0x000fe20008011405 */
[----:B-1----:R-:W-:-:S02]  /*3650*/  IADD3 R17, P5, PT, R12, 0x100, RZ ;  /* 0x000001000c117810 */ /* 0x002fc40007fbe0ff */
[----:B---3--:R-:W-:Y:S01]  /*3660*/  ISETP.GT.AND P2, PT, R8, 0x4, PT ;  /* 0x000000040800780c */ /* 0x008fe20003f44270 */
[----:B------:R-:W-:-:S03]  /*3670*/  IMAD.U32 R8, RZ, RZ, UR7 ;  /* 0x00000007ff087e24 */ /* 0x000fc6000f8e00ff */
[----:B------:R-:W-:Y:S01]  /*3680*/  SEL R5, RZ, 0x1, !P2 ;  /* 0x00000001ff057807 */ /* 0x000fe20005000000 */
[----:B------:R-:W-:Y:S01]  /*3690*/  IMAD.X R4, R21, 0x1, R8, P0 ;  /* 0x0000000115047824 */ /* 0x000fe200000e0608 */
[----:B------:R-:W-:Y:S02]  /*36a0*/  ISETP.LT.U32.AND P0, PT, R12, R23, PT ;  /* 0x000000170c00720c */ /* 0x000fe40003f01070 */
[----:B------:R-:W-:Y:S02]  /*36b0*/  @P4 SEL R5, R0, 0x1, !P2 ;  /* 0x0000000100054807 */ /* 0x000fe40005000000 */
[----:B------:R-:W-:Y:S02]  /*36c0*/  ISETP.LT.AND.EX P0, PT, R4, R25, PT, P0 ;  /* 0x000000190400720c */ /* 0x000fe40003f01300 */
[----:B----4-:R-:W-:Y:S01]  /*36d0*/  ISETP.GT.AND P3, PT, R19, 0x4, PT ;  /* 0x000000041300780c */ /* 0x010fe20003f64270 */
[----:B------:R-:W-:Y:S01]  /*36e0*/  IMAD.X R19, RZ, RZ, R4, P5 ;  /* 0x000000ffff137224 */ /* 0x000fe200028e0604 */
[----:B------:R-:W-:-:S02]  /*36f0*/  @P2 SEL R23, R12, R23, P0 ;  /* 0x000000170c172207 */ /* 0x000fc40000000000 */
[----:B------:R-:W-:Y:S02]  /*3700*/  @P2 SEL R25, R4, R25, P0 ;  /* 0x0000001904192207 */ /* 0x000fe40000000000 */
[----:B------:R-:W-:Y:S02]  /*3710*/  SEL R0, R12, R23, !P4 ;  /* 0x000000170c007207 */ /* 0x000fe40006000000 */
[----:B------:R-:W-:Y:S02]  /*3720*/  LOP3.LUT P1, RZ, R5, 0xff, RZ, 0xc0, !PT ;  /* 0x000000ff05ff7812 */ /* 0x000fe4000782c0ff */
[----:B------:R-:W-:Y:S02]  /*3730*/  SEL R16, R4, R25, !P4 ;  /* 0x0000001904107207 */ /* 0x000fe40006000000 */
[----:B------:R-:W-:Y:S02]  /*3740*/  ISETP.LT.U32.AND P0, PT, R17, R0, PT ;  /* 0x000000001100720c */ /* 0x000fe40003f01070 */
[----:B-----5:R-:W-:-:S02]  /*3750*/  ISETP.GT.AND P2, PT, R18, 0x4, PT ;  /* 0x000000041200780c */ /* 0x020fc40003f44270 */
[----:B------:R-:W-:Y:S02]  /*3760*/  ISETP.LT.AND.EX P0, PT, R19, R16, PT, P0 ;  /* 0x000000101300720c */ /* 0x000fe40003f01300 */
[----:B------:R-:W-:Y:S02]  /*3770*/  SEL R20, RZ, 0x1, !P3 ;  /* 0x00000001ff147807 */ /* 0x000fe40005800000 */
[----:B------:R-:W-:Y:S02]  /*3780*/  @P3 SEL R0, R17, R0, P0 ;  /* 0x0000000011003207 */ /* 0x000fe40000000000 */
[----:B------:R-:W-:Y:S02]  /*3790*/  @P3 SEL R16, R19, R16, P0 ;  /* 0x0000001013103207 */ /* 0x000fe40000000000 */
[----:B------:R-:W-:Y:S02]  /*37a0*/  IADD3 R18, P0, PT, R12, 0x200, RZ ;  /* 0x000002000c127810 */ /* 0x000fe40007f1e0ff */
[----:B------:R-:W-:-:S02]  /*37b0*/  @P1 SEL R20, R5, 0x1, !P3 ;  /* 0x0000000105141807 */ /* 0x000fc40005800000 */
[----:B------:R-:W-:Y:S01]  /*37c0*/  SEL R5, R17, R0, !P1 ;  /* 0x0000000011057207 */ /* 0x000fe20004800000 */
[----:B------:R-:W-:Y:S01]  /*37d0*/  IMAD.X R17, RZ, RZ, R4, P0 ;  /* 0x000000ffff117224 */ /* 0x000fe200000e0604 */
[----:B------:R-:W-:Y:S02]  /*37e0*/  SEL R16, R19, R16, !P1 ;  /* 0x0000001013107207 */ /* 0x000fe40004800000 */
[----:B------:R-:W-:Y:S02]  /*37f0*/  LOP3.LUT P1, RZ, R20, 0xff, RZ, 0xc0, !PT ;  /* 0x000000ff14ff7812 */ /* 0x000fe4000782c0ff */
[----:B------:R-:W-:Y:S02]  /*3800*/  ISETP.LT.U32.AND P0, PT, R18, R5, PT ;  /* 0x000000051200720c */ /* 0x000fe40003f01070 */
[----:B0-----:R-:W-:Y:S02]  /*3810*/  IADD3 R0, P4, PT, -R10, R2, RZ ;  /* 0x000000020a007210 */ /* 0x001fe40007f9e1ff */
[----:B------:R-:W-:-:S02]  /*3820*/  ISETP.LT.AND.EX P0, PT, R17, R16, PT, P0 ;  /* 0x000000101100720c */ /* 0x000fc40003f01300 */
[----:B------:R-:W-:Y:S02]  /*3830*/  SEL R19, RZ, 0x1, !P2 ;  /* 0x00000001ff137807 */ /* 0x000fe40005000000 */
[----:B------:R-:W-:Y:S02]  /*3840*/  @P2 SEL R5, R18, R5, P0 ;  /* 0x0000000512052207 */ /* 0x000fe40000000000 */
[----:B------:R-:W-:Y:S02]  /*3850*/  @P2 SEL R16, R17, R16, P0 ;  /* 0x0000001011102207 */ /* 0x000fe40000000000 */
[----:B------:R-:W-:Y:S02]  /*3860*/  IADD3 R12, P0, PT, R12, 0x300, RZ ;  /* 0x000003000c0c7810 */ /* 0x000fe40007f1e0ff */
[----:B------:R-:W-:Y:S02]  /*3870*/  @P1 SEL R19, R20, 0x1, !P2 ;  /* 0x0000000114131807 */ /* 0x000fe40005000000 */
[----:B------:R-:W-:Y:S01]  /*3880*/  ISETP.GT.AND P2, PT, R15, 0x4, PT ;  /* 0x000000040f00780c */ /* 0x000fe20003f44270 */
[----:B------:R-:W-:Y:S01]  /*3890*/  IMAD.X R15, RZ, RZ, R4, P0 ;  /* 0x000000ffff0f7224 */ /* 0x000fe200000e0604 */
[----:B------:R-:W-:Y:S01]  /*38a0*/  ISETP.GE.U32.AND P0, PT, R0, UR5, PT ;  /* 0x0000000500007c0c */ /* 0x000fe2000bf06070 */
[----:B------:R-:W-:Y:S01]  /*38b0*/  IMAD.X R4, R3, 0x1, ~R9, P4 ;  /* 0x0000000103047824 */ /* 0x000fe200020e0e09 */
[----:B------:R-:W-:-:S02]  /*38c0*/  SEL R5, R18, R5, !P1 ;  /* 0x0000000512057207 */ /* 0x000fc40004800000 */
[----:B------:R-:W-:Y:S02]  /*38d0*/  SEL R16, R17, R16, !P1 ;  /* 0x0000001011107207 */ /* 0x000fe40004800000 */
[----:B------:R-:W-:Y:S02]  /*38e0*/  ISETP.GE.U32.AND.EX P0, PT, R4, UR12, PT, P0 ;  /* 0x0000000c04007c0c */ /* 0x000fe4000bf06100 */
[----:B------:R-:W-:Y:S02]  /*38f0*/  LOP3.LUT P3, RZ, R19, 0xff, RZ, 0xc0, !PT ;  /* 0x000000ff13ff7812 */ /* 0x000fe4000786c0ff */
[----:B------:R-:W-:Y:S02]  /*3900*/  ISETP.LT.U32.AND P1, PT, R12, R5, PT ;  /* 0x000000050c00720c */ /* 0x000fe40003f21070 */
[----:B------:R-:W-:Y:S02]  /*3910*/  SEL R0, RZ, 0x1, !P2 ;  /* 0x00000001ff007807 */ /* 0x000fe40005000000 */
[----:B------:R-:W-:-:S04]  /*3920*/  ISETP.LT.AND.EX P1, PT, R15, R16, PT, P1 ;  /* 0x000000100f00720c */ /* 0x000fc80003f21310 */
[C---:B------:R-:W-:Y:S02]  /*3930*/  @P2 SEL R5, R12.reuse, R5, P1 ;  /* 0x000000050c052207 */ /* 0x040fe40000800000 */
[----:B------:R-:W-:Y:S02]  /*3940*/  @P2 SEL R16, R15, R16, P1 ;  /* 0x000000100f102207 */ /* 0x000fe40000800000 */
[----:B------:R-:W-:Y:S02]  /*3950*/  SEL R4, R12, R5, !P3 ;  /* 0x000000050c047207 */ /* 0x000fe40005800000 */
[----:B------:R-:W-:Y:S02]  /*3960*/  @P3 SEL R0, R19, 0x1, !P2 ;  /* 0x0000000113003807 */ /* 0x000fe40005000000 */
[----:B------:R-:W-:Y:S01]  /*3970*/  SEL R5, R15, R16, !P3 ;  /* 0x000000100f057207 */ /* 0x000fe20005800000 */
[----:B------:R-:W-:Y:S06]  /*3980*/  @!P0 BRA `(.L_x_108) ;  /* 0x0000001000748947 */ /* 0x000fec0003800000 */
[----:B------:R-:W-:Y:S01]  /*3990*/  IADD3 R10, P0, PT, R10, UR5, RZ ;  /* 0x000000050a0a7c10 */ /* 0x000fe2000ff1e0ff */
[----:B------:R-:W-:Y:S01]  /*39a0*/  UIADD3 UR4, UPT, UPT, UR4, 0x1, URZ ;  /* 0x0000000104047890 */ /* 0x000fe2000fffe0ff */
[----:B------:R-:W-:Y:S02]  /*39b0*/  VIADD R13, R13, -UR5 ;  /* 0x800000050d0d7c36 */ /* 0x000fe40008000000 */
[----:B------:R-:W-:Y:S02]  /*39c0*/  IADD3.X R9, PT, PT, R9, UR12, RZ, P0, !PT ;  /* 0x0000000c09097c10 */ /* 0x000fe400087fe4ff */
[----:B------:R-:W-:-:S04]  /*39d0*/  ISETP.GT.U32.AND P0, PT, R10, R11, PT ;  /* 0x0000000b0a00720c */ /* 0x000fc80003f04070 */
[----:B------:R-:W-:-:S13]  /*39e0*/  ISETP.GT.U32.AND.EX P0, PT, R9, R14, PT, P0 ;  /* 0x0000000e0900720c */ /* 0x000fda0003f04100 */
[----:B------:R-:W-:Y:S05]  /*39f0*/  @!P0 BRA `(.L_x_110) ;  /* 0xfffffff800e08947 */ /* 0x000fea000383ffff */
.L_x_109:
[----:B------:R-:W-:Y:S01]  /*3a00*/  IMAD.IADD R12, R2, 0x1, -R10 ;  /* 0x00000001020c7824 */ /* 0x000fe200078e0a0a */
[----:B------:R-:W-:Y:S01]  /*3a10*/  ISETP.GE.U32.AND P1, PT, R10, R2, PT ;  /* 0x000000020a00720c */ /* 0x000fe20003f26070 */
[----:B------:R-:W-:Y:S03]  /*3a20*/  BSSY.RECONVERGENT B1, `(.L_x_108) ;  /* 0x0000113000017945 */ /* 0x000fe60003800200 */
[----:B------:R-:W-:-:S04]  /*3a30*/  ISETP.GE.AND P0, PT, R7, R12, PT ;  /* 0x0000000c0700720c */ /* 0x000fc80003f06270 */
[----:B------:R-:W-:-:S13]  /*3a40*/  ISETP.GE.U32.OR.EX P0, PT, R9, R3, P0, P1 ;  /* 0x000000030900720c */ /* 0x000fda0000706510 */
[----:B------:R-:W-:Y:S05]  /*3a50*/  @P0 BRA `(.L_x_111) ;  /* 0x00000010003c0947 */ /* 0x000fea0003800000 */
[----:B------:R-:W0:Y:S01]  /*3a60*/  LDC R11, c[0x0][0x3d0] ;  /* 0x0000f400ff0b7b82 */ /* 0x000e220000000800 */
[----:B------:R-:W-:Y:S01]  /*3a70*/  LOP3.LUT R3, RZ, R7, RZ, 0x33, !PT ;  /* 0x00000007ff037212 */ /* 0x000fe200078e33ff */
[----:B------:R-:W-:Y:S01]  /*3a80*/  IMAD.SHL.U32 R15, R6, 0x400, RZ ;  /* 0x00000400060f7824 */ /* 0x000fe200078e00ff */
[----:B------:R-:W-:Y:S03]  /*3a90*/  BSSY.RECONVERGENT B2, `(.L_x_112) ;  /* 0x0000088000027945 */ /* 0x000fe60003800200 */
[----:B------:R-:W-:-:S05]  /*3aa0*/  IMAD.IADD R12, R3, 0x1, R2 ;  /* 0x00000001030c7824 */ /* 0x000fca00078e0202 */
[----:B------:R-:W-:Y:S01]  /*3ab0*/  IADD3 R2, PT, PT, R12, -UR5, -R15 ;  /* 0x800000050c027c10 */ /* 0x000fe2000fffe80f */
[----:B0-----:R-:W-:Y:S02]  /*3ac0*/  IMAD R3, R11, UR4, RZ ;  /* 0x000000040b037c24 */ /* 0x001fe4000f8e02ff */
[----:B------:R-:W-:Y:S02]  /*3ad0*/  IMAD.MOV.U32 R11, RZ, RZ, R7 ;  /* 0x000000ffff0b7224 */ /* 0x000fe400078e0007 */
[----:B------:R-:W-:-:S05]  /*3ae0*/  IMAD R2, R3, -0x400, R2 ;  /* 0xfffffc0003027824 */ /* 0x000fca00078e0202 */
[C---:B------:R-:W-:Y:S02]  /*3af0*/  ISETP.GE.U32.AND P0, PT, R2.reuse, 0x700, PT ;  /* 0x000007000200780c */ /* 0x040fe40003f06070 */
[----:B------:R-:W-:-:S04]  /*3b00*/  LEA.HI R14, R2, 0x1, RZ, 0x18 ;  /* 0x00000001020e7811 */ /* 0x000fc800078fc0ff */
[----:B------:R-:W-:-:S04]  /*3b10*/  LOP3.LUT R24, R14, 0x7, RZ, 0xc0, !PT ;  /* 0x000000070e187812 */ /* 0x000fc800078ec0ff */
[----:B------:R-:W-:-:S03]  /*3b20*/  ISETP.NE.AND P1, PT, R24, RZ, PT ;  /* 0x000000ff1800720c */ /* 0x000fc60003f25270 */
[----:B------:R-:W-:Y:S10]  /*3b30*/  @!P0 BRA `(.L_x_113) ;  /* 0x0000000400f48947 */ /* 0x000ff40003800000 */
[----:B------:R-:W-:Y:S01]  /*3b40*/  LEA.HI R13, R13, 0x1, RZ, 0x18 ;  /* 0x000000010d0d7811 */ /* 0x000fe200078fc0ff */
[----:B------:R-:W-:-:S03]  /*3b50*/  IMAD.MOV.U32 R11, RZ, RZ, R7 ;  /* 0x000000ffff0b7224 */ /* 0x000fc600078e0007 */
[----:B------:R-:W-:-:S05]  /*3b60*/  LOP3.LUT R13, R13, 0x1fffff8, RZ, 0xc0, !PT ;  /* 0x01fffff80d0d7812 */ /* 0x000fca00078ec0ff */
[----:B------:R-:W-:-:S07]  /*3b70*/  IMAD.MOV R13, RZ, RZ, -R13 ;  /* 0x000000ffff0d7224 */ /* 0x000fce00078e0a0d */
.L_x_114:
[----:B------:R-:W-:-:S05]  /*3b80*/  IADD3 R17, P0, PT, R11, R10, RZ ;  /* 0x0000000a0b117210 */ /* 0x000fca0007f1e0ff */
[----:B------:R-:W-:Y:S01]  /*3b90*/  IMAD.X R23, RZ, RZ, R9, P0 ;  /* 0x000000ffff177224 */ /* 0x000fe200000e0609 */
        /* <DEDUP_REMOVED lines=10> */
[----:B------:R-:W-:Y:S01]  /*3c40*/  PRMT R25, R0, 0x7610, R25 ;  /* 0x0000761000197816 */ /* 0x000fe20000000019 */
[----:B------:R-:W-:Y:S01]  /*3c50*/  VIADD R13, R13, 0x8 ;  /* 0x000000080d0d7836 */ /* 0x000fe20000000000 */
[----:B------:R-:W-:Y:S01]  /*3c60*/  IADD3 R17, P3, PT, R17, UR6, RZ ;  /* 0x0000000611117c10 */ /* 0x000fe2000ff7e0ff */
[----:B------:R-:W-:Y:S01]  /*3c70*/  VIADD R11, R11, 0x800 ;  /* 0x000008000b0b7836 */ /* 0x000fe20000000000 */
[----:B------:R-:W-:-:S03]  /*3c80*/  LOP3.LUT P5, RZ, R25, 0xff, RZ, 0xc0, !PT ;  /* 0x000000ff19ff7812 */ /* 0x000fc600078ac0ff */
[----:B------:R-:W-:Y:S01]  /*3c90*/  IMAD.X R0, R23, 0x1, R8, P3 ;  /* 0x0000000117007824 */ /* 0x000fe200018e0608 */
[C---:B--2---:R-:W-:Y:S02]  /*3ca0*/  ISETP.GT.AND P0, PT, R26.reuse, 0x4, PT ;  /* 0x000000041a00780c */ /* 0x044fe40003f04270 */
[----:B------:R-:W-:-:S07]  /*3cb0*/  ISETP.GT.AND P2, PT, R26, 0x4, P5 ;  /* 0x000000041a00780c */ /* 0x000fce0002f44270 */
[----:B------:R-:W-:Y:S02]  /*3cc0*/  @!P5 SEL R25, RZ, 0x1, !P0 ;  /* 0x00000001ff19d807 */ /* 0x000fe40004000000 */
[----:B------:R-:W-:Y:S02]  /*3cd0*/  ISETP.LT.U32.AND P0, PT, R17, R4, PT ;  /* 0x000000041100720c */ /* 0x000fe40003f01070 */
[----:B------:R-:W-:Y:S02]  /*3ce0*/  SEL R23, R25, 0x1, !P2 ;  /* 0x0000000119177807 */ /* 0x000fe40005000000 */
[----:B---3--:R-:W-:Y:S02]  /*3cf0*/  ISETP.GT.AND P6, PT, R22, 0x4, PT ;  /* 0x000000041600780c */ /* 0x008fe40003fc4270 */
[----:B------:R-:W-:Y:S02]  /*3d00*/  LOP3.LUT P3, RZ, R23, 0xff, RZ, 0xc0, !PT ;  /* 0x000000ff17ff7812 */ /* 0x000fe4000786c0ff */
[----:B------:R-:W-:-:S02]  /*3d10*/  ISETP.LT.AND.EX P0, PT, R0, R5, PT, P0 ;  /* 0x000000050000720c */ /* 0x000fc40003f01300 */
[----:B------:R-:W-:Y:S02]  /*3d20*/  ISETP.GT.AND P4, PT, R22, 0x4, P3 ;  /* 0x000000041600780c */ /* 0x000fe40001f84270 */
[CC--:B------:R-:W-:Y:S02]  /*3d30*/  SEL R25, R17.reuse, R4.reuse, P0 ;  /* 0x0000000411197207 */ /* 0x0c0fe40000000000 */
[----:B------:R-:W-:Y:S02]  /*3d40*/  @!P2 SEL R25, R17, R4, !P5 ;  /* 0x000000041119a207 */ /* 0x000fe40006800000 */
[CC--:B------:R-:W-:Y:S02]  /*3d50*/  SEL R4, R0.reuse, R5.reuse, P0 ;  /* 0x0000000500047207 */ /* 0x0c0fe40000000000 */
[----:B------:R-:W-:Y:S02]  /*3d60*/  @!P2 SEL R4, R0, R5, !P5 ;  /* 0x000000050004a207 */ /* 0x000fe40006800000 */
[----:B------:R-:W-:-:S02]  /*3d70*/  @!P3 SEL R23, RZ, 0x1, !P6 ;  /* 0x00000001ff17b807 */ /* 0x000fc40007000000 */
[----:B0-----:R-:W-:Y:S02]  /*3d80*/  IADD3 R2, P0, PT, R17, 0x100, RZ ;  /* 0x0000010011027810 */ /* 0x001fe40007f1e0ff */
[----:B------:R-:W-:Y:S02]  /*3d90*/  SEL R23, R23, 0x1, !P4 ;  /* 0x0000000117177807 */ /* 0x000fe40006000000 */
[----:B----4-:R-:W-:Y:S01]  /*3da0*/  ISETP.GT.AND P6, PT, R21, 0x4, PT ;  /* 0x000000041500780c */ /* 0x010fe20003fc4270 */
[----:B------:R-:W-:Y:S01]  /*3db0*/  IMAD.X R3, RZ, RZ, R0, P0 ;  /* 0x000000ffff037224 */ /* 0x000fe200000e0600 */
[----:B------:R-:W-:Y:S02]  /*3dc0*/  LOP3.LUT P2, RZ, R23, 0xff, RZ, 0xc0, !PT ;  /* 0x000000ff17ff7812 */ /* 0x000fe4000784c0ff */
[----:B------:R-:W-:Y:S02]  /*3dd0*/  ISETP.LT.U32.AND P0, PT, R2, R25, PT ;  /* 0x000000190200720c */ /* 0x000fe40003f01070 */
[----:B------:R-:W-:-:S02]  /*3de0*/  ISETP.GT.AND P5, PT, R21, 0x4, P2 ;  /* 0x000000041500780c */ /* 0x000fc400017a4270 */
[----:B------:R-:W-:-:S04]  /*3df0*/  ISETP.LT.AND.EX P0, PT, R3, R4, PT, P0 ;  /* 0x000000040300720c */ /* 0x000fc80003f01300 */
[CC--:B------:R-:W-:Y:S02]  /*3e00*/  SEL R5, R2.reuse, R25.reuse, P0 ;  /* 0x0000001902057207 */ /* 0x0c0fe40000000000 */
[-C--:B------:R-:W-:Y:S02]  /*3e10*/  SEL R22, R3, R4.reuse, P0 ;  /* 0x0000000403167207 */ /* 0x080fe40000000000 */
[----:B------:R-:W-:Y:S02]  /*3e20*/  @!P2 SEL R23, RZ, 0x1, !P6 ;  /* 0x00000001ff17a807 */ /* 0x000fe40007000000 */
[----:B------:R-:W-:Y:S02]  /*3e30*/  @!P4 SEL R5, R2, R25, !P3 ;  /* 0x000000190205c207 */ /* 0x000fe40005800000 */
[----:B------:R-:W-:Y:S02]  /*3e40*/  SEL R23, R23, 0x1, !P5 ;  /* 0x0000000117177807 */ /* 0x000fe40006800000 */
[----:B------:R-:W-:-:S02]  /*3e50*/  @!P4 SEL R22, R3, R4, !P3 ;  /* 0x000000040316c207 */ /* 0x000fc40005800000 */
[----:B------:R-:W-:Y:S02]  /*3e60*/  LOP3.LUT P3, RZ, R23, 0xff, RZ, 0xc0, !PT ;  /* 0x000000ff17ff7812 */ /* 0x000fe4000786c0ff */
[----:B------:R-:W-:Y:S02]  /*3e70*/  IADD3 R2, P0, PT, R17, 0x200, RZ ;  /* 0x0000020011027810 */ /* 0x000fe40007f1e0ff */
[C---:B-----5:R-:W-:Y:S02]  /*3e80*/  ISETP.GT.AND P6, PT, R20.reuse, 0x4, PT ;  /* 0x000000041400780c */ /* 0x060fe40003fc4270 */
[----:B------:R-:W-:Y:S01]  /*3e90*/  ISETP.GT.AND P4, PT, R20, 0x4, P3 ;  /* 0x000000041400780c */ /* 0x000fe20001f84270 */
[----:B------:R-:W-:Y:S01]  /*3ea0*/  IMAD.X R3, RZ, RZ, R0, P0 ;  /* 0x000000ffff037224 */ /* 0x000fe200000e0600 */
[----:B------:R-:W-:-:S04]  /*3eb0*/  ISETP.LT.U32.AND P0, PT, R2, R5, PT ;  /* 0x000000050200720c */ /* 0x000fc80003f01070 */
[-C--:B------:R-:W-:Y:S02]  /*3ec0*/  ISETP.LT.AND.EX P0, PT, R3, R22.reuse, PT, P0 ;  /* 0x000000160300720c */ /* 0x080fe40003f01300 */
[----:B------:R-:W-:Y:S02]  /*3ed0*/  @!P3 SEL R23, RZ, 0x1, !P6 ;  /* 0x00000001ff17b807 */ /* 0x000fe40007000000 */
[CC--:B------:R-:W-:Y:S02]  /*3ee0*/  SEL R21, R2.reuse, R5.reuse, P0 ;  /* 0x0000000502157207 */ /* 0x0c0fe40000000000 */
[----:B------:R-:W-:Y:S02]  /*3ef0*/  SEL R23, R23, 0x1, !P4 ;  /* 0x0000000117177807 */ /* 0x000fe40006000000 */
[----:B------:R-:W-:Y:S02]  /*3f00*/  @!P5 SEL R21, R2, R5, !P2 ;  /* 0x000000050215d207 */ /* 0x000fe40005000000 */
[----:B------:R-:W-:-:S02]  /*3f10*/  SEL R4, R3, R22, P0 ;  /* 0x0000001603047207 */ /* 0x000fc40000000000 */
[----:B------:R-:W-:Y:S02]  /*3f20*/  IADD3 R2, P0, PT, R17, 0x300, RZ ;  /* 0x0000030011027810 */ /* 0x000fe40007f1e0ff */
[----:B------:R-:W-:Y:S02]  /*3f30*/  @!P5 SEL R4, R3, R22, !P2 ;  /* 0x000000160304d207 */ /* 0x000fe40005000000 */
[----:B------:R-:W-:Y:S01]  /*3f40*/  LOP3.LUT P2, RZ, R23, 0xff, RZ, 0xc0, !PT ;  /* 0x000000ff17ff7812 */ /* 0x000fe2000784c0ff */
[----:B------:R-:W-:Y:S01]  /*3f50*/  IMAD.X R3, RZ, RZ, R0, P0 ;  /* 0x000000ffff037224 */ /* 0x000fe200000e0600 */
[----:B------:R-:W-:Y:S02]  /*3f60*/  ISETP.LT.U32.AND P0, PT, R2, R21, PT ;  /* 0x000000150200720c */ /* 0x000fe40003f01070 */
[----:B------:R-:W-:Y:S02]  /*3f70*/  ISETP.GT.AND P6, PT, R19, 0x4, PT ;  /* 0x000000041300780c */ /* 0x000fe40003fc4270 */
[----:B------:R-:W-:-:S02]  /*3f80*/  ISETP.LT.AND.EX P0, PT, R3, R4, PT, P0 ;  /* 0x000000040300720c */ /* 0x000fc40003f01300 */
[----:B------:R-:W-:Y:S02]  /*3f90*/  ISETP.GT.AND P5, PT, R19, 0x4, P2 ;  /* 0x000000041300780c */ /* 0x000fe400017a4270 */
[CC--:B------:R-:W-:Y:S02]  /*3fa0*/  SEL R5, R2.reuse, R21.reuse, P0 ;  /* 0x0000001502057207 */ /* 0x0c0fe40000000000 */
[----:B------:R-:W-:Y:S02]  /*3fb0*/  @!P4 SEL R5, R2, R21, !P3 ;  /* 0x000000150205c207 */ /* 0x000fe40005800000 */
[----:B------:R-:W-:Y:S02]  /*3fc0*/  @!P2 SEL R23, RZ, 0x1, !P6 ;  /* 0x00000001ff17a807 */ /* 0x000fe40007000000 */
[----:B------:R-:W-:Y:S02]  /*3fd0*/  SEL R20, R3, R4, P0 ;  /* 0x0000000403147207 */ /* 0x000fe40000000000 */
[----:B------:R-:W-:-:S02]  /*3fe0*/  IADD3 R2, P0, PT, R17, 0x400, RZ ;  /* 0x0000040011027810 */ /* 0x000fc40007f1e0ff */
[----:B------:R-:W-:Y:S02]  /*3ff0*/  SEL R23, R23, 0x1, !P5 ;  /* 0x0000000117177807 */ /* 0x000fe40006800000 */
[----:B------:R-:W-:Y:S01]  /*4000*/  @!P4 SEL R20, R3, R4, !P3 ;  /* 0x000000040314c207 */ /* 0x000fe20005800000 */
[----:B------:R-:W-:Y:S01]  /*4010*/  IMAD.X R3, RZ, RZ, R0, P0 ;  /* 0x000000ffff037224 */ /* 0x000fe200000e0600 */
[----:B------:R-:W-:Y:S02]  /*4020*/  ISETP.LT.U32.AND P0, PT, R2, R5, PT ;  /* 0x000000050200720c */ /* 0x000fe40003f01070 */
[----:B------:R-:W-:Y:S02]  /*4030*/  LOP3.LUT P3, RZ, R23, 0xff, RZ, 0xc0, !PT ;  /* 0x000000ff17ff7812 */ /* 0x000fe4000786c0ff */
[----:B------:R-:W-:Y:S02]  /*4040*/  ISETP.LT.AND.EX P0, PT, R3, R20, PT, P0 ;  /* 0x000000140300720c */ /* 0x000fe40003f01300 */
[----:B------:R-:W-:-:S02]  /*4050*/  ISETP.GT.AND P4, PT, R18, 0x4, P3 ;  /* 0x000000041200780c */ /* 0x000fc40001f84270 */
[-C--:B------:R-:W-:Y:S02]  /*4060*/  SEL R21, R2, R5.reuse, P0 ;  /* 0x0000000502157207 */ /* 0x080fe40000000000 */
[----:B------:R-:W-:Y:S02]  /*4070*/  SEL R4, R3, R20, P0 ;  /* 0x0000001403047207 */ /* 0x000fe40000000000 */
[----:B------:R-:W-:Y:S02]  /*4080*/  ISETP.GT.AND P0, PT, R18, 0x4, PT ;  /* 0x000000041200780c */ /* 0x000fe40003f04270 */
[----:B------:R-:W-:Y:S02]  /*4090*/  @!P5 SEL R21, R2, R5, !P2 ;  /* 0x000000050215d207 */ /* 0x000fe40005000000 */
[----:B------:R-:W-:Y:S02]  /*40a0*/  IADD3 R2, P6, PT, R17, 0x500, RZ ;  /* 0x0000050011027810 */ /* 0x000fe40007fde0ff */
[----:B------:R-:W-:-:S02]  /*40b0*/  @!P3 SEL R23, RZ, 0x1, !P0 ;  /* 0x00000001ff17b807 */ /* 0x000fc40004000000 */
[----:B------:R-:W-:Y:S01]  /*40c0*/  @!P5 SEL R4, R3, R20, !P2 ;  /* 0x000000140304d207 */ /* 0x000fe20005000000 */
[----:B------:R-:W-:Y:S01]  /*40d0*/  IMAD.X R3, RZ, RZ, R0, P6 ;  /* 0x000000ffff037224 */ /* 0x000fe200030e0600 */
[CC--:B------:R-:W-:Y:S02]  /*40e0*/  ISETP.LT.U32.AND P0, PT, R2.reuse, R21.reuse, PT ;  /* 0x000000150200720c */ /* 0x0c0fe40003f01070 */
[----:B------:R-:W-:Y:S02]  /*40f0*/  SEL R23, R23, 0x1, !P4 ;  /* 0x0000000117177807 */ /* 0x000fe40006000000 */
[----:B------:R-:W-:Y:S02]  /*4100*/  ISETP.LT.AND.EX P0, PT, R3, R4, PT, P0 ;  /* 0x000000040300720c */ /* 0x000fe40003f01300 */
[----:B------:R-:W-:Y:S02]  /*4110*/  LOP3.LUT P2, RZ, R23, 0xff, RZ, 0xc0, !PT ;  /* 0x000000ff17ff7812 */ /* 0x000fe4000784c0ff */
[----:B------:R-:W-:-:S02]  /*4120*/  SEL R5, R2, R21, P0 ;  /* 0x0000001502057207 */ /* 0x000fc40000000000 */
[-C--:B------:R-:W-:Y:S02]  /*4130*/  SEL R19, R3, R4.reuse, P0 ;  /* 0x0000000403137207 */ /* 0x080fe40000000000 */
[----:B------:R-:W-:Y:S02]  /*4140*/  @!P4 SEL R5, R2, R21, !P3 ;  /* 0x000000150205c207 */ /* 0x000fe40005800000 */
[----:B------:R-:W-:Y:S02]  /*4150*/  IADD3 R2, P0, PT, R17, 0x600, RZ ;  /* 0x0000060011027810 */ /* 0x000fe40007f1e0ff */
[----:B------:R-:W-:Y:S02]  /*4160*/  @!P4 SEL R19, R3, R4, !P3 ;  /* 0x000000040313c207 */ /* 0x000fe40005800000 */
[C---:B------:R-:W-:Y:S01]  /*4170*/  ISETP.GT.AND P4, PT, R15.reuse, 0x4, P2 ;  /* 0x000000040f00780c */ /* 0x040fe20001784270 */
[----:B------:R-:W-:Y:S01]  /*4180*/  IMAD.X R4, RZ, RZ, R0, P0 ;  /* 0x000000ffff047224 */ /* 0x000fe200000e0600 */
[----:B------:R-:W-:-:S02]  /*4190*/  ISETP.GT.AND P3, PT, R15, 0x4, PT ;  /* 0x000000040f00780c */ /* 0x000fc40003f64270 */
[----:B------:R-:W-:Y:S02]  /*41a0*/  ISETP.LT.U32.AND P0, PT, R2, R5, PT ;  /* 0x000000050200720c */ /* 0x000fe40003f01070 */
[----:B------:R-:W-:Y:S02]  /*41b0*/  @!P2 SEL R23, RZ, 0x1, !P3 ;  /* 0x00000001ff17a807 */ /* 0x000fe40005800000 */
[----:B------:R-:W-:Y:S02]  /*41c0*/  ISETP.LT.AND.EX P0, PT, R4, R19, PT, P0 ;  /* 0x000000130400720c */ /* 0x000fe40003f01300 */
[----:B------:R-:W-:Y:S02]  /*41d0*/  SEL R23, R23, 0x1, !P4 ;  /* 0x0000000117177807 */ /* 0x000fe40006000000 */
[----:B------:R-:W-:Y:S02]  /*41e0*/  IADD3 R17, P5, PT, R17, 0x700, RZ ;  /* 0x0000070011117810 */ /* 0x000fe40007fbe0ff */
[----:B------:R-:W-:-:S02]  /*41f0*/  SEL R18, R2, R5, P0 ;  /* 0x0000000502127207 */ /* 0x000fc40000000000 */
[----:B------:R-:W-:Y:S02]  /*4200*/  LOP3.LUT P3, RZ, R23, 0xff, RZ, 0xc0, !PT ;  /* 0x000000ff17ff7812 */ /* 0x000fe4000786c0ff */
[----:B------:R-:W-:Y:S01]  /*4210*/  @!P4 SEL R18, R2, R5, !P2 ;  /* 0x000000050212c207 */ /* 0x000fe20005000000 */
[----:B------:R-:W-:Y:S01]  /*4220*/  IMAD.X R2, RZ, RZ, R0, P5 ;  /* 0x000000ffff027224 */ /* 0x000fe200028e0600 */
[CC--:B------:R-:W-:Y:S02]  /*4230*/  SEL R3, R4.reuse, R19.reuse, P0 ;  /* 0x0000001304037207 */ /* 0x0c0fe40000000000 */
[----:B------:R-:W-:Y:S02]  /*4240*/  ISETP.NE.AND P5, PT, R13, RZ, PT ;  /* 0x000000ff0d00720c */ /* 0x000fe40003fa5270 */
[----:B------:R-:W-:Y:S02]  /*4250*/  @!P4 SEL R3, R4, R19, !P2 ;  /* 0x000000130403c207 */ /* 0x000fe40005000000 */
[----:B------:R-:W-:-:S02]  /*4260*/  ISETP.GT.AND P4, PT, R16, 0x4, P3 ;  /* 0x000000041000780c */ /* 0x000fc40001f84270 */
[CC--:B------:R-:W-:Y:S02]  /*4270*/  ISETP.LT.U32.AND P0, PT, R17.reuse, R18.reuse, PT ;  /* 0x000000121100720c */ /* 0x0c0fe40003f01070 */
[----:B------:R-:W-:Y:S02]  /*4280*/  ISETP.GT.AND P2, PT, R16, 0x4, PT ;  /* 0x000000041000780c */ /* 0x000fe40003f44270 */
[CC--:B------:R-:W-:Y:S02]  /*4290*/  ISETP.LT.AND.EX P0, PT, R2.reuse, R3.reuse, PT, P0 ;  /* 0x000000030200720c */ /* 0x0c0fe40003f01300 */
[----:B------:R-:W-:Y:S02]  /*42a0*/  @!P3 SEL R23, RZ, 0x1, !P2 ;  /* 0x00000001ff17b807 */ /* 0x000fe40005000000 */
[----:B------:R-:W-:Y:S02]  /*42b0*/  SEL R4, R17, R18, P0 ;  /* 0x0000001211047207 */ /* 0x000fe40000000000 */
[----:B------:R-:W-:-:S02]  /*42c0*/  SEL R5, R2, R3, P0 ;  /* 0x0000000302057207 */ /* 0x000fc40000000000 */
[----:B------:R-:W-:Y:S02]  /*42d0*/  SEL R0, R23, 0x1, !P4 ;  /* 0x0000000117007807 */ /* 0x000fe40006000000 */
[----:B------:R-:W-:Y:S02]  /*42e0*/  @!P4 SEL R4, R17, R18, !P3 ;  /* 0x000000121104c207 */ /* 0x000fe40005800000 */
[----:B------:R-:W-:Y:S01]  /*42f0*/  @!P4 SEL R5, R2, R3, !P3 ;  /* 0x000000030205c207 */ /* 0x000fe20005800000 */
[----:B------:R-:W-:Y:S06]  /*4300*/  @P5 BRA `(.L_x_114) ;  /* 0xfffffff8001c5947 */ /* 0x000fec000383ffff */
.L_x_113:
[----:B------:R-:W-:Y:S05]  /*4310*/  BSYNC.RECONVERGENT B2 ;  /* 0x0000000000027941 */ /* 0x000fea0003800200 */
.L_x_112:
[----:B------:R-:W-:Y:S05]  /*4320*/  @!P1 BRA `(.L_x_111) ;  /* 0x0000000800089947 */ /* 0x000fea0003800000 */
[----:B------:R-:W-:Y:S01]  /*4330*/  ISETP.GE.U32.AND P0, PT, R24, 0x4, PT ;  /* 0x000000041800780c */ /* 0x000fe20003f06070 */
[----:B------:R-:W-:Y:S01]  /*4340*/  BSSY.RECONVERGENT B2, `(.L_x_115) ;  /* 0x0000043000027945 */ /* 0x000fe20003800200 */
[----:B------:R-:W-:-:S11]  /*4350*/  LOP3.LUT P1, R14, R14, 0x3, RZ, 0xc0, !PT ;  /* 0x000000030e0e7812 */ /* 0x000fd6000782c0ff */
[----:B------:R-:W-:Y:S05]  /*4360*/  @!P0 BRA `(.L_x_116) ;  /* 0x0000000400008947 */ /* 0x000fea0003800000 */
[----:B------:R-:W-:-:S05]  /*4370*/  IADD3 R19, P0, PT, R11, R10, RZ ;  /* 0x0000000a0b137210 */ /* 0x000fca0007f1e0ff */
[----:B------:R-:W-:Y:S01]  /*4380*/  IMAD.X R18, RZ, RZ, R9, P0 ;  /* 0x000000ffff127224 */ /* 0x000fe200000e0609 */
[----:B------:R-:W-:-:S04]  /*4390*/  LEA R16, P0, R19, UR8, 0x2 ;  /* 0x0000000813107c11 */ /* 0x000fc8000f8010ff */
[----:B------:R-:W-:-:S05]  /*43a0*/  LEA.HI.X R17, R19, UR9, R18, 0x2, P0 ;  /* 0x0000000913117c11 */ /* 0x000fca00080f1412 */
[----:B------:R-:W2:Y:S04]  /*43b0*/  LDG.E R13, desc[UR10][R16.64] ;  /* 0x0000000a100d7981 */ /* 0x000ea8000c1e1900 */
[----:B------:R-:W3:Y:S04]  /*43c0*/  LDG.E R15, desc[UR10][R16.64+0x400] ;  /* 0x0004000a100f7981 */ /* 0x000ee8000c1e1900 */
[----:B------:R-:W4:Y:S04]  /*43d0*/  LDG.E R3, desc[UR10][R16.64+0x800] ;  /* 0x0008000a10037981 */ /* 0x000f28000c1e1900 */
[----:B------:R0:W5:Y:S01]  /*43e0*/  LDG.E R2, desc[UR10][R16.64+0xc00] ;  /* 0x000c000a10027981 */ /* 0x000162000c1e1900 */
[----:B------:R-:W-:-:S02]  /*43f0*/  LOP3.LUT P4, RZ, R0, 0xff, RZ, 0xc0, !PT ;  /* 0x000000ff00ff7812 */ /* 0x000fc4000788c0ff */
[----:B------:R-:W-:-:S05]  /*4400*/  IADD3 R19, P2, PT, R19, UR6, RZ ;  /* 0x0000000613137c10 */ /* 0x000fca000ff5e0ff */
[----:B------:R-:W-:Y:S01]  /*4410*/  IMAD.X R18, R18, 0x1, R8, P2 ;  /* 0x0000000112127824 */ /* 0x000fe200010e0608 */
        /* <DEDUP_REMOVED lines=8> */
[-C--:B0-----:R-:W-:Y:S02]  /*44a0*/  SEL R17, R19, R4.reuse, P0 ;  /* 0x0000000413117207 */ /* 0x081fe40000000000 */
[----:B------:R-:W-:Y:S02]  /*44b0*/  SEL R16, R18, R5, P0 ;  /* 0x0000000512107207 */ /* 0x000fe40000000000 */
[----:B---3--:R-:W-:Y:S02]  /*44c0*/  ISETP.GT.AND P0, PT, R15, 0x4, PT ;  /* 0x000000040f00780c */ /* 0x008fe40003f04270 */
[----:B------:R-:W-:-:S02]  /*44d0*/  @!P3 SEL R17, R19, R4, !P4 ;  /* 0x000000041311b207 */ /* 0x000fc40006000000 */
[----:B------:R-:W-:Y:S01]  /*44e0*/  @!P3 SEL R16, R18, R5, !P4 ;  /* 0x000000051210b207 */ /* 0x000fe20006000000 */
[----:B------:R-:W-:Y:S01]  /*44f0*/  VIADD R5, R11, 0x200 ;  /* 0x000002000b057836 */ /* 0x000fe20000000000 */
[----:B------:R-:W-:Y:S02]  /*4500*/  ISETP.GT.AND P3, PT, R15, 0x4, P2 ;  /* 0x000000040f00780c */ /* 0x000fe40001764270 */
[----:B------:R-:W-:Y:S02]  /*4510*/  @!P2 SEL R0, RZ, 0x1, !P0 ;  /* 0x00000001ff00a807 */ /* 0x000fe40004000000 */
[----:B------:R-:W-:Y:S02]  /*4520*/  IADD3 R4, P5, P6, R10, UR6, R13 ;  /* 0x000000060a047c10 */ /* 0x000fe4000febe00d */
[----:B------:R-:W-:Y:S02]  /*4530*/  SEL R0, R0, 0x1, !P3 ;  /* 0x0000000100007807 */ /* 0x000fe40005800000 */
[----:B------:R-:W-:-:S02]  /*4540*/  IADD3.X R15, PT, PT, R9, R8, RZ, P5, P6 ;  /* 0x00000008090f7210 */ /* 0x000fc40002fec4ff */
[----:B------:R-:W-:Y:S02]  /*4550*/  ISETP.LT.U32.AND P0, PT, R4, R17, PT ;  /* 0x000000110400720c */ /* 0x000fe40003f01070 */
[----:B------:R-:W-:Y:S02]  /*4560*/  LOP3.LUT P4, RZ, R0, 0xff, RZ, 0xc0, !PT ;  /* 0x000000ff00ff7812 */ /* 0x000fe4000788c0ff */
[----:B------:R-:W-:-:S04]  /*4570*/  ISETP.LT.AND.EX P0, PT, R15, R16, PT, P0 ;  /* 0x000000100f00720c */ /* 0x000fc80003f01300 */
[CC--:B------:R-:W-:Y:S02]  /*4580*/  SEL R20, R4.reuse, R17.reuse, P0 ;  /* 0x0000001104147207 */ /* 0x0c0fe40000000000 */
[CC--:B------:R-:W-:Y:S02]  /*4590*/  SEL R13, R15.reuse, R16.reuse, P0 ;  /* 0x000000100f0d7207 */ /* 0x0c0fe40000000000 */
[----:B------:R-:W-:Y:S02]  /*45a0*/  @!P3 SEL R20, R4, R17, !P2 ;  /* 0x000000110414b207 */ /* 0x000fe40005000000 */
[----:B------:R-:W-:Y:S02]  /*45b0*/  @!P3 SEL R13, R15, R16, !P2 ;  /* 0x000000100f0db207 */ /* 0x000fe40005000000 */
[----:B----4-:R-:W-:Y:S02]  /*45c0*/  ISETP.GT.AND P3, PT, R3, 0x4, PT ;  /* 0x000000040300780c */ /* 0x010fe40003f64270 */
[----:B------:R-:W-:-:S02]  /*45d0*/  IADD3 R5, P5, P0, R10, UR6, R5 ;  /* 0x000000060a057c10 */ /* 0x000fc4000f8be005 */
[----:B------:R-:W-:Y:S01]  /*45e0*/  ISETP.GT.AND P2, PT, R3, 0x4, P4 ;  /* 0x000000040300780c */ /* 0x000fe20002744270 */
[C---:B------:R-:W-:Y:S01]  /*45f0*/  VIADD R3, R11.reuse, 0x300 ;  /* 0x000003000b037836 */ /* 0x040fe20000000000 */
[----:B------:R-:W-:Y:S01]  /*4600*/  @!P4 SEL R0, RZ, 0x1, !P3 ;  /* 0x00000001ff00c807 */ /* 0x000fe20005800000 */
[----:B------:R-:W-:Y:S01]  /*4610*/  VIADD R11, R11, 0x400 ;  /* 0x000004000b0b7836 */ /* 0x000fe20000000000 */
[----:B------:R-:W-:Y:S02]  /*4620*/  IADD3.X R4, PT, PT, R9, R8, RZ, P5, P0 ;  /* 0x0000000809047210 */ /* 0x000fe40002fe04ff */
[----:B------:R-:W-:Y:S02]  /*4630*/  ISETP.LT.U32.AND P0, PT, R5, R20, PT ;  /* 0x000000140500720c */ /* 0x000fe40003f01070 */
[----:B------:R-:W-:Y:S02]  /*4640*/  SEL R0, R0, 0x1, !P2 ;  /* 0x0000000100007807 */ /* 0x000fe40005000000 */
[----:B------:R-:W-:-:S02]  /*4650*/  ISETP.LT.AND.EX P0, PT, R4, R13, PT, P0 ;  /* 0x0000000d0400720c */ /* 0x000fc40003f01300 */
[----:B------:R-:W-:Y:S02]  /*4660*/  LOP3.LUT P3, RZ, R0, 0xff, RZ, 0xc0, !PT ;  /* 0x000000ff00ff7812 */ /* 0x000fe4000786c0ff */
[CC--:B------:R-:W-:Y:S02]  /*4670*/  SEL R16, R5.reuse, R20.reuse, P0 ;  /* 0x0000001405107207 */ /* 0x0c0fe40000000000 */
[CC--:B------:R-:W-:Y:S02]  /*4680*/  SEL R18, R4.reuse, R13.reuse, P0 ;  /* 0x0000000d04127207 */ /* 0x0c0fe40000000000 */
[----:B------:R-:W-:Y:S02]  /*4690*/  @!P2 SEL R16, R5, R20, !P4 ;  /* 0x000000140510a207 */ /* 0x000fe40006000000 */
[----:B------:R-:W-:Y:S02]  /*46a0*/  @!P2 SEL R18, R4, R13, !P4 ;  /* 0x0000000d0412a207 */ /* 0x000fe40006000000 */
[----:B------:R-:W-:-:S02]  /*46b0*/  IADD3 R3, P5, P6, R10, UR6, R3 ;  /* 0x000000060a037c10 */ /* 0x000fc4000febe003 */
[C---:B-----5:R-:W-:Y:S02]  /*46c0*/  ISETP.GT.AND P4, PT, R2.reuse, 0x4, P3 ;  /* 0x000000040200780c */ /* 0x060fe40001f84270 */
[----:B------:R-:W-:Y:S02]  /*46d0*/  IADD3.X R13, PT, PT, R9, R8, RZ, P5, P6 ;  /* 0x00000008090d7210 */ /* 0x000fe40002fec4ff */
[----:B------:R-:W-:Y:S02]  /*46e0*/  ISETP.LT.U32.AND P0, PT, R3, R16, PT ;  /* 0x000000100300720c */ /* 0x000fe40003f01070 */
[----:B------:R-:W-:Y:S02]  /*46f0*/  ISETP.GT.AND P2, PT, R2, 0x4, PT ;  /* 0x000000040200780c */ /* 0x000fe40003f44270 */
[----:B------:R-:W-:Y:S02]  /*4700*/  ISETP.LT.AND.EX P0, PT, R13, R18, PT, P0 ;  /* 0x000000120d00720c */ /* 0x000fe40003f01300 */
[----:B------:R-:W-:-:S02]  /*4710*/  @!P3 SEL R0, RZ, 0x1, !P2 ;  /* 0x00000001ff00b807 */ /* 0x000fc40005000000 */
[----:B------:R-:W-:Y:S02]  /*4720*/  SEL R4, R3, R16, P0 ;  /* 0x0000001003047207 */ /* 0x000fe40000000000 */
[----:B------:R-:W-:Y:S02]  /*4730*/  SEL R5, R13, R18, P0 ;  /* 0x000000120d057207 */ /* 0x000fe40000000000 */
[----:B------:R-:W-:Y:S02]  /*4740*/  SEL R0, R0, 0x1, !P4 ;  /* 0x0000000100007807 */ /* 0x000fe40006000000 */
[----:B------:R-:W-:Y:S02]  /*4750*/  @!P4 SEL R4, R3, R16, !P3 ;  /* 0x000000100304c207 */ /* 0x000fe40005800000 */
[----:B------:R-:W-:-:S07]  /*4760*/  @!P4 SEL R5, R13, R18, !P3 ;  /* 0x000000120d05c207 */ /* 0x000fce0005800000 */
.L_x_116:
[----:B------:R-:W-:Y:S05]  /*4770*/  BSYNC.RECONVERGENT B2 ;  /* 0x0000000000027941 */ /* 0x000fea0003800200 */
.L_x_115:
[----:B------:R-:W-:Y:S05]  /*4780*/  @!P1 BRA `(.L_x_111) ;  /* 0x0000000000f09947 */ /* 0x000fea0003800000 */
[----:B------:R-:W-:Y:S01]  /*4790*/  ISETP.NE.AND P0, PT, R14, 0x1, PT ;  /* 0x000000010e00780c */ /* 0x000fe20003f05270 */
[----:B------:R-:W-:Y:S01]  /*47a0*/  BSSY.RECONVERGENT B2, `(.L_x_117) ;  /* 0x0000025000027945 */ /* 0x000fe20003800200 */
[----:B------:R-:W-:-:S11]  /*47b0*/  LOP3.LUT P1, RZ, R12, 0x100, RZ, 0xc0, !PT ;  /* 0x000001000cff7812 */ /* 0x000fd6000782c0ff */
[----:B------:R-:W-:Y:S05]  /*47c0*/  @!P0 BRA `(.L_x_118) ;  /* 0x0000000000888947 */ /* 0x000fea0003800000 */
[----:B------:R-:W-:-:S05]  /*47d0*/  IADD3 R12, P0, PT, R11, R10, RZ ;  /* 0x0000000a0b0c7210 */ /* 0x000fca0007f1e0ff */
[----:B------:R-:W-:Y:S01]  /*47e0*/  IMAD.X R13, RZ, RZ, R9, P0 ;  /* 0x000000ffff0d7224 */ /* 0x000fe200000e0609 */
[----:B------:R-:W-:-:S04]  /*47f0*/  LEA R2, P0, R12, UR8, 0x2 ;  /* 0x000000080c027c11 */ /* 0x000fc8000f8010ff */
[----:B------:R-:W-:-:S05]  /*4800*/  LEA.HI.X R3, R12, UR9, R13, 0x2, P0 ;  /* 0x000000090c037c11 */ /* 0x000fca00080f140d */
[----:B------:R-:W2:Y:S04]  /*4810*/  LDG.E R16, desc[UR10][R2.64] ;  /* 0x0000000a02107981 */ /* 0x000ea8000c1e1900 */
[----:B------:R0:W3:Y:S01]  /*4820*/  LDG.E R14, desc[UR10][R2.64+0x400] ;  /* 0x0004000a020e7981 */ /* 0x0000e2000c1e1900 */
[----:B------:R-:W-:Y:S02]  /*4830*/  LOP3.LUT P2, RZ, R0, 0xff, RZ, 0xc0, !PT ;  /* 0x000000ff00ff7812 */ /* 0x000fe4000784c0ff */
[----:B------:R-:W-:-:S05]  /*4840*/  IADD3 R15, P0, PT, R12, UR6, RZ ;  /* 0x000000060c0f7c10 */ /* 0x000fca000ff1e0ff */
[----:B------:R-:W-:Y:S01]  /*4850*/  IMAD.X R12, R13, 0x1, R8, P0 ;  /* 0x000000010d0c7824 */ /* 0x000fe200000e0608 */
[-C--:B------:R-:W-:Y:S01]  /*4860*/  ISETP.LT.U32.AND P0, PT, R15, R4.reuse, PT ;  /* 0x000000040f00720c */ /* 0x080fe20003f01070 */
[C---:B------:R-:W-:Y:S02]  /*4870*/  VIADD R13, R11.reuse, 0x100 ;  /* 0x000001000b0d7836 */ /* 0x040fe40000000000 */
[----:B------:R-:W-:Y:S01]  /*4880*/  VIADD R11, R11, 0x200 ;  /* 0x000002000b0b7836 */ /* 0x000fe20000000000 */
[-C--:B------:R-:W-:Y:S02]  /*4890*/  ISETP.LT.AND.EX P0, PT, R12, R5.reuse, PT, P0 ;  /* 0x000000050c00720c */ /* 0x080fe40003f01300 */
[----:B------:R-:W-:Y:S02]  /*48a0*/  IADD3 R13, P5, P6, R10, UR6, R13 ;  /* 0x000000060a0d7c10 */ /* 0x000fe4000febe00d */
[----:B0-----:R-:W-:Y:S02]  /*48b0*/  SEL R2, R15, R4, P0 ;  /* 0x000000040f027207 */ /* 0x001fe40000000000 */
[----:B------:R-:W-:-:S02]  /*48c0*/  SEL R3, R12, R5, P0 ;  /* 0x000000050c037207 */ /* 0x000fc40000000000 */
[C---:B--2---:R-:W-:Y:S02]  /*48d0*/  ISETP.GT.AND P4, PT, R16.reuse, 0x4, PT ;  /* 0x000000041000780c */ /* 0x044fe40003f84270 */
[----:B------:R-:W-:Y:S02]  /*48e0*/  ISETP.GT.AND P3, PT, R16, 0x4, P2 ;  /* 0x000000041000780c */ /* 0x000fe40001764270 */
[----:B------:R-:W-:-:S04]  /*48f0*/  @!P2 SEL R0, RZ, 0x1, !P4 ;  /* 0x00000001ff00a807 */ /* 0x000fc80006000000 */
[----:B------:R-:W-:-:S04]  /*4900*/  SEL R0, R0, 0x1, !P3 ;  /* 0x0000000100007807 */ /* 0x000fc80005800000 */
[----:B------:R-:W-:-:S03]  /*4910*/  LOP3.LUT P4, RZ, R0, 0xff, RZ, 0xc0, !PT ;  /* 0x000000ff00ff7812 */ /* 0x000fc6000788c0ff */
[----:B------:R-:W-:Y:S02]  /*4920*/  @!P3 SEL R2, R15, R4, !P2 ;  /* 0x000000040f02b207 */ /* 0x000fe40005000000 */
[----:B------:R-:W-:Y:S02]  /*4930*/  @!P3 SEL R3, R12, R5, !P2 ;  /* 0x000000050c03b207 */ /* 0x000fe40005000000 */
[C---:B---3--:R-:W-:Y:S02]  /*4940*/  ISETP.GT.AND P3, PT, R14.reuse, 0x4, P4 ;  /* 0x000000040e00780c */ /* 0x048fe40002764270 */
[----:B------:R-:W-:Y:S02]  /*4950*/  IADD3.X R12, PT, PT, R9, R8, RZ, P5, P6 ;  /* 0x00000008090c7210 */ /* 0x000fe40002fec4ff */
[----:B------:R-:W-:Y:S02]  /*4960*/  ISETP.LT.U32.AND P0, PT, R13, R2, PT ;  /* 0x000000020d00720c */ /* 0x000fe40003f01070 */
[----:B------:R-:W-:-:S02]  /*4970*/  ISETP.GT.AND P2, PT, R14, 0x4, PT ;  /* 0x000000040e00780c */ /* 0x000fc40003f44270 */
[CC--:B------:R-:W-:Y:S02]  /*4980*/  ISETP.LT.AND.EX P0, PT, R12.reuse, R3.reuse, PT, P0 ;  /* 0x000000030c00720c */ /* 0x0c0fe40003f01300 */
[----:B------:R-:W-:Y:S02]  /*4990*/  @!P4 SEL R0, RZ, 0x1, !P2 ;  /* 0x00000001ff00c807 */ /* 0x000fe40005000000 */
[CC--:B------:R-:W-:Y:S02]  /*49a0*/  SEL R4, R13.reuse, R2.reuse, P0 ;  /* 0x000000020d047207 */ /* 0x0c0fe40000000000 */
[----:B------:R-:W-:Y:S02]  /*49b0*/  SEL R5, R12, R3, P0 ;  /* 0x000000030c057207 */ /* 0x000fe40000000000 */
[----:B------:R-:W-:Y:S02]  /*49c0*/  SEL R0, R0, 0x1, !P3 ;  /* 0x0000000100007807 */ /* 0x000fe40005800000 */
[----:B------:R-:W-:-:S02]  /*49d0*/  @!P3 SEL R4, R13, R2, !P4 ;  /* 0x000000020d04b207 */ /* 0x000fc40006000000 */
[----:B------:R-:W-:-:S07]  /*49e0*/  @!P3 SEL R5, R12, R3, !P4 ;  /* 0x000000030c05b207 */ /* 0x000fce0006000000 */
.L_x_118:
[----:B------:R-:W-:Y:S05]  /*49f0*/  BSYNC.RECONVERGENT B2 ;  /* 0x0000000000027941 */ /* 0x000fea0003800200 */
.L_x_117:
[----:B------:R-:W-:Y:S05]  /*4a00*/  @P1 BRA `(.L_x_111) ;  /* 0x0000000000501947 */ /* 0x000fea0003800000 */
[----:B------:R-:W-:-:S05]  /*4a10*/  IADD3 R10, P0, PT, R11, R10, RZ ;  /* 0x0000000a0b0a7210 */ /* 0x000fca0007f1e0ff */
[----:B------:R-:W-:Y:S01]  /*4a20*/  IMAD.X R9, RZ, RZ, R9, P0 ;  /* 0x000000ffff097224 */ /* 0x000fe200000e0609 */
[----:B------:R-:W-:-:S04]  /*4a30*/  LEA R2, P0, R10, UR8, 0x2 ;  /* 0x000000080a027c11 */ /* 0x000fc8000f8010ff */
[----:B------:R-:W-:-:S05]  /*4a40*/  LEA.HI.X R3, R10, UR9, R9, 0x2, P0 ;  /* 0x000000090a037c11 */ /* 0x000fca00080f1409 */
[----:B------:R-:W2:Y:S01]  /*4a50*/  LDG.E R2, desc[UR10][R2.64] ;  /* 0x0000000a02027981 */ /* 0x000ea2000c1e1900 */
[----:B------:R-:W-:Y:S02]  /*4a60*/  LOP3.LUT P3, RZ, R0, 0xff, RZ, 0xc0, !PT ;  /* 0x000000ff00ff7812 */ /* 0x000fe4000786c0ff */
[----:B------:R-:W-:-:S05]  /*4a70*/  IADD3 R11, P0, PT, R10, UR6, RZ ;  /* 0x000000060a0b7c10 */ /* 0x000fca000ff1e0ff */
[----:B------:R-:W-:Y:S01]  /*4a80*/  IMAD.X R10, R9, 0x1, R8, P0 ;  /* 0x00000001090a7824 */ /* 0x000fe200000e0608 */
        /* <DEDUP_REMOVED lines=12> */
.L_x_111:
[----:B------:R-:W-:Y:S05]  /*4b50*/  BSYNC.RECONVERGENT B1 ;  /* 0x0000000000017941 */ /* 0x000fea0003800200 */
.L_x_108:
[----:B------:R-:W0:Y:S01]  /*4b60*/  S2R R10, SR_LANEID ;  /* 0x00000000000a7919 */ /* 0x000e220000000000 */
[----:B------:R-:W-:Y:S01]  /*4b70*/  LOP3.LUT R3, R0, 0xff, RZ, 0xc0, !PT ;  /* 0x000000ff00037812 */ /* 0x000fe200078ec0ff */
[----:B------:R-:W-:Y:S01]  /*4b80*/  BSSY.RECONVERGENT B1, `(.L_x_119) ;  /* 0x0000016000017945 */ /* 0x000fe20003800200 */
[----:B------:R1:W2:Y:S04]  /*4b90*/  SHFL.DOWN PT, R9, R4, 0x1, 0x1f ;  /* 0x08201f0004097f89 */ /* 0x0002a800000e0000 */
[----:B------:R1:W3:Y:S04]  /*4ba0*/  SHFL.DOWN PT, R8, R5, 0x1, 0x1f ;  /* 0x08201f0005087f89 */ /* 0x0002e800000e0000 */
[----:B------:R-:W4:Y:S01]  /*4bb0*/  SHFL.DOWN PT, R3, R3, 0x1, 0x1f ;  /* 0x08201f0003037f89 */ /* 0x000f2200000e0000 */
        /* <DEDUP_REMOVED lines=18> */
.L_x_120:
[----:B------:R-:W-:Y:S05]  /*4ce0*/  BSYNC.RECONVERGENT B1 ;  /* 0x0000000000017941 */ /* 0x000fea0003800200 */
.L_x_119:
        /* <DEDUP_REMOVED lines=23> */
.L_x_122:
[----:B------:R-:W-:Y:S05]  /*4e60*/  BSYNC.RECONVERGENT B1 ;  /* 0x0000000000017941 */ /* 0x000fea0003800200 */
.L_x_121:
        /* <DEDUP_REMOVED lines=20> */
.L_x_124:
[----:B------:R-:W-:Y:S05]  /*4fb0*/  BSYNC.RECONVERGENT B1 ;  /* 0x0000000000017941 */ /* 0x000fea0003800200 */
.L_x_123:
        /* <DEDUP_REMOVED lines=20> */
.L_x_126:
[----:B------:R-:W-:Y:S05]  /*5100*/  BSYNC.RECONVERGENT B1 ;  /* 0x0000000000017941 */ /* 0x000fea0003800200 */
.L_x_125:
        /* <DEDUP_REMOVED lines=20> */
.L_x_128:
[----:B------:R-:W-:Y:S05]  /*5250*/  BSYNC.RECONVERGENT B1 ;  /* 0x0000000000017941 */ /* 0x000fea0003800200 */
.L_x_127:
        /* <DEDUP_REMOVED lines=10> */
.L_x_130:
[----:B------:R-:W-:Y:S05]  /*5300*/  BSYNC.RECONVERGENT B1 ;  /* 0x0000000000017941 */ /* 0x000fea0003800200 */
.L_x_129:
        /* <DEDUP_REMOVED lines=82> */
[----:B------:R-:W-:-:S07]  /*5830*/  SEL R5, R3, R5, !P2 ;  /* 0x0000000503057207 */ /* 0x000fce0005000000 */
.L_x_89:
[----:B------:R-:W-:Y:S05]  /*5840*/  BSYNC.RECONVERGENT B0 ;  /* 0x0000000000007941 */ /* 0x000fea0003800200 */
.L_x_64:
[----:B------:R-:W-:Y:S05]  /*5850*/  @P1 EXIT ;  /* 0x000000000000194d */ /* 0x000fea0003800000 */
[----:B012---:R-:W0:Y:S02]  /*5860*/  LDC.64 R2, c[0x0][0x398] ;  /* 0x0000e600ff027b82 */ /* 0x007e240000000a00 */
[----:B0-----:R-:W-:-:S05]  /*5870*/  IMAD.WIDE.U32 R6, R6, 0x10, R2 ;  /* 0x0000001006067825 */ /* 0x001fca00078e0002 */
[----:B------:R-:W-:Y:S04]  /*5880*/  STG.E.64 desc[UR10][R6.64+0x8], R4 ;  /* 0x0000080406007986 */ /* 0x000fe8000c101b0a */
[----:B------:R-:W-:Y:S01]  /*5890*/  STG.E.U8 desc[UR10][R6.64], R0 ;  /* 0x0000000006007986 */ /* 0x000fe2000c10110a */
[----:B------:R-:W-:Y:S05]  /*58a0*/  EXIT ;  /* 0x000000000000794d */ /* 0x000fea0003800000 */
.L_x_131:
        /* <DEDUP_REMOVED lines=13> */
.L_x_404:


//--------------------- .text._ZN3cub18CUB_300001_SM_10006detail6reduce28DeviceReduceSingleTileKernelINS2_10policy_hubIN4cuda3std3__45tupleIJblEEEyN6thrust24THRUST_300001_SM_1000_NS8cuda_cub9__find_if7functorIS9_EEE10Policy1000ENSB_12zip_iteratorINS8_IJNSD_26transform_input_iterator_tIbNSB_6detail15normal_iteratorINSB_10device_ptrIiEEEE17greater_than_fourEENSB_17counting_iteratorIlNSB_11use_defaultESS_SS_EEEEEEEPS9_ySF_S9_S9_NS7_10__identityEEEvT0_T1_T2_T3_T4_T6_ --------------------------
	.section	.text._ZN3cub18CUB_300001_SM_10006detail6reduce28DeviceReduceSingleTileKernelINS2_10policy_hubIN4cuda3std3__45tupleIJblEEEyN6thrust24THRUST_300001_SM_1000_NS8cuda_cub9__find_if7functorIS9_EEE10Policy1000ENSB_12zip_iteratorINS8_IJNSD_26transform_input_iterator_tIbNSB_6detail15normal_iteratorINSB_10device_ptrIiEEEE17greater_than_fourEENSB_17counting_iteratorIlNSB_11use_defaultESS_SS_EEEEEEEPS9_ySF_S9_S9_NS7_10__identityEEEvT0_T1_T2_T3_T4_T6_,"ax",@progbits
	.align	128
        .global         _ZN3cub18CUB_300001_SM_10006detail6reduce28DeviceReduceSingleTileKernelINS2_10policy_hubIN4cuda3std3__45tupleIJblEEEyN6thrust24THRUST_300001_SM_1000_NS8cuda_cub9__find_if7functorIS9_EEE10Policy1000ENSB_12zip_iteratorINS8_IJNSD_26transform_input_iterator_tIbNSB_6detail15normal_iteratorINSB_10device_ptrIiEEEE17greater_than_fourEENSB_17counting_iteratorIlNSB_11use_defaultESS_SS_EEEEEEEPS9_ySF_S9_S9_NS7_10__identityEEEvT0_T1_T2_T3_T4_T6_
        .type           _ZN3cub18CUB_300001_SM_10006detail6reduce28DeviceReduceSingleTileKernelINS2_10policy_hubIN4cuda3std3__45tupleIJblEEEyN6thrust24THRUST_300001_SM_1000_NS8cuda_cub9__find_if7functorIS9_EEE10Policy1000ENSB_12zip_iteratorINS8_IJNSD_26transform_input_iterator_tIbNSB_6detail15normal_iteratorINSB_10device_ptrIiEEEE17greater_than_fourEENSB_17counting_iteratorIlNSB_11use_defaultESS_SS_EEEEEEEPS9_ySF_S9_S9_NS7_10__identityEEEvT0_T1_T2_T3_T4_T6_,@function
        .size           _ZN3cub18CUB_300001_SM_10006detail6reduce28DeviceReduceSingleTileKernelINS2_10policy_hubIN4cuda3std3__45tupleIJblEEEyN6thrust24THRUST_300001_SM_1000_NS8cuda_cub9__find_if7functorIS9_EEE10Policy1000ENSB_12zip_iteratorINS8_IJNSD_26transform_input_iterator_tIbNSB_6detail15normal_iteratorINSB_10device_ptrIiEEEE17greater_than_fourEENSB_17counting_iteratorIlNSB_11use_defaultESS_SS_EEEEEEEPS9_ySF_S9_S9_NS7_10__identityEEEvT0_T1_T2_T3_T4_T6_,(.L_x_405 - _ZN3cub18CUB_300001_SM_10006detail6reduce28DeviceReduceSingleTileKernelINS2_10policy_hubIN4cuda3std3__45tupleIJblEEEyN6thrust24THRUST_300001_SM_1000_NS8cuda_cub9__find_if7functorIS9_EEE10Policy1000ENSB_12zip_iteratorINS8_IJNSD_26transform_input_iterator_tIbNSB_6detail15normal_iteratorINSB_10device_ptrIiEEEE17greater_than_fourEENSB_17counting_iteratorIlNSB_11use_defaultESS_SS_EEEEEEEPS9_ySF_S9_S9_NS7_10__identityEEEvT0_T1_T2_T3_T4_T6_)
        .other          _ZN3cub18CUB_300001_SM_10006detail6reduce28DeviceReduceSingleTileKernelINS2_10policy_hubIN4cuda3std3__45tupleIJblEEEyN6thrust24THRUST_300001_SM_1000_NS8cuda_cub9__find_if7functorIS9_EEE10Policy1000ENSB_12zip_iteratorINS8_IJNSD_26transform_input_iterator_tIbNSB_6detail15normal_iteratorINSB_10device_ptrIiEEEE17greater_than_fourEENSB_17counting_iteratorIlNSB_11use_defaultESS_SS_EEEEEEEPS9_ySF_S9_S9_NS7_10__identityEEEvT0_T1_T2_T3_T4_T6_,@"STO_CUDA_ENTRY STV_DEFAULT"
_ZN3cub18CUB_300001_SM_10006detail6reduce28DeviceReduceSingleTileKernelINS2_10policy_hubIN4cuda3std3__45tupleIJblEEEyN6thrust24THRUST_300001_SM_1000_NS8cuda_cub9__find_if7functorIS9_EEE10Policy1000ENSB_12zip_iteratorINS8_IJNSD_26transform_input_iterator_tIbNSB_6detail15normal_iteratorINSB_10device_ptrIiEEEE17greater_than_fourEENSB_17counting_iteratorIlNSB_11use_defaultESS_SS_EEEEEEEPS9_ySF_S9_S9_NS7_10__identityEEEvT0_T1_T2_T3_T4_T6_:
.text._ZN3cub18CUB_300001_SM_10006detail6reduce28DeviceReduceSingleTileKernelINS2_10policy_hubIN4cuda3std3__45tupleIJblEEEyN6thrust24THRUST_300001_SM_1000_NS8cuda_cub9__find_if7functorIS9_EEE10Policy1000ENSB_12zip_iteratorINS8_IJNSD_26transform_input_iterator_tIbNSB_6detail15normal_iteratorINSB_10device_ptrIiEEEE17greater_than_fourEENSB_17counting_iteratorIlNSB_11use_defaultESS_SS_EEEEEEEPS9_ySF_S9_S9_NS7_10__identityEEEvT0_T1_T2_T3_T4_T6_:
[----:B------:R-:W-:Y:S01]  /*0000*/  LDC R1, c[0x0][0x37c] ;  /* 0x0000df00ff017b82 */ /* 0x000fe20000000800 */
[----:B------:R-:W0:Y:S07]  /*0010*/  LDCU.64 UR4, c[0x0][0x3a0] ;  /* 0x00007400ff0477ac */ /* 0x000e2e0008000a00 */
[----:B------:R-:W1:Y:S01]  /*0020*/  LDC.U8 R0, c[0x0][0x3b0] ;  /* 0x0000ec00ff007b82 */ /* 0x000e620000000000 */
[----:B------:R-:W2:Y:S01]  /*0030*/  LDCU.64 UR8, c[0x0][0x358] ;  /* 0x00006b00ff0877ac */ /* 0x000ea20008000a00 */
[----:B0-----:R-:W-:-:S04]  /*0040*/  UISETP.NE.U32.AND UP0, UPT, UR4, URZ, UPT ;  /* 0x000000ff0400728c */ /* 0x001fc8000bf05070 */
[----:B------:R-:W-:-:S09]  /*0050*/  UISETP.NE.AND.EX UP0, UPT, UR5, URZ, UPT, UP0 ;  /* 0x000000ff0500728c */ /* 0x000fd2000bf05300 */
        /* <DEDUP_REMOVED lines=9> */
.L_x_132:
[----:B------:R-:W-:Y:S01]  /*00f0*/  UISETP.GT.U32.AND UP0, UPT, UR4, 0x3ff, UPT ;  /* 0x000003ff0400788c */ /* 0x000fe2000bf04070 */
[----:B------:R-:W-:Y:S03]  /*0100*/  BSSY.RECONVERGENT B0, `(.L_x_133) ;  /* 0x0000549000007945 */ /* 0x000fe60003800200 */
[----:B------:R-:W-:-:S09]  /*0110*/  UISETP.GT.U32.AND.EX UP0, UPT, UR5, URZ, UPT, UP0 ;  /* 0x000000ff0500728c */ /* 0x000fd2000bf04100 */
[----:B------:R-:W-:Y:S05]  /*0120*/  BRA.U UP0, `(.L_x_134) ;  /* 0x0000002d00c47547 */ /* 0x000fea000b800000 */
[----:B------:R-:W0:Y:S01]  /*0130*/  S2R R5, SR_TID.X ;  /* 0x0000000000057919 */ /* 0x000e220000002100 */
[----:B------:R-:W-:Y:S01]  /*0140*/  CS2R R2, SRZ ;  /* 0x0000000000027805 */ /* 0x000fe2000001ff00 */
[----:B------:R-:W2:Y:S01]  /*0150*/  LDCU.64 UR6, c[0x0][0x390] ;  /* 0x00007200ff0677ac */ /* 0x000ea20008000a00 */
[----:B0-----:R-:W-:-:S13]  /*0160*/  ISETP.GE.U32.AND P1, PT, R5, UR4, PT ;  /* 0x0000000405007c0c */ /* 0x001fda000bf26070 */
[----:B------:R-:W0:Y:S08]  /*0170*/  @!P1 LDC.64 R6, c[0x0][0x380] ;  /* 0x0000e000ff069b82 */ /* 0x000e300000000a00 */
[----:B------:R-:W3:Y:S01]  /*0180*/  @!P1 LDC.64 R8, c[0x0][0x390] ;  /* 0x0000e400ff089b82 */ /* 0x000ee20000000a00 */
[----:B0-----:R-:W-:-:S06]  /*0190*/  @!P1 IMAD.WIDE.U32 R6, R5, 0x4, R6 ;  /* 0x0000000405069825 */ /* 0x001fcc00078e0006 */
[----:B------:R-:W4:Y:S01]  /*01a0*/  @!P1 LDG.E R6, desc[UR8][R6.64] ;  /* 0x0000000806069981 */ /* 0x000f22000c1e1900 */
[----:B------:R-:W-:Y:S01]  /*01b0*/  IMAD.MOV.U32 R11, RZ, RZ, R5 ;  /* 0x000000ffff0b7224 */ /* 0x000fe200078e0005 */
[C---:B---3--:R-:W-:Y:S01]  /*01c0*/  @!P1 IADD3 R2, P3, PT, R5.reuse, R8, RZ ;  /* 0x0000000805029210 */ /* 0x048fe20007f7e0ff */
[----:B------:R-:W-:Y:S01]  /*01d0*/  @!P1 VIADD R11, R5, 0x100 ;  /* 0x00000100050b9836 */ /* 0x000fe20000000000 */
[----:B------:R-:W-:Y:S01]  /*01e0*/  PRMT R4, RZ, 0x7610, R4 ;  /* 0x00007610ff047816 */ /* 0x000fe20000000004 */
[----:B------:R-:W-:Y:S02]  /*01f0*/  BSSY.RECONVERGENT B1, `(.L_x_135) ;  /* 0x000010a000017945 */ /* 0x000fe40003800200 */
[----:B------:R-:W-:Y:S01]  /*0200*/  @!P1 IMAD.X R3, RZ, RZ, R9, P3 ;  /* 0x000000ffff039224 */ /* 0x000fe200018e0609 */
[----:B------:R-:W-:Y:S02]  /*0210*/  ISETP.GE.U32.AND P2, PT, R11, UR4, PT ;  /* 0x000000040b007c0c */ /* 0x000fe4000bf46070 */
[----:B----4-:R-:W-:-:S04]  /*0220*/  @!P1 ISETP.GT.AND P0, PT, R6, 0x4, PT ;  /* 0x000000040600980c */ /* 0x010fc80003f04270 */
[----:B------:R-:W-:-:S04]  /*0230*/  @!P1 SEL R8, RZ, 0x1, !P0 ;  /* 0x00000001ff089807 */ /* 0x000fc80004000000 */
[----:B------:R-:W-:-:S03]  /*0240*/  @!P1 PRMT R4, R8, 0x7610, R4 ;  /* 0x0000761008049816 */ /* 0x000fc60000000004 */
[----:B--2---:R-:W-:Y:S05]  /*0250*/  @P2 BRA `(.L_x_136) ;  /* 0x00000010000c2947 */ /* 0x004fea0003800000 */
[----:B------:R-:W-:Y:S01]  /*0260*/  LOP3.LUT R10, RZ, R11, RZ, 0x33, !PT ;  /* 0x0000000bff0a7212 */ /* 0x000fe200078e33ff */
[----:B------:R-:W-:Y:S04]  /*0270*/  BSSY.RECONVERGENT B2, `(.L_x_137) ;  /* 0x0000080000027945 */ /* 0x000fe80003800200 */
[----:B------:R-:W-:-:S05]  /*0280*/  VIADD R10, R10, UR4 ;  /* 0x000000040a0a7c36 */ /* 0x000fca0008000000 */
[C---:B------:R-:W-:Y:S02]  /*0290*/  ISETP.GE.U32.AND P0, PT, R10.reuse, 0x700, PT ;  /* 0x000007000a00780c */ /* 0x040fe40003f06070 */
[----:B------:R-:W-:-:S04]  /*02a0*/  LEA.HI R12, R10, 0x1, RZ, 0x18 ;  /* 0x000000010a0c7811 */ /* 0x000fc800078fc0ff */
[----:B------:R-:W-:-:S04]  /*02b0*/  LOP3.LUT R23, R12, 0x7, RZ, 0xc0, !PT ;  /* 0x000000070c177812 */ /* 0x000fc800078ec0ff */
[----:B------:R-:W-:-:S03]  /*02c0*/  ISETP.NE.AND P1, PT, R23, RZ, PT ;  /* 0x000000ff1700720c */ /* 0x000fc60003f25270 */
[----:B------:R-:W-:Y:S10]  /*02d0*/  @!P0 BRA `(.L_x_138) ;  /* 0x0000000400e48947 */ /* 0x000ff40003800000 */
[----:B------:R-:W0:Y:S01]  /*02e0*/  LDC.64 R6, c[0x0][0x380] ;  /* 0x0000e000ff067b82 */ /* 0x000e220000000a00 */
[----:B------:R-:W-:-:S05]  /*02f0*/  LOP3.LUT R13, R12, 0x1fffff8, RZ, 0xc0, !PT ;  /* 0x01fffff80c0d7812 */ /* 0x000fca00078ec0ff */
[----:B------:R-:W-:-:S07]  /*0300*/  IMAD.MOV R13, RZ, RZ, -R13 ;  /* 0x000000ffff0d7224 */ /* 0x000fce00078e0a0d */
.L_x_139:
[----:B0-----:R-:W-:-:S05]  /*0310*/  IMAD.WIDE.U32 R8, R11, 0x4, R6 ;  /* 0x000000040b087825 */ /* 0x001fca00078e0006 */
        /* <DEDUP_REMOVED lines=10> */
[C---:B------:R-:W-:Y:S01]  /*03c0*/  IADD3 R17, P3, PT, R11.reuse, UR6, RZ ;  /* 0x000000060b117c10 */ /* 0x040fe2000ff7e0ff */
[----:B------:R-:W-:Y:S01]  /*03d0*/  VIADD R11, R11, 0x800 ;  /* 0x000008000b0b7836 */ /* 0x000fe20000000000 */
[----:B------:R-:W-:-:S03]  /*03e0*/  LOP3.LUT P5, RZ, R21, 0xff, RZ, 0xc0, !PT ;  /* 0x000000ff15ff7812 */ /* 0x000fc600078ac0ff */
[----:B------:R-:W-:Y:S01]  /*03f0*/  IMAD.X R4, RZ, RZ, UR7, P3 ;  /* 0x00000007ff047e24 */ /* 0x000fe200098e06ff */
[C---:B--2---:R-:W-:Y:S02]  /*0400*/  ISETP.GT.AND P0, PT, R24.reuse, 0x4, PT ;  /* 0x000000041800780c */ /* 0x044fe40003f04270 */
[----:B------:R-:W-:-:S07]  /*0410*/  ISETP.GT.AND P2, PT, R24, 0x4, P5 ;  /* 0x000000041800780c */ /* 0x000fce0002f44270 */
[----:B------:R-:W-:Y:S02]  /*0420*/  @!P5 SEL R21, RZ, 0x1, !P0 ;  /* 0x00000001ff15d807 */ /* 0x000fe40004000000 */
[----:B---3--:R-:W-:Y:S02]  /*0430*/  ISETP.GT.AND P6, PT, R22, 0x4, PT ;  /* 0x000000041600780c */ /* 0x008fe40003fc4270 */
[----:B------:R-:W-:Y:S02]  /*0440*/  SEL R21, R21, 0x1, !P2 ;  /* 0x0000000115157807 */ /* 0x000fe40005000000 */
[----:B------:R-:W-:Y:S02]  /*0450*/  ISETP.LT.U32.AND P0, PT, R17, R2, PT ;  /* 0x000000021100720c */ /* 0x000fe40003f01070 */
[----:B------:R-:W-:Y:S02]  /*0460*/  LOP3.LUT P3, RZ, R21, 0xff, RZ, 0xc0, !PT ;  /* 0x000000ff15ff7812 */ /* 0x000fe4000786c0ff */
[----:B------:R-:W-:-:S02]  /*0470*/  ISETP.LT.AND.EX P0, PT, R4, R3, PT, P0 ;  /* 0x000000030400720c */ /* 0x000fc40003f01300 */
[----:B------:R-:W-:Y:S02]  /*0480*/  ISETP.GT.AND P4, PT, R22, 0x4, P3 ;  /* 0x000000041600780c */ /* 0x000fe40001f84270 */
[CC--:B0-----:R-:W-:Y:S02]  /*0490*/  SEL R9, R17.reuse, R2.reuse, P0 ;  /* 0x0000000211097207 */ /* 0x0c1fe40000000000 */
[CC--:B------:R-:W-:Y:S02]  /*04a0*/  SEL R24, R4.reuse, R3.reuse, P0 ;  /* 0x0000000304187207 */ /* 0x0c0fe40000000000 */
[----:B------:R-:W-:Y:S02]  /*04b0*/  @!P2 SEL R9, R17, R2, !P5 ;  /* 0x000000021109a207 */ /* 0x000fe40006800000 */
[----:B------:R-:W-:Y:S02]  /*04c0*/  @!P2 SEL R24, R4, R3, !P5 ;  /* 0x000000030418a207 */ /* 0x000fe40006800000 */
[----:B------:R-:W-:-:S02]  /*04d0*/  @!P3 SEL R21, RZ, 0x1, !P6 ;  /* 0x00000001ff15b807 */ /* 0x000fc40007000000 */
[----:B------:R-:W-:Y:S02]  /*04e0*/  IADD3 R2, P0, PT, R17, 0x100, RZ ;  /* 0x0000010011027810 */ /* 0x000fe40007f1e0ff */
        /* <DEDUP_REMOVED lines=67> */
[-C--:B------:R-:W-:Y:S02]  /*0920*/  ISETP.LT.AND.EX P0, PT, R3, R8.reuse, PT, P0 ;  /* 0x000000080300720c */ /* 0x080fe40003f01300 */
        /* <DEDUP_REMOVED lines=10> */
[-C--:B------:R-:W-:Y:S02]  /*09d0*/  ISETP.LT.U32.AND P0, PT, R17, R14.reuse, PT ;  /* 0x0000000e1100720c */ /* 0x080fe40003f01070 */
        /* <DEDUP_REMOVED lines=9> */
.L_x_138:
[----:B------:R-:W-:Y:S05]  /*0a70*/  BSYNC.RECONVERGENT B2 ;  /* 0x0000000000027941 */ /* 0x000fea0003800200 */
.L_x_137:
[----:B------:R-:W-:Y:S05]  /*0a80*/  @!P1 BRA `(.L_x_136) ;  /* 0x0000000800009947 */ /* 0x000fea0003800000 */
[----:B------:R-:W-:Y:S01]  /*0a90*/  ISETP.GE.U32.AND P0, PT, R23, 0x4, PT ;  /* 0x000000041700780c */ /* 0x000fe20003f06070 */
[----:B------:R-:W-:Y:S01]  /*0aa0*/  BSSY.RECONVERGENT B2, `(.L_x_140) ;  /* 0x0000042000027945 */ /* 0x000fe20003800200 */
[----:B------:R-:W-:-:S11]  /*0ab0*/  LOP3.LUT P1, R12, R12, 0x3, RZ, 0xc0, !PT ;  /* 0x000000030c0c7812 */ /* 0x000fd6000782c0ff */
[----:B------:R-:W-:Y:S05]  /*0ac0*/  @!P0 BRA `(.L_x_141) ;  /* 0x0000000000fc8947 */ /* 0x000fea0003800000 */
[----:B------:R-:W0:Y:S01]  /*0ad0*/  LDC.64 R8, c[0x0][0x380] ;  /* 0x0000e000ff087b82 */ /* 0x000e220000000a00 */
[----:B------:R-:W2:Y:S01]  /*0ae0*/  LDCU.64 UR10, c[0x0][0x390] ;  /* 0x00007200ff0a77ac */ /* 0x000ea20008000a00 */
[----:B0-----:R-:W-:-:S05]  /*0af0*/  IMAD.WIDE.U32 R8, R11, 0x4, R8 ;  /* 0x000000040b087825 */ /* 0x001fca00078e0008 */
[----:B------:R-:W3:Y:S04]  /*0b00*/  LDG.E R7, desc[UR8][R8.64] ;  /* 0x0000000808077981 */ /* 0x000ee8000c1e1900 */
[----:B------:R-:W4:Y:S04]  /*0b10*/  LDG.E R13, desc[UR8][R8.64+0x400] ;  /* 0x00040008080d7981 */ /* 0x000f28000c1e1900 */
[----:B------:R-:W5:Y:S04]  /*0b20*/  LDG.E R14, desc[UR8][R8.64+0x800] ;  /* 0x00080008080e7981 */ /* 0x000f68000c1e1900 */
[----:B------:R0:W5:Y:S01]  /*0b30*/  LDG.E R6, desc[UR8][R8.64+0xc00] ;  /* 0x000c000808067981 */ /* 0x000162000c1e1900 */
[----:B------:R-:W-:-:S02]  /*0b40*/  LOP3.LUT P3, RZ, R4, 0xff, RZ, 0xc0, !PT ;  /* 0x000000ff04ff7812 */ /* 0x000fc4000786c0ff */
[----:B--2---:R-:W-:-:S05]  /*0b50*/  IADD3 R15, P2, PT, R11, UR10, RZ ;  /* 0x0000000a0b0f7c10 */ /* 0x004fca000ff5e0ff */
[----:B------:R-:W-:Y:S01]  /*0b60*/  IMAD.X R16, RZ, RZ, UR11, P2 ;  /* 0x0000000bff107e24 */ /* 0x000fe200090e06ff */
[C---:B---3--:R-:W-:Y:S02]  /*0b70*/  ISETP.GT.AND P0, PT, R7.reuse, 0x4, PT ;  /* 0x000000040700780c */ /* 0x048fe40003f04270 */
[----:B------:R-:W-:Y:S01]  /*0b80*/  ISETP.GT.AND P4, PT, R7, 0x4, P3 ;  /* 0x000000040700780c */ /* 0x000fe20001f84270 */
[----:B------:R-:W-:Y:S02]  /*0b90*/  VIADD R7, R11, 0x100 ;  /* 0x000001000b077836 */ /* 0x000fe40000000000 */
[----:B------:R-:W-:Y:S02]  /*0ba0*/  @!P3 SEL R4, RZ, 0x1, !P0 ;  /* 0x00000001ff04b807 */ /* 0x000fe40004000000 */
[----:B------:R-:W-:Y:S02]  /*0bb0*/  ISETP.LT.U32.AND P0, PT, R15, R2, PT ;  /* 0x000000020f00720c */ /* 0x000fe40003f01070 */
[----:B------:R-:W-:-:S02]  /*0bc0*/  SEL R4, R4, 0x1, !P4 ;  /* 0x0000000104047807 */ /* 0x000fc40006000000 */
[-C--:B------:R-:W-:Y:S02]  /*0bd0*/  ISETP.LT.AND.EX P0, PT, R16, R3.reuse, PT, P0 ;  /* 0x000000031000720c */ /* 0x080fe40003f01300 */
[----:B------:R-:W-:Y:S02]  /*0be0*/  LOP3.LUT P2, RZ, R4, 0xff, RZ, 0xc0, !PT ;  /* 0x000000ff04ff7812 */ /* 0x000fe4000784c0ff */
[-C--:B------:R-:W-:Y:S02]  /*0bf0*/  SEL R18, R15, R2.reuse, P0 ;  /* 0x000000020f127207 */ /* 0x080fe40000000000 */
[CC--:B0-----:R-:W-:Y:S02]  /*0c00*/  SEL R9, R16.reuse, R3.reuse, P0 ;  /* 0x0000000310097207 */ /* 0x0c1fe40000000000 */
[----:B----4-:R-:W-:Y:S02]  /*0c10*/  ISETP.GT.AND P0, PT, R13, 0x4, PT ;  /* 0x000000040d00780c */ /* 0x010fe40003f04270 */
[----:B------:R-:W-:Y:S01]  /*0c20*/  @!P4 SEL R18, R15, R2, !P3 ;  /* 0x000000020f12c207 */ /* 0x000fe20005800000 */
[----:B------:R-:W-:Y:S01]  /*0c30*/  VIADD R2, R11, 0x200 ;  /* 0x000002000b027836 */ /* 0x000fe20000000000 */
[----:B------:R-:W-:-:S02]  /*0c40*/  @!P4 SEL R9, R16, R3, !P3 ;  /* 0x000000031009c207 */ /* 0x000fc40005800000 */
[----:B------:R-:W-:Y:S02]  /*0c50*/  ISETP.GT.AND P4, PT, R13, 0x4, P2 ;  /* 0x000000040d00780c */ /* 0x000fe40001784270 */
[----:B------:R-:W-:Y:S02]  /*0c60*/  @!P2 SEL R4, RZ, 0x1, !P0 ;  /* 0x00000001ff04a807 */ /* 0x000fe40004000000 */
[----:B------:R-:W-:Y:S02]  /*0c70*/  IADD3 R7, P5, PT, R7, UR10, RZ ;  /* 0x0000000a07077c10 */ /* 0x000fe4000ffbe0ff */
[----:B------:R-:W-:Y:S02]  /*0c80*/  SEL R4, R4, 0x1, !P4 ;  /* 0x0000000104047807 */ /* 0x000fe40006000000 */
[----:B------:R-:W-:Y:S01]  /*0c90*/  ISETP.LT.U32.AND P0, PT, R7, R18, PT ;  /* 0x000000120700720c */ /* 0x000fe20003f01070 */
[----:B------:R-:W-:Y:S01]  /*0ca0*/  IMAD.X R8, RZ, RZ, UR11, P5 ;  /* 0x0000000bff087e24 */ /* 0x000fe2000a8e06ff */
[----:B------:R-:W-:-:S04]  /*0cb0*/  LOP3.LUT P3, RZ, R4, 0xff, RZ, 0xc0, !PT ;  /* 0x000000ff04ff7812 */ /* 0x000fc8000786c0ff */
[----:B------:R-:W-:-:S04]  /*0cc0*/  ISETP.LT.AND.EX P0, PT, R8, R9, PT, P0 ;  /* 0x000000090800720c */ /* 0x000fc80003f01300 */
[CC--:B------:R-:W-:Y:S02]  /*0cd0*/  SEL R16, R7.reuse, R18.reuse, P0 ;  /* 0x0000001207107207 */ /* 0x0c0fe40000000000 */
[CC--:B------:R-:W-:Y:S02]  /*0ce0*/  SEL R13, R8.reuse, R9.reuse, P0 ;  /* 0x00000009080d7207 */ /* 0x0c0fe40000000000 */
[----:B------:R-:W-:Y:S02]  /*0cf0*/  @!P4 SEL R16, R7, R18, !P2 ;  /* 0x000000120710c207 */ /* 0x000fe40005000000 */
[----:B------:R-:W-:Y:S02]  /*0d00*/  @!P4 SEL R13, R8, R9, !P2 ;  /* 0x00000009080dc207 */ /* 0x000fe40005000000 */
[----:B------:R-:W-:Y:S01]  /*0d10*/  IADD3 R3, P0, PT, R2, UR10, RZ ;  /* 0x0000000a02037c10 */ /* 0x000fe2000ff1e0ff */
[C---:B------:R-:W-:Y:S01]  /*0d20*/  VIADD R2, R11.reuse, 0x300 ;  /* 0x000003000b027836 */ /* 0x040fe20000000000 */
[C---:B-----5:R-:W-:Y:S01]  /*0d30*/  ISETP.GT.AND P2, PT, R14.reuse, 0x4, PT ;  /* 0x000000040e00780c */ /* 0x060fe20003f44270 */
[----:B------:R-:W-:Y:S01]  /*0d40*/  VIADD R11, R11, 0x400 ;  /* 0x000004000b0b7836 */ /* 0x000fe20000000000 */
[----:B------:R-:W-:Y:S01]  /*0d50*/  ISETP.GT.AND P4, PT, R14, 0x4, P3 ;  /* 0x000000040e00780c */ /* 0x000fe20001f84270 */
[----:B------:R-:W-:Y:S01]  /*0d60*/  IMAD.X R8, RZ, RZ, UR11, P0 ;  /* 0x0000000bff087e24 */ /* 0x000fe200080e06ff */
[----:B------:R-:W-:-:S02]  /*0d70*/  @!P3 SEL R4, RZ, 0x1, !P2 ;  /* 0x00000001ff04b807 */ /* 0x000fc40005000000 */
[CC--:B------:R-:W-:Y:S02]  /*0d80*/  ISETP.LT.U32.AND P0, PT, R3.reuse, R16.reuse, PT ;  /* 0x000000100300720c */ /* 0x0c0fe40003f01070 */
[----:B------:R-:W-:Y:S02]  /*0d90*/  SEL R4, R4, 0x1, !P4 ;  /* 0x0000000104047807 */ /* 0x000fe40006000000 */
[----:B------:R-:W-:Y:S02]  /*0da0*/  ISETP.LT.AND.EX P0, PT, R8, R13, PT, P0 ;  /* 0x0000000d0800720c */ /* 0x000fe40003f01300 */
[----:B------:R-:W-:Y:S02]  /*0db0*/  LOP3.LUT P2, RZ, R4, 0xff, RZ, 0xc0, !PT ;  /* 0x000000ff04ff7812 */ /* 0x000fe4000784c0ff */
[----:B------:R-:W-:Y:S02]  /*0dc0*/  IADD3 R7, P5, PT, R2, UR10, RZ ;  /* 0x0000000a02077c10 */ /* 0x000fe4000ffbe0ff */
[----:B------:R-:W-:-:S02]  /*0dd0*/  SEL R14, R3, R16, P0 ;  /* 0x00000010030e7207 */ /* 0x000fc40000000000 */
[CC--:B------:R-:W-:Y:S02]  /*0de0*/  SEL R9, R8.reuse, R13.reuse, P0 ;  /* 0x0000000d08097207 */ /* 0x0c0fe40000000000 */
[----:B------:R-:W-:Y:S02]  /*0df0*/  @!P4 SEL R14, R3, R16, !P3 ;  /* 0x00000010030ec207 */ /* 0x000fe40005800000 */
[----:B------:R-:W-:Y:S01]  /*0e00*/  @!P4 SEL R9, R8, R13, !P3 ;  /* 0x0000000d0809c207 */ /* 0x000fe20005800000 */
[----:B------:R-:W-:Y:S01]  /*0e10*/  IMAD.X R8, RZ, RZ, UR11, P5 ;  /* 0x0000000bff087e24 */ /* 0x000fe2000a8e06ff */
[C---:B------:R-:W-:Y:S02]  /*0e20*/  ISETP.GT.AND P4, PT, R6.reuse, 0x4, P2 ;  /* 0x000000040600780c */ /* 0x040fe40001784270 */
        /* <DEDUP_REMOVED lines=9> */
.L_x_141:
[----:B------:R-:W-:Y:S05]  /*0ec0*/  BSYNC.RECONVERGENT B2 ;  /* 0x0000000000027941 */ /* 0x000fea0003800200 */
.L_x_140:
[----:B------:R-:W-:Y:S05]  /*0ed0*/  @!P1 BRA `(.L_x_136) ;  /* 0x0000000000ec9947 */ /* 0x000fea0003800000 */
[----:B------:R-:W-:Y:S01]  /*0ee0*/  ISETP.NE.AND P0, PT, R12, 0x1, PT ;  /* 0x000000010c00780c */ /* 0x000fe20003f05270 */
[----:B------:R-:W-:Y:S01]  /*0ef0*/  BSSY.RECONVERGENT B2, `(.L_x_142) ;  /* 0x0000025000027945 */ /* 0x000fe20003800200 */
[----:B------:R-:W-:-:S11]  /*0f00*/  LOP3.LUT P1, RZ, R10, 0x100, RZ, 0xc0, !PT ;  /* 0x000001000aff7812 */ /* 0x000fd6000782c0ff */
[----:B------:R-:W-:Y:S05]  /*0f10*/  @!P0 BRA `(.L_x_143) ;  /* 0x0000000000888947 */ /* 0x000fea0003800000 */
[----:B------:R-:W0:Y:S01]  /*0f20*/  LDC.64 R6, c[0x0][0x380] ;  /* 0x0000e000ff067b82 */ /* 0x000e220000000a00 */
[----:B------:R-:W2:Y:S01]  /*0f30*/  LDCU.64 UR10, c[0x0][0x390] ;  /* 0x00007200ff0a77ac */ /* 0x000ea20008000a00 */
[----:B0-----:R-:W-:-:S05]  /*0f40*/  IMAD.WIDE.U32 R6, R11, 0x4, R6 ;  /* 0x000000040b067825 */ /* 0x001fca00078e0006 */
[----:B------:R-:W3:Y:S04]  /*0f50*/  LDG.E R8, desc[UR8][R6.64] ;  /* 0x0000000806087981 */ /* 0x000ee8000c1e1900 */
[----:B------:R0:W4:Y:S01]  /*0f60*/  LDG.E R12, desc[UR8][R6.64+0x400] ;  /* 0x00040008060c7981 */ /* 0x000122000c1e1900 */
[----:B------:R-:W-:Y:S01]  /*0f70*/  LOP3.LUT P2, RZ, R4, 0xff, RZ, 0xc0, !PT ;  /* 0x000000ff04ff7812 */ /* 0x000fe2000784c0ff */
[C---:B------:R-:W-:Y:S01]  /*0f80*/  VIADD R10, R11.reuse, 0x100 ;  /* 0x000001000b0a7836 */ /* 0x040fe20000000000 */
[C---:B--2---:R-:W-:Y:S01]  /*0f90*/  IADD3 R9, P4, PT, R11.reuse, UR10, RZ ;  /* 0x0000000a0b097c10 */ /* 0x044fe2000ff9e0ff */
[----:B------:R-:W-:-:S03]  /*0fa0*/  VIADD R11, R11, 0x200 ;  /* 0x000002000b0b7836 */ /* 0x000fc60000000000 */
[----:B------:R-:W-:Y:S02]  /*0fb0*/  ISETP.LT.U32.AND P0, PT, R9, R2, PT ;  /* 0x000000020900720c */ /* 0x000fe40003f01070 */
[C---:B---3--:R-:W-:Y:S02]  /*0fc0*/  ISETP.GT.AND P5, PT, R8.reuse, 0x4, PT ;  /* 0x000000040800780c */ /* 0x048fe40003fa4270 */
[----:B------:R-:W-:Y:S01]  /*0fd0*/  ISETP.GT.AND P3, PT, R8, 0x4, P2 ;  /* 0x000000040800780c */ /* 0x000fe20001764270 */
[----:B------:R-:W-:Y:S02]  /*0fe0*/  IMAD.X R8, RZ, RZ, UR11, P4 ;  /* 0x0000000bff087e24 */ /* 0x000fe4000a0e06ff */
[----:B------:R-:W-:Y:S02]  /*0ff0*/  @!P2 SEL R4, RZ, 0x1, !P5 ;  /* 0x00000001ff04a807 */ /* 0x000fe40006800000 */
[----:B------:R-:W-:Y:S02]  /*1000*/  IADD3 R13, P5, PT, R10, UR10, RZ ;  /* 0x0000000a0a0d7c10 */ /* 0x000fe4000ffbe0ff */
[----:B0-----:R-:W-:-:S02]  /*1010*/  SEL R7, R4, 0x1, !P3 ;  /* 0x0000000104077807 */ /* 0x001fc40005800000 */
[CC--:B------:R-:W-:Y:S02]  /*1020*/  ISETP.LT.AND.EX P0, PT, R8.reuse, R3.reuse, PT, P0 ;  /* 0x000000030800720c */ /* 0x0c0fe40003f01300 */
[----:B------:R-:W-:Y:S02]  /*1030*/  LOP3.LUT P4, RZ, R7, 0xff, RZ, 0xc0, !PT ;  /* 0x000000ff07ff7812 */ /* 0x000fe4000788c0ff */
[CC--:B------:R-:W-:Y:S02]  /*1040*/  SEL R4, R9.reuse, R2.reuse, P0 ;  /* 0x0000000209047207 */ /* 0x0c0fe40000000000 */
[CC--:B------:R-:W-:Y:S02]  /*1050*/  SEL R6, R8.reuse, R3.reuse, P0 ;  /* 0x0000000308067207 */ /* 0x0c0fe40000000000 */
[----:B------:R-:W-:Y:S01]  /*1060*/  @!P3 SEL R4, R9, R2, !P2 ;  /* 0x000000020904b207 */ /* 0x000fe20005000000 */
[----:B------:R-:W-:Y:S01]  /*1070*/  IMAD.X R9, RZ, RZ, UR11, P5 ;  /* 0x0000000bff097e24 */ /* 0x000fe2000a8e06ff */
[----:B------:R-:W-:-:S02]  /*1080*/  @!P3 SEL R6, R8, R3, !P2 ;  /* 0x000000030806b207 */ /* 0x000fc40005000000 */
[C---:B----4-:R-:W-:Y:S02]  /*1090*/  ISETP.GT.AND P3, PT, R12.reuse, 0x4, P4 ;  /* 0x000000040c00780c */ /* 0x050fe40002764270 */
[----:B------:R-:W-:Y:S02]  /*10a0*/  ISETP.GT.AND P2, PT, R12, 0x4, PT ;  /* 0x000000040c00780c */ /* 0x000fe40003f44270 */
[----:B------:R-:W-:Y:S02]  /*10b0*/  ISETP.LT.U32.AND P0, PT, R13, R4, PT ;  /* 0x000000040d00720c */ /* 0x000fe40003f01070 */
[----:B------:R-:W-:Y:S02]  /*10c0*/  @!P4 SEL R7, RZ, 0x1, !P2 ;  /* 0x00000001ff07c807 */ /* 0x000fe40005000000 */
[----:B------:R-:W-:Y:S02]  /*10d0*/  ISETP.LT.AND.EX P0, PT, R9, R6, PT, P0 ;  /* 0x000000060900720c */ /* 0x000fe40003f01300 */
[----:B------:R-:W-:-:S02]  /*10e0*/  SEL R7, R7, 0x1, !P3 ;  /* 0x0000000107077807 */ /* 0x000fc40005800000 */
[----:B------:R-:W-:Y:S02]  /*10f0*/  SEL R2, R13, R4, P0 ;  /* 0x000000040d027207 */ /* 0x000fe40000000000 */
[----:B------:R-:W-:Y:S02]  /*1100*/  SEL R3, R9, R6, P0 ;  /* 0x0000000609037207 */ /* 0x000fe40000000000 */
[----:B------:R-:W-:Y:S02]  /*1110*/  @!P3 SEL R2, R13, R4, !P4 ;  /* 0x000000040d02b207 */ /* 0x000fe40006000000 */
[----:B------:R-:W-:Y:S02]  /*1120*/  @!P3 SEL R3, R9, R6, !P4 ;  /* 0x000000060903b207 */ /* 0x000fe40006000000 */
[----:B------:R-:W-:-:S07]  /*1130*/  PRMT R4, R7, 0x7610, R4 ;  /* 0x0000761007047816 */ /* 0x000fce0000000004 */
.L_x_143:
[----:B------:R-:W-:Y:S05]  /*1140*/  BSYNC.RECONVERGENT B2 ;  /* 0x0000000000027941 */ /* 0x000fea0003800200 */
.L_x_142:
[----:B------:R-:W-:Y:S05]  /*1150*/  @P1 BRA `(.L_x_136) ;  /* 0x00000000004c1947 */ /* 0x000fea0003800000 */
[----:B------:R-:W0:Y:S01]  /*1160*/  LDC.64 R6, c[0x0][0x380] ;  /* 0x0000e000ff067b82 */ /* 0x000e220000000a00 */
[----:B------:R-:W2:Y:S01]  /*1170*/  LDCU.64 UR10, c[0x0][0x390] ;  /* 0x00007200ff0a77ac */ /* 0x000ea20008000a00 */
[----:B0-----:R-:W-:-:S06]  /*1180*/  IMAD.WIDE.U32 R6, R11, 0x4, R6 ;  /* 0x000000040b067825 */ /* 0x001fcc00078e0006 */
[----:B------:R-:W3:Y:S01]  /*1190*/  LDG.E R6, desc[UR8][R6.64] ;  /* 0x0000000806067981 */ /* 0x000ee2000c1e1900 */
[----:B------:R-:W-:Y:S02]  /*11a0*/  LOP3.LUT P3, RZ, R4, 0xff, RZ, 0xc0, !PT ;  /* 0x000000ff04ff7812 */ /* 0x000fe4000786c0ff */
[----:B--2---:R-:W-:-:S05]  /*11b0*/  IADD3 R11, P0, PT, R11, UR10, RZ ;  /* 0x0000000a0b0b7c10 */ /* 0x004fca000ff1e0ff */
[----:B------:R-:W-:Y:S01]  /*11c0*/  IMAD.X R10, RZ, RZ, UR11, P0 ;  /* 0x0000000bff0a7e24 */ /* 0x000fe200080e06ff */
[----:B------:R-:W-:-:S04]  /*11d0*/  ISETP.LT.U32.AND P0, PT, R11, R2, PT ;  /* 0x000000020b00720c */ /* 0x000fc80003f01070 */
[----:B------:R-:W-:-:S04]  /*11e0*/  ISETP.LT.AND.EX P0, PT, R10, R3, PT, P0 ;  /* 0x000000030a00720c */ /* 0x000fc80003f01300 */
[----:B------:R-:W-:Y:S02]  /*11f0*/  SEL R8, R11, R2, P0 ;  /* 0x000000020b087207 */ /* 0x000fe40000000000 */
[----:B------:R-:W-:Y:S02]  /*1200*/  SEL R9, R10, R3, P0 ;  /* 0x000000030a097207 */ /* 0x000fe40000000000 */
[C---:B---3--:R-:W-:Y:S02]  /*1210*/  ISETP.GT.AND P2, PT, R6.reuse, 0x4, P3 ;  /* 0x000000040600780c */ /* 0x048fe40001f44270 */
[----:B------:R-:W-:-:S04]  /*1220*/  ISETP.GT.AND P1, PT, R6, 0x4, PT ;  /* 0x000000040600780c */ /* 0x000fc80003f24270 */
[----:B------:R-:W-:-:S04]  /*1230*/  @!P3 SEL R4, RZ, 0x1, !P1 ;  /* 0x00000001ff04b807 */ /* 0x000fc80004800000 */
[----:B------:R-:W-:-:S03]  /*1240*/  SEL R4, R4, 0x1, !P2 ;  /* 0x0000000104047807 */ /* 0x000fc60005000000 */
[----:B------:R-:W-:Y:S02]  /*1250*/  @!P2 SEL R8, R11, R2, !P3 ;  /* 0x000000020b08a207 */ /* 0x000fe40005800000 */
[----:B------:R-:W-:-:S03]  /*1260*/  @!P2 SEL R9, R10, R3, !P3 ;  /* 0x000000030a09a207 */ /* 0x000fc60005800000 */
[----:B------:R-:W-:Y:S02]  /*1270*/  IMAD.MOV.U32 R2, RZ, RZ, R8 ;  /* 0x000000ffff027224 */ /* 0x000fe400078e0008 */
[----:B------:R-:W-:-:S07]  /*1280*/  IMAD.MOV.U32 R3, RZ, RZ, R9 ;  /* 0x000000ffff037224 */ /* 0x000fce00078e0009 */
.L_x_136:
[----:B------:R-:W-:Y:S05]  /*1290*/  BSYNC.RECONVERGENT B1 ;  /* 0x0000000000017941 */ /* 0x000fea0003800200 */
.L_x_135:
[----:B------:R-:W-:-:S04]  /*12a0*/  UISETP.GE.U32.AND UP0, UPT, UR4, 0x100, UPT ;  /* 0x000001000400788c */ /* 0x000fc8000bf06070 */
[----:B------:R-:W-:-:S09]  /*12b0*/  UISETP.GE.U32.AND.EX UP0, UPT, UR5, URZ, UPT, UP0 ;  /* 0x000000ff0500728c */ /* 0x000fd2000bf06100 */
[----:B------:R-:W-:Y:S05]  /*12c0*/  BRA.U !UP0, `(.L_x_144) ;  /* 0x0000000d08407547 */ /* 0x000fea000b800000 */
[----:B------:R-:W0:Y:S01]  /*12d0*/  S2R R10, SR_LANEID ;  /* 0x00000000000a7919 */ /* 0x000e220000000000 */
[----:B------:R-:W-:Y:S01]  /*12e0*/  LOP3.LUT R6, R4, 0xff, RZ, 0xc0, !PT ;  /* 0x000000ff04067812 */ /* 0x000fe200078ec0ff */
[----:B------:R-:W-:Y:S01]  /*12f0*/  BSSY.RECONVERGENT B1, `(.L_x_145) ;  /* 0x0000016000017945 */ /* 0x000fe20003800200 */
[----:B------:R2:W3:Y:S04]  /*1300*/  SHFL.DOWN PT, R9, R2, 0x1, 0x1f ;  /* 0x08201f0002097f89 */ /* 0x0004e800000e0000 */
[----:B------:R2:W4:Y:S04]  /*1310*/  SHFL.DOWN PT, R8, R3, 0x1, 0x1f ;  /* 0x08201f0003087f89 */ /* 0x00052800000e0000 */
[----:B------:R2:W1:Y:S01]  /*1320*/  SHFL.DOWN PT, R7, R6, 0x1, 0x1f ;  /* 0x08201f0006077f89 */ /* 0x00046200000e0000 */
        /* <DEDUP_REMOVED lines=18> */
.L_x_146:
[----:B------:R-:W-:Y:S05]  /*1450*/  BSYNC.RECONVERGENT B1 ;  /* 0x0000000000017941 */ /* 0x000fea0003800200 */
.L_x_145:
        /* <DEDUP_REMOVED lines=23> */
.L_x_148:
[----:B------:R-:W-:Y:S05]  /*15d0*/  BSYNC.RECONVERGENT B1 ;  /* 0x0000000000017941 */ /* 0x000fea0003800200 */
.L_x_147:
        /* <DEDUP_REMOVED lines=20> */
.L_x_150:
[----:B------:R-:W-:Y:S05]  /*1720*/  BSYNC.RECONVERGENT B1 ;  /* 0x0000000000017941 */ /* 0x000fea0003800200 */
.L_x_149:
        /* <DEDUP_REMOVED lines=20> */
.L_x_152:
[----:B------:R-:W-:Y:S05]  /*1870*/  BSYNC.RECONVERGENT B1 ;  /* 0x0000000000017941 */ /* 0x000fea0003800200 */
.L_x_151:
        /* <DEDUP_REMOVED lines=20> */
.L_x_154:
[----:B------:R-:W-:Y:S05]  /*19c0*/  BSYNC.RECONVERGENT B1 ;  /* 0x0000000000017941 */ /* 0x000fea0003800200 */
.L_x_153:
        /* <DEDUP_REMOVED lines=10> */
.L_x_156:
[----:B------:R-:W-:Y:S05]  /*1a70*/  BSYNC.RECONVERGENT B1 ;  /* 0x0000000000017941 */ /* 0x000fea0003800200 */
.L_x_155:
        /* <DEDUP_REMOVED lines=8> */
[----:B--2-4-:R-:W2:Y:S04]  /*1b00*/  LDS.64 R8, [UR6+0x20] ;  /* 0x00002006ff087984 */ /* 0x014ea80008000a00 */
[----:B------:R-:W4:Y:S04]  /*1b10*/  LDS.U8 R16, [UR6+0x28] ;  /* 0x00002806ff107984 */ /* 0x000f280008000000 */
[----:B0-----:R-:W0:Y:S04]  /*1b20*/  LDS.64 R6, [UR6+0x30] ;  /* 0x00003006ff067984 */ /* 0x001e280008000a00 */
[----:B------:R-:W0:Y:S04]  /*1b30*/  LDS.U8 R17, [UR6+0x38] ;  /* 0x00003806ff117984 */ /* 0x000e280008000000 */
[----:B------:R-:W0:Y:S04]  /*1b40*/  LDS.64 R10, [UR6+0x40] ;  /* 0x00004006ff0a7984 */ /* 0x000e280008000a00 */
[----:B------:R-:W0:Y:S01]  /*1b50*/  LDS.U8 R12, [UR6+0x48] ;  /* 0x00004806ff0c7984 */ /* 0x000e220008000000 */
[----:B-----5:R-:W-:-:S04]  /*1b60*/  ISETP.NE.AND P2, PT, R14, RZ, PT ;  /* 0x000000ff0e00720c */ /* 0x020fc80003f45270 */
[----:B------:R-:W-:Y:S02]  /*1b70*/  @P4 SEL R14, R4, 0x1, !P2 ;  /* 0x00000001040e4807 */ /* 0x000fe40005000000 */
[-C--:B--2---:R-:W-:Y:S01]  /*1b80*/  ISETP.LT.U32.AND P0, PT, R8, R2.reuse, PT ;  /* 0x000000020800720c */ /* 0x084fe20003f01070 */
[----:B------:R-:W2:Y:S01]  /*1b90*/  LDS.64 R4, [UR6+0x50] ;  /* 0x00005006ff047984 */ /* 0x000ea20008000a00 */
[----:B------:R-:W-:Y:S02]  /*1ba0*/  LOP3.LUT P3, RZ, R14, 0xff, RZ, 0xc0, !PT ;  /* 0x000000ff0eff7812 */ /* 0x000fe4000786c0ff */
[----:B------:R-:W-:Y:S02]  /*1bb0*/  ISETP.LT.AND.EX P0, PT, R9, R3, PT, P0 ;  /* 0x000000030900720c */ /* 0x000fe40003f01300 */
[----:B----4-:R-:W-:Y:S02]  /*1bc0*/  ISETP.NE.AND P5, PT, R16, RZ, PT ;  /* 0x000000ff1000720c */ /* 0x010fe40003fa5270 */
[----:B-1-3--:R-:W-:-:S02]  /*1bd0*/  @P2 SEL R2, R8, R2, P0 ;  /* 0x0000000208022207 */ /* 0x00afc40000000000 */
[C---:B------:R-:W-:Y:S02]  /*1be0*/  @P2 SEL R3, R9.reuse, R3, P0 ;  /* 0x0000000309032207 */ /* 0x040fe40000000000 */
[----:B------:R-:W-:Y:S02]  /*1bf0*/  SEL R13, R8, R2, !P4 ;  /* 0x00000002080d7207 */ /* 0x000fe40006000000 */
[----:B------:R-:W-:Y:S02]  /*1c00*/  SEL R3, R9, R3, !P4 ;  /* 0x0000000309037207 */ /* 0x000fe40006000000 */
[----:B0-----:R-:W-:Y:S01]  /*1c10*/  ISETP.LT.U32.AND P0, PT, R6, R13, PT ;  /* 0x0000000d0600720c */ /* 0x001fe20003f01070 */
[----:B------:R-:W-:Y:S01]  /*1c20*/  LDS.64 R8, [UR6+0x60] ;  /* 0x00006006ff087984 */ /* 0x000fe20008000a00 */
[----:B------:R-:W-:Y:S02]  /*1c30*/  @P3 SEL R16, R14, 0x1, !P5 ;  /* 0x000000010e103807 */ /* 0x000fe40006800000 */
[----:B------:R-:W-:Y:S01]  /*1c40*/  ISETP.LT.AND.EX P0, PT, R7, R3, PT, P0 ;  /* 0x000000030700720c */ /* 0x000fe20003f01300 */
[----:B------:R-:W0:Y:S01]  /*1c50*/  LDS.U8 R14, [UR6+0x58] ;  /* 0x00005806ff0e7984 */ /* 0x000e220008000000 */
[----:B------:R-:W-:-:S02]  /*1c60*/  LOP3.LUT P2, RZ, R16, 0xff, RZ, 0xc0, !PT ;  /* 0x000000ff10ff7812 */ /* 0x000fc4000784c0ff */
[C---:B------:R-:W-:Y:S02]  /*1c70*/  @P5 SEL R13, R6.reuse, R13, P0 ;  /* 0x0000000d060d5207 */ /* 0x040fe40000000000 */
[----:B------:R-:W-:Y:S02]  /*1c80*/  ISETP.NE.AND P4, PT, R17, RZ, PT ;  /* 0x000000ff1100720c */ /* 0x000fe40003f85270 */
        /* <DEDUP_REMOVED lines=9> */
[----:B------:R-:W-:Y:S01]  /*1d20*/  @P4 SEL R13, R10, R13, P0 ;  /* 0x0000000d0a0d4207 */ /* 0x000fe20000000000 */
[----:B------:R-:W-:Y:S01]  /*1d30*/  LDS.64 R2, [UR6+0x80] ;  /* 0x00008006ff027984 */ /* 0x000fe20008000a00 */
[----:B------:R-:W-:Y:S02]  /*1d40*/  ISETP.NE.AND P3, PT, R12, RZ, PT ;  /* 0x000000ff0c00720c */ /* 0x000fe40003f65270 */
[----:B------:R-:W-:Y:S02]  /*1d50*/  @P4 SEL R15, R11, R15, P0 ;  /* 0x0000000f0b0f4207 */ /* 0x000fe40000000000 */
[----:B------:R-:W-:-:S02]  /*1d60*/  SEL R13, R10, R13, !P2 ;  /* 0x0000000d0a0d7207 */ /* 0x000fc40005000000 */
[----:B------:R-:W-:Y:S01]  /*1d70*/  SEL R15, R11, R15, !P2 ;  /* 0x0000000f0b0f7207 */ /* 0x000fe20005000000 */
[----:B------:R-:W3:Y:S01]  /*1d80*/  LDS.U8 R10, [UR6+0x78] ;  /* 0x00007806ff0a7984 */ /* 0x000ee20008000000 */
[----:B--2---:R-:W-:Y:S02]  /*1d90*/  ISETP.LT.U32.AND P0, PT, R4, R13, PT ;  /* 0x0000000d0400720c */ /* 0x004fe40003f01070 */
[----:B------:R-:W-:Y:S02]  /*1da0*/  @P5 SEL R12, R17, 0x1, !P3 ;  /* 0x00000001110c5807 */ /* 0x000fe40005800000 */
[----:B------:R-:W-:Y:S02]  /*1db0*/  ISETP.LT.AND.EX P0, PT, R5, R15, PT, P0 ;  /* 0x0000000f0500720c */ /* 0x000fe40003f01300 */
[----:B------:R-:W-:Y:S02]  /*1dc0*/  LOP3.LUT P4, RZ, R12, 0xff, RZ, 0xc0, !PT ;  /* 0x000000ff0cff7812 */ /* 0x000fe4000788c0ff */
[----:B------:R-:W-:-:S02]  /*1dd0*/  @P3 SEL R13, R4, R13, P0 ;  /* 0x0000000d040d3207 */ /* 0x000fc40000000000 */
[----:B0-----:R-:W-:Y:S02]  /*1de0*/  ISETP.NE.AND P2, PT, R14, RZ, PT ;  /* 0x000000ff0e00720c */ /* 0x001fe40003f45270 */
[C---:B------:R-:W-:Y:S02]  /*1df0*/  @P3 SEL R15, R5.reuse, R15, P0 ;  /* 0x0000000f050f3207 */ /* 0x040fe40000000000 */
[----:B------:R-:W-:Y:S02]  /*1e00*/  SEL R11, R4, R13, !P5 ;  /* 0x0000000d040b7207 */ /* 0x000fe40006800000 */
[----:B------:R-:W-:Y:S02]  /*1e10*/  SEL R13, R5, R15, !P5 ;  /* 0x0000000f050d7207 */ /* 0x000fe40006800000 */
[----:B------:R-:W-:Y:S02]  /*1e20*/  ISETP.LT.U32.AND P0, PT, R8, R11, PT ;  /* 0x0000000b0800720c */ /* 0x000fe40003f01070 */
[----:B------:R-:W-:-:S02]  /*1e30*/  @P4 SEL R14, R12, 0x1, !P2 ;  /* 0x000000010c0e4807 */ /* 0x000fc40005000000 */
[C---:B------:R-:W-:Y:S02]  /*1e40*/  ISETP.LT.AND.EX P0, PT, R9.reuse, R13, PT, P0 ;  /* 0x0000000d0900720c */ /* 0x040fe40003f01300 */
[----:B------:R-:W-:Y:S02]  /*1e50*/  LOP3.LUT P5, RZ, R14, 0xff, RZ, 0xc0, !PT ;  /* 0x000000ff0eff7812 */ /* 0x000fe400078ac0ff */
[----:B------:R-:W-:Y:S02]  /*1e60*/  @P2 SEL R11, R8, R11, P0 ;  /* 0x0000000b080b2207 */ /* 0x000fe40000000000 */
[----:B-1----:R-:W-:Y:S02]  /*1e70*/  ISETP.NE.AND P3, PT, R16, RZ, PT ;  /* 0x000000ff1000720c */ /* 0x002fe40003f65270 */
[----:B------:R-:W-:Y:S02]  /*1e80*/  @P2 SEL R13, R9, R13, P0 ;  /* 0x0000000d090d2207 */ /* 0x000fe40000000000 */
[----:B------:R-:W-:-:S02]  /*1e90*/  SEL R5, R8, R11, !P4 ;  /* 0x0000000b08057207 */ /* 0x000fc40006000000 */
[----:B------:R-:W-:Y:S02]  /*1ea0*/  SEL R9, R9, R13, !P4 ;  /* 0x0000000d09097207 */ /* 0x000fe40006000000 */
[----:B------:R-:W-:Y:S02]  /*1eb0*/  ISETP.LT.U32.AND P0, PT, R6, R5, PT ;  /* 0x000000050600720c */ /* 0x000fe40003f01070 */
[----:B------:R-:W-:Y:S02]  /*1ec0*/  @P5 SEL R16, R14, 0x1, !P3 ;  /* 0x000000010e105807 */ /* 0x000fe40005800000 */
[----:B------:R-:W-:Y:S02]  /*1ed0*/  ISETP.LT.AND.EX P0, PT, R7, R9, PT, P0 ;  /* 0x000000090700720c */ /* 0x000fe40003f01300 */
[----:B---3--:R-:W-:Y:S02]  /*1ee0*/  ISETP.NE.AND P4, PT, R10, RZ, PT ;  /* 0x000000ff0a00720c */ /* 0x008fe40003f85270 */
[----:B------:R-:W-:-:S02]  /*1ef0*/  @P3 SEL R5, R6, R5, P0 ;  /* 0x0000000506053207 */ /* 0x000fc40000000000 */
[----:B------:R-:W-:Y:S02]  /*1f00*/  LOP3.LUT P2, RZ, R16, 0xff, RZ, 0xc0, !PT ;  /* 0x000000ff10ff7812 */ /* 0x000fe4000784c0ff */
[C---:B------:R-:W-:Y:S02]  /*1f10*/  @P3 SEL R9, R7.reuse, R9, P0 ;  /* 0x0000000907093207 */ /* 0x040fe40000000000 */
[----:B------:R-:W-:Y:S02]  /*1f20*/  SEL R5, R6, R5, !P5 ;  /* 0x0000000506057207 */ /* 0x000fe40006800000 */
[----:B------:R-:W-:Y:S02]  /*1f30*/  SEL R7, R7, R9, !P5 ;  /* 0x0000000907077207 */ /* 0x000fe40006800000 */
[----:B------:R-:W-:-:S04]  /*1f40*/  ISETP.LT.U32.AND P0, PT, R2, R5, PT ;  /* 0x000000050200720c */ /* 0x000fc80003f01070 */
        /* <DEDUP_REMOVED lines=8> */
.L_x_144:
[----:B------:R-:W0:Y:S01]  /*1fd0*/  S2R R13, SR_LANEID ;  /* 0x00000000000d7919 */ /* 0x000e220000000000 */
[----:B------:R-:W-:Y:S01]  /*1fe0*/  LOP3.LUT R6, R5, 0x3e0, RZ, 0xc0, !PT ;  /* 0x000003e005067812 */ /* 0x000fe200078ec0ff */
[----:B------:R-:W-:Y:S04]  /*1ff0*/  BSSY.RECONVERGENT B1, `(.L_x_158) ;  /* 0x0000022000017945 */ /* 0x000fe80003800200 */
[----:B------:R-:W-:Y:S01]  /*2000*/  VIADD R7, R6, 0x20 ;  /* 0x0000002006077836 */ /* 0x000fe20000000000 */
[----:B------:R-:W-:-:S04]  /*2010*/  LOP3.LUT R6, RZ, R6, RZ, 0x33, !PT ;  /* 0x00000006ff067212 */ /* 0x000fc800078e33ff */
[----:B------:R-:W-:Y:S01]  /*2020*/  ISETP.GT.U32.AND P0, PT, R7, UR4, PT ;  /* 0x0000000407007c0c */ /* 0x000fe2000bf04070 */
[----:B------:R-:W-:-:S05]  /*2030*/  VIADD R6, R6, UR4 ;  /* 0x0000000406067c36 */ /* 0x000fca0008000000 */
[----:B------:R-:W-:-:S05]  /*2040*/  SEL R6, R6, 0x1f, P0 ;  /* 0x0000001f06067807 */ /* 0x000fca0000000000 */
[----:B------:R2:W3:Y:S01]  /*2050*/  SHFL.DOWN PT, R8, R3, 0x1, R6 ;  /* 0x0820000003087989 */ /* 0x0004e200000e0006 */
        /* <DEDUP_REMOVED lines=22> */
[----:B--2---:R-:W-:-:S02]  /*21c0*/  @!P0 SEL R2, R11, R2, P4 ;  /* 0x000000020b028207 */ /* 0x004fc40002000000 */
[C---:B------:R-:W-:Y:S02]  /*21d0*/  @!P0 SEL R3, R8.reuse, R3, P4 ;  /* 0x0000000308038207 */ /* 0x040fe40002000000 */
[----:B------:R-:W-:Y:S02]  /*21e0*/  @P0 PRMT R4, R7, 0x7610, R4 ;  /* 0x0000761007040816 */ /* 0x000fe40000000004 */
[----:B------:R-:W-:Y:S02]  /*21f0*/  @P0 SEL R2, R11, R2, !P6 ;  /* 0x000000020b020207 */ /* 0x000fe40007000000 */
[----:B------:R-:W-:-:S07]  /*2200*/  @P0 SEL R3, R8, R3, !P6 ;  /* 0x0000000308030207 */ /* 0x000fce0007000000 */
.L_x_159:
[----:B------:R-:W-:Y:S05]  /*2210*/  BSYNC.RECONVERGENT B1 ;  /* 0x0000000000017941 */ /* 0x000fea0003800200 */
.L_x_158:
        /* <DEDUP_REMOVED lines=8> */
[----:B------:R-:W-:Y:S01]  /*22a0*/  IMAD.MOV.U32 R11, RZ, RZ, 0x1 ;  /* 0x00000001ff0b7424 */ /* 0x000fe200078e00ff */
[----:B------:R-:W-:-:S04]  /*22b0*/  LOP3.LUT P5, R10, R4, 0xff, RZ, 0xc0, !PT ;  /* 0x000000ff040a7812 */ /* 0x000fc800078ac0ff */
[----:B------:R-:W-:-:S13]  /*22c0*/  PLOP3.LUT P0, PT, P5, P0, PT, 0x2f, 0xf2 ;  /* 0x0000000000f2781c */ /* 0x000fda0002f00577 */
[----:B------:R-:W-:Y:S02]  /*22d0*/  @!P0 ISETP.LT.U32.AND P5, PT, R9, R2, PT ;  /* 0x000000020900820c */ /* 0x000fe40003fa1070 */
[----:B------:R-:W-:Y:S02]  /*22e0*/  @P0 ISETP.NE.AND P6, PT, R10, RZ, PT ;  /* 0x000000ff0a00020c */ /* 0x000fe40003fc5270 */
[----:B------:R-:W-:Y:S02]  /*22f0*/  @!P0 PRMT R4, R11, 0x7610, R4 ;  /* 0x000076100b048816 */ /* 0x000fe40000000004 */
[----:B----4-:R-:W-:Y:S02]  /*2300*/  @!P0 ISETP.LT.AND.EX P5, PT, R8, R3, PT, P5 ;  /* 0x000000030800820c */ /* 0x010fe40003fa1350 */
[----:B------:R-:W-:Y:S02]  /*2310*/  @P0 SEL R7, R7, R4, !P6 ;  /* 0x0000000407070207 */ /* 0x000fe40007000000 */
[----:B--23--:R-:W-:-:S02]  /*2320*/  @!P0 SEL R2, R9, R2, P5 ;  /* 0x0000000209028207 */ /* 0x00cfc40002800000 */
[C---:B------:R-:W-:Y:S02]  /*2330*/  @!P0 SEL R3, R8.reuse, R3, P5 ;  /* 0x0000000308038207 */ /* 0x040fe40002800000 */
[----:B------:R-:W-:Y:S02]  /*2340*/  @P0 PRMT R4, R7, 0x7610, R4 ;  /* 0x0000761007040816 */ /* 0x000fe40000000004 */
[----:B------:R-:W-:Y:S02]  /*2350*/  @P0 SEL R2, R9, R2, !P6 ;  /* 0x0000000209020207 */ /* 0x000fe40007000000 */
[----:B------:R-:W-:-:S07]  /*2360*/  @P0 SEL R3, R8, R3, !P6 ;  /* 0x0000000308030207 */ /* 0x000fce0007000000 */
.L_x_161:
[----:B------:R-:W-:Y:S05]  /*2370*/  BSYNC.RECONVERGENT B1 ;  /* 0x0000000000017941 */ /* 0x000fea0003800200 */
.L_x_160:
[----:B0-----:R-:W-:Y:S01]  /*2380*/  LOP3.LUT R7, R4, 0xff, RZ, 0xc0, !PT ;  /* 0x000000ff04077812 */ /* 0x001fe200078ec0ff */
[----:B------:R0:W0:Y:S01]  /*2390*/  SHFL.DOWN PT, R9, R2, 0x4, R6 ;  /* 0x0880000002097989 */ /* 0x00002200000e0006 */
[----:B------:R-:W-:Y:S03]  /*23a0*/  BSSY.RECONVERGENT B1, `(.L_x_162) ;  /* 0x0000012000017945 */ /* 0x000fe60003800200 */
[----:B----4-:R4:W0:Y:S04]  /*23b0*/  SHFL.DOWN PT, R8, R3, 0x4, R6 ;  /* 0x0880000003087989 */ /* 0x01082800000e0006 */
        /* <DEDUP_REMOVED lines=11> */
[----:B--23--:R-:W-:-:S02]  /*2470*/  @!P0 SEL R2, R9, R2, P3 ;  /* 0x0000000209028207 */ /* 0x00cfc40001800000 */
[C---:B----4-:R-:W-:Y:S02]  /*2480*/  @!P0 SEL R3, R8.reuse, R3, P3 ;  /* 0x0000000308038207 */ /* 0x050fe40001800000 */
[----:B------:R-:W-:Y:S02]  /*2490*/  @P0 PRMT R4, R7, 0x7610, R4 ;  /* 0x0000761007040816 */ /* 0x000fe40000000004 */
[----:B------:R-:W-:Y:S02]  /*24a0*/  @P0 SEL R2, R9, R2, !P5 ;  /* 0x0000000209020207 */ /* 0x000fe40006800000 */
[----:B------:R-:W-:-:S07]  /*24b0*/  @P0 SEL R3, R8, R3, !P5 ;  /* 0x0000000308030207 */ /* 0x000fce0006800000 */
.L_x_163:
[----:B------:R-:W-:Y:S05]  /*24c0*/  BSYNC.RECONVERGENT B1 ;  /* 0x0000000000017941 */ /* 0x000fea0003800200 */
.L_x_162:
        /* <DEDUP_REMOVED lines=20> */
.L_x_165:
[----:B------:R-:W-:Y:S05]  /*2610*/  BSYNC.RECONVERGENT B1 ;  /* 0x0000000000017941 */ /* 0x000fea0003800200 */
.L_x_164:
        /* <DEDUP_REMOVED lines=8> */
[----:B--234-:R-:W-:-:S04]  /*26a0*/  LOP3.LUT P2, R6, R4, 0xff, RZ, 0xc0, !PT ;  /* 0x000000ff04067812 */ /* 0x01cfc8000784c0ff */
        /* <DEDUP_REMOVED lines=11> */
.L_x_167:
[----:B------:R-:W-:Y:S05]  /*2760*/  BSYNC.RECONVERGENT B1 ;  /* 0x0000000000017941 */ /* 0x000fea0003800200 */
.L_x_166:
[----:B------:R-:W-:Y:S04]  /*2770*/  BSSY.RECONVERGENT B1, `(.L_x_168) ;  /* 0x000000a000017945 */ /* 0x000fe80003800200 */
[----:B------:R-:W-:Y:S05]  /*2780*/  @P1 BRA `(.L_x_169) ;  /* 0x0000000000201947 */ /* 0x000fea0003800000 */
[----:B0-----:R-:W0:Y:S01]  /*2790*/  S2R R8, SR_CgaCtaId ;  /* 0x0000000000087919 */ /* 0x001e220000008800 */
[----:B------:R-:W-:Y:S02]  /*27a0*/  MOV R7, 0x400 ;  /* 0x0000040000077802 */ /* 0x000fe40000000f00 */
[----:B--234-:R-:W-:-:S04]  /*27b0*/  SHF.R.U32.HI R6, RZ, 0x1, R5 ;  /* 0x00000001ff067819 */ /* 0x01cfc80000011605 */
[----:B------:R-:W-:Y:S02]  /*27c0*/  LOP3.LUT R6, R6, 0x1f0, RZ, 0xc0, !PT ;  /* 0x000001f006067812 */ /* 0x000fe400078ec0ff */
[----:B0-----:R-:W-:-:S05]  /*27d0*/  LEA R7, R8, R7, 0x18 ;  /* 0x0000000708077211 */ /* 0x001fca00078ec0ff */
[----:B------:R-:W-:-:S05]  /*27e0*/  IMAD.IADD R7, R6, 0x1, R7 ;  /* 0x0000000106077824 */ /* 0x000fca00078e0207 */
[----:B------:R0:W-:Y:S04]  /*27f0*/  STS.64 [R7+0x10], R2 ;  /* 0x0000100207007388 */ /* 0x0001e80000000a00 */
[----:B------:R0:W-:Y:S02]  /*2800*/  STS.U8 [R7+0x8], R4 ;  /* 0x0000080407007388 */ /* 0x0001e40000000000 */
.L_x_169:
[----:B------:R-:W-:Y:S05]  /*2810*/  BSYNC.RECONVERGENT B1 ;  /* 0x0000000000017941 */ /* 0x000fea0003800200 */
.L_x_168:
[----:B------:R-:W-:Y:S01]  /*2820*/  BAR.SYNC.DEFER_BLOCKING 0x0 ;  /* 0x0000000000007b1d */ /* 0x000fe20000010000 */
[----:B------:R-:W-:-:S13]  /*2830*/  ISETP.NE.AND P1, PT, R5, RZ, PT ;  /* 0x000000ff0500720c */ /* 0x000fda0003f25270 */
[----:B------:R-:W-:Y:S05]  /*2840*/  @P1 BRA `(.L_x_157) ;  /* 0x0000002c00501947 */ /* 0x000fea0003800000 */
[----:B------:R-:W-:Y:S02]  /*2850*/  UISETP.GE.U32.AND UP3, UPT, UR4, 0x21, UPT ;  /* 0x000000210400788c */ /* 0x000fe4000bf66070 */
[----:B------:R-:W-:Y:S02]  /*2860*/  UISETP.GE.U32.AND UP2, UPT, UR4, 0x41, UPT ;  /* 0x000000410400788c */ /* 0x000fe4000bf46070 */
[----:B------:R-:W-:Y:S02]  /*2870*/  UISETP.GE.U32.AND.EX UP3, UPT, UR5, URZ, UPT, UP3 ;  /* 0x000000ff0500728c */ /* 0x000fe4000bf66130 */
[----:B------:R-:W-:Y:S02]  /*2880*/  UISETP.GE.U32.AND UP1, UPT, UR4, 0x61, UPT ;  /* 0x000000610400788c */ /* 0x000fe4000bf26070 */
[----:B------:R-:W-:Y:S02]  /*2890*/  UISETP.GE.U32.AND UP0, UPT, UR4, 0x81, UPT ;  /* 0x000000810400788c */ /* 0x000fe4000bf06070 */
[----:B------:R-:W-:-:S02]  /*28a0*/  UISETP.GE.U32.AND UP6, UPT, UR4, 0xa1, UPT ;  /* 0x000000a10400788c */ /* 0x000fc4000bfc6070 */
[----:B------:R-:W-:Y:S02]  /*28b0*/  UISETP.GE.U32.AND UP4, UPT, UR4, 0xc1, UPT ;  /* 0x000000c10400788c */ /* 0x000fe4000bf86070 */
[----:B------:R-:W-:Y:S02]  /*28c0*/  UISETP.GE.U32.AND UP5, UPT, UR4, 0xe1, UPT ;  /* 0x000000e10400788c */ /* 0x000fe4000bfa6070 */
[----:B------:R-:W-:Y:S02]  /*28d0*/  UISETP.GE.U32.AND.EX UP2, UPT, UR5, URZ, UPT, UP2 ;  /* 0x000000ff0500728c */ /* 0x000fe4000bf46120 */
[----:B------:R-:W-:Y:S02]  /*28e0*/  UISETP.GE.U32.AND.EX UP1, UPT, UR5, URZ, UPT, UP1 ;  /* 0x000000ff0500728c */ /* 0x000fe4000bf26110 */
[----:B------:R-:W-:Y:S02]  /*28f0*/  UISETP.GE.U32.AND.EX UP0, UPT, UR5, URZ, UPT, UP0 ;  /* 0x000000ff0500728c */ /* 0x000fe4000bf06100 */
[----:B------:R-:W-:-:S02]  /*2900*/  UISETP.GE.U32.AND.EX UP6, UPT, UR5, URZ, UPT, UP6 ;  /* 0x000000ff0500728c */ /* 0x000fc4000bfc6160 */
[----:B------:R-:W-:Y:S02]  /*2910*/  UISETP.GE.U32.AND.EX UP4, UPT, UR5, URZ, UPT, UP4 ;  /* 0x000000ff0500728c */ /* 0x000fe4000bf86140 */
[----:B------:R-:W-:Y:S01]  /*2920*/  UISETP.GE.U32.AND.EX UP5, UPT, UR5, URZ, UPT, UP5 ;  /* 0x000000ff0500728c */ /* 0x000fe2000bfa6150 */
[----:B------:R-:W-:Y:S10]  /*2930*/  BRA.U !UP3, `(.L_x_170) ;  /* 0x000000010b3c7547 */ /* 0x000ff4000b800000 */
[----:B------:R-:W5:Y:S01]  /*2940*/  S2UR UR7, SR_CgaCtaId ;  /* 0x00000000000779c3 */ /* 0x000f620000008800 */
[----:B------:R-:W-:Y:S01]  /*2950*/  UMOV UR6, 0x400 ;  /* 0x0000040000067882 */ /* 0x000fe20000000000 */
[----:B------:R-:W-:Y:S01]  /*2960*/  LOP3.LUT P3, RZ, R4, 0xff, RZ, 0xc0, !PT ;  /* 0x000000ff04ff7812 */ /* 0x000fe2000786c0ff */
[----:B-----5:R-:W-:-:S09]  /*2970*/  ULEA UR6, UR7, UR6, 0x18 ;  /* 0x0000000607067291 */ /* 0x020fd2000f8ec0ff */
[----:B------:R-:W5:Y:S04]  /*2980*/  LDS.U8 R5, [UR6+0x18] ;  /* 0x00001806ff057984 */ /* 0x000f680008000000 */
[----:B0-234-:R-:W0:Y:S01]  /*2990*/  LDS.64 R6, [UR6+0x20] ;  /* 0x00002006ff067984 */ /* 0x01de220008000a00 */
        /* <DEDUP_REMOVED lines=9> */
.L_x_170:
[----:B------:R-:W-:Y:S05]  /*2a30*/  BRA.U !UP2, `(.L_x_171) ;  /* 0x000000010a3c7547 */ /* 0x000fea000b800000 */
        /* <DEDUP_REMOVED lines=15> */
.L_x_171:
        /* <DEDUP_REMOVED lines=16> */
.L_x_172:
        /* <DEDUP_REMOVED lines=16> */
.L_x_173:
        /* <DEDUP_REMOVED lines=16> */
.L_x_174:
        /* <DEDUP_REMOVED lines=16> */
.L_x_175:
        /* <DEDUP_REMOVED lines=17> */
.L_x_134:
[----:B------:R-:W0:Y:S01]  /*3040*/  S2R R8, SR_TID.X ;  /* 0x0000000000087919 */ /* 0x000e220000002100 */
[----:B------:R-:W0:Y:S01]  /*3050*/  LDC.64 R6, c[0x0][0x380] ;  /* 0x0000e000ff067b82 */ /* 0x000e220000000a00 */
[----:B------:R-:W2:Y:S01]  /*3060*/  LDCU.64 UR6, c[0x0][0x390] ;  /* 0x00007200ff0677ac */ /* 0x000ea20008000a00 */
[----:B0-----:R-:W-:-:S05]  /*3070*/  IMAD.WIDE.U32 R6, R8, 0x4, R6 ;  /* 0x0000000408067825 */ /* 0x001fca00078e0006 */
[----:B------:R-:W3:Y:S04]  /*3080*/  LDG.E R3, desc[UR8][R6.64] ;  /* 0x0000000806037981 */ /* 0x000ee8000c1e1900 */
[----:B------:R-:W4:Y:S04]  /*3090*/  LDG.E R4, desc[UR8][R6.64+0x800] ;  /* 0x0008000806047981 */ /* 0x000f28000c1e1900 */
[----:B------:R-:W5:Y:S04]  /*30a0*/  LDG.E R2, desc[UR8][R6.64+0x400] ;  /* 0x0004000806027981 */ /* 0x000f68000c1e1900 */
[----:B------:R-:W5:Y:S01]  /*30b0*/  LDG.E R5, desc[UR8][R6.64+0xc00] ;  /* 0x000c000806057981 */ /* 0x000f62000c1e1900 */
[----:B------:R-:W-:Y:S01]  /*30c0*/  VIADD R9, R8, 0x100 ;  /* 0x0000010008097836 */ /* 0x000fe20000000000 */
[----:B------:R-:W-:-:S04]  /*30d0*/  UIADD3 UR10, UP0, UPT, UR4, -0x400, URZ ;  /* 0xfffffc00040a7890 */ /* 0x000fc8000ff1e0ff */
[----:B------:R-:W-:Y:S02]  /*30e0*/  UIADD3.X UR11, UPT, UPT, UR5, -0x1, URZ, UP0, !UPT ;  /* 0xffffffff050b7890 */ /* 0x000fe400087fe4ff */
[----:B------:R-:W-:-:S04]  /*30f0*/  UISETP.GE.U32.AND UP0, UPT, UR10, 0x400, UPT ;  /* 0x000004000a00788c */ /* 0x000fc8000bf06070 */
[----:B------:R-:W-:Y:S01]  /*3100*/  UISETP.GE.U32.AND.EX UP0, UPT, UR11, URZ, UPT, UP0 ;  /* 0x000000ff0b00728c */ /* 0x000fe2000bf06100 */
[----:B---3--:R-:W-:Y:S01]  /*3110*/  ISETP.GT.AND P0, PT, R3, 0x4, PT ;  /* 0x000000040300780c */ /* 0x008fe20003f04270 */
[----:B------:R-:W-:-:S03]  /*3120*/  VIADD R3, R8, 0x200 ;  /* 0x0000020008037836 */ /* 0x000fc60000000000 */
[----:B------:R-:W-:Y:S02]  /*3130*/  SEL R9, R8, R9, P0 ;  /* 0x0000000908097207 */ /* 0x000fe40000000000 */
[----:B--2---:R-:W-:Y:S02]  /*3140*/  IADD3 R10, P1, PT, R3, UR6, RZ ;  /* 0x00000006030a7c10 */ /* 0x004fe4000ff3e0ff */
[----:B------:R-:W-:Y:S02]  /*3150*/  IADD3 R3, P3, PT, R9, UR6, RZ ;  /* 0x0000000609037c10 */ /* 0x000fe4000ff7e0ff */
[----:B----4-:R-:W-:Y:S01]  /*3160*/  ISETP.GT.AND P2, PT, R4, 0x4, PT ;  /* 0x000000040400780c */ /* 0x010fe20003f44270 */
[----:B------:R-:W-:Y:S01]  /*3170*/  IMAD.X R12, RZ, RZ, UR7, P1 ;  /* 0x00000007ff0c7e24 */ /* 0x000fe200088e06ff */
[----:B------:R-:W-:Y:S01]  /*3180*/  ISETP.LT.U32.AND P1, PT, R10, R3, PT ;  /* 0x000000030a00720c */ /* 0x000fe20003f21070 */
[----:B------:R-:W-:Y:S01]  /*3190*/  IMAD.X R9, RZ, RZ, UR7, P3 ;  /* 0x00000007ff097e24 */ /* 0x000fe200098e06ff */
[----:B-----5:R-:W-:-:S02]  /*31a0*/  ISETP.GT.OR P0, PT, R2, 0x4, P0 ;  /* 0x000000040200780c */ /* 0x020fc40000704670 */
[----:B------:R-:W-:Y:S02]  /*31b0*/  IADD3 R11, P3, PT, R10, 0x100, RZ ;  /* 0x000001000a0b7810 */ /* 0x000fe40007f7e0ff */
[----:B------:R-:W-:-:S05]  /*31c0*/  ISETP.LT.AND.EX P1, PT, R12, R9, PT, P1 ;  /* 0x000000090c00720c */ /* 0x000fca0003f21310 */
[----:B------:R-:W-:Y:S02]  /*31d0*/  @P2 SEL R3, R10, R3, P1 ;  /* 0x000000030a032207 */ /* 0x000fe40000800000 */
[----:B------:R-:W-:Y:S02]  /*31e0*/  @P2 SEL R9, R12, R9, P1 ;  /* 0x000000090c092207 */ /* 0x000fe40000800000 */
[----:B------:R-:W-:Y:S02]  /*31f0*/  ISETP.GT.AND P2, PT, R5, 0x4, PT ;  /* 0x000000040500780c */ /* 0x000fe40003f44270 */
[----:B------:R-:W-:Y:S01]  /*3200*/  SEL R2, R3, R10, P0 ;  /* 0x0000000a03027207 */ /* 0x000fe20000000000 */
[----:B------:R-:W-:Y:S01]  /*3210*/  IMAD.X R10, RZ, RZ, R12, P3 ;  /* 0x000000ffff0a7224 */ /* 0x000fe200018e060c */
[----:B------:R-:W-:Y:S01]  /*3220*/  SEL R3, R9, R12, P0 ;  /* 0x0000000c09037207 */ /* 0x000fe20000000000 */
[----:B------:R-:W-:Y:S01]  /*3230*/  IMAD.MOV.U32 R9, RZ, RZ, 0x400 ;  /* 0x00000400ff097424 */ /* 0x000fe200078e00ff */
[----:B------:R-:W-:-:S02]  /*3240*/  ISETP.LT.U32.AND P1, PT, R11, R2, PT ;  /* 0x000000020b00720c */ /* 0x000fc40003f21070 */
[----:B------:R-:W-:Y:S02]  /*3250*/  ISETP.GT.OR P0, PT, R4, 0x4, P0 ;  /* 0x000000040400780c */ /* 0x000fe40000704670 */
[CC--:B------:R-:W-:Y:S02]  /*3260*/  ISETP.LT.AND.EX P1, PT, R10.reuse, R3.reuse, PT, P1 ;  /* 0x000000030a00720c */ /* 0x0c0fe40003f21310 */
[----:B------:R-:W-:Y:S01]  /*3270*/  ISETP.GT.OR P3, PT, R5, 0x4, P0 ;  /* 0x000000040500780c */ /* 0x000fe20000764670 */
[----:B------:R-:W-:Y:S01]  /*3280*/  IMAD.MOV.U32 R5, RZ, RZ, RZ ;  /* 0x000000ffff057224 */ /* 0x000fe200078e00ff */
[----:B------:R-:W-:Y:S02]  /*3290*/  @P2 SEL R2, R11, R2, P1 ;  /* 0x000000020b022207 */ /* 0x000fe40000800000 */
[----:B------:R-:W-:Y:S02]  /*32a0*/  @P2 SEL R3, R10, R3, P1 ;  /* 0x000000030a032207 */ /* 0x000fe40000800000 */
[----:B------:R-:W-:-:S02]  /*32b0*/  SEL R2, R2, R11, P0 ;  /* 0x0000000b02027207 */ /* 0x000fc40000000000 */
[----:B------:R-:W-:Y:S02]  /*32c0*/  SEL R4, RZ, 0x1, !P3 ;  /* 0x00000001ff047807 */ /* 0x000fe40005800000 */
[----:B------:R-:W-:Y:S01]  /*32d0*/  SEL R3, R3, R10, P0 ;  /* 0x0000000a03037207 */ /* 0x000fe20000000000 */
[----:B------:R-:W-:Y:S06]  /*32e0*/  BRA.U !UP0, `(.L_x_176) ;  /* 0x00000005081c7547 */ /* 0x000fec000b800000 */
[----:B------:R-:W-:Y:S01]  /*32f0*/  IMAD.MOV.U32 R9, RZ, RZ, 0x400 ;  /* 0x00000400ff097424 */ /* 0x000fe200078e00ff */
[----:B------:R-:W0:Y:S01]  /*3300*/  LDCU.64 UR6, c[0x0][0x390] ;  /* 0x00007200ff0677ac */ /* 0x000e220008000a00 */
[----:B------:R-:W-:Y:S01]  /*3310*/  IMAD.MOV.U32 R5, RZ, RZ, RZ ;  /* 0x000000ffff057224 */ /* 0x000fe200078e00ff */
[----:B------:R-:W2:Y:S01]  /*3320*/  LDCU.64 UR4, c[0x0][0x3a0] ;  /* 0x00007400ff0477ac */ /* 0x000ea20008000a00 */
[----:B------:R-:W-:-:S05]  /*3330*/  NOP ;  /* 0x0000000000007918 */ /* 0x000fca0000000000 */
.L_x_178:
[----:B------:R-:W-:-:S04]  /*3340*/  LEA R12, P0, R9, R6, 0x2 ;  /* 0x00000006090c7211 */ /* 0x000fc800078010ff */
[----:B------:R-:W-:-:S05]  /*3350*/  LEA.HI.X R13, R9, R7, R5, 0x2, P0 ;  /* 0x00000007090d7211 */ /* 0x000fca00000f1405 */
[----:B------:R-:W3:Y:S04]  /*3360*/  LDG.E R15, desc[UR8][R12.64] ;  /* 0x000000080c0f7981 */ /* 0x000ee8000c1e1900 */
[----:B------:R-:W4:Y:S04]  /*3370*/  LDG.E R11, desc[UR8][R12.64+0x400] ;  /* 0x000400080c0b7981 */ /* 0x000f28000c1e1900 */
[----:B------:R-:W5:Y:S04]  /*3380*/  LDG.E R14, desc[UR8][R12.64+0x800] ;  /* 0x000800080c0e7981 */ /* 0x000f68000c1e1900 */
[----:B------:R1:W2:Y:S01]  /*3390*/  LDG.E R10, desc[UR8][R12.64+0xc00] ;  /* 0x000c00080c0a7981 */ /* 0x0002a2000c1e1900 */
[----:B------:R-:W-:Y:S01]  /*33a0*/  IMAD.MOV.U32 R18, RZ, RZ, R2 ;  /* 0x000000ffff127224 */ /* 0x000fe200078e0002 */
[----:B------:R-:W-:Y:S01]  /*33b0*/  LOP3.LUT P3, RZ, R4, 0xff, RZ, 0xc0, !PT ;  /* 0x000000ff04ff7812 */ /* 0x000fe2000786c0ff */
[----:B------:R-:W-:Y:S01]  /*33c0*/  IMAD.MOV.U32 R17, RZ, RZ, R3 ;  /* 0x000000ffff117224 */ /* 0x000fe200078e0003 */
[----:B---3--:R-:W-:-:S02]  /*33d0*/  ISETP.GT.AND P2, PT, R15, 0x4, PT ;  /* 0x000000040f00780c */ /* 0x008fc40003f44270 */
[----:B0-----:R-:W-:Y:S02]  /*33e0*/  IADD3 R15, P1, P4, R9, UR6, R8 ;  /* 0x00000006090f7c10 */ /* 0x001fe4000fc3e008 */
[----:B------:R-:W-:Y:S02]  /*33f0*/  SEL R2, RZ, 0x1, !P2 ;  /* 0x00000001ff027807 */ /* 0x000fe40005000000 */
[----:B------:R-:W-:Y:S02]  /*3400*/  ISETP.LT.U32.AND P0, PT, R15, R18, PT ;  /* 0x000000120f00720c */ /* 0x000fe40003f01070 */
[----:B------:R-:W-:-:S03]  /*3410*/  IADD3.X R16, PT, PT, R5, UR7, RZ, P1, P4 ;  /* 0x0000000705107c10 */ /* 0x000fc60008fe84ff */
[----:B------:R-:W-:Y:S02]  /*3420*/  @P3 SEL R2, R4, 0x1, !P2 ;  /* 0x0000000104023807 */ /* 0x000fe40005000000 */
[CC--:B------:R-:W-:Y:S02]  /*3430*/  ISETP.LT.AND.EX P0, PT, R16.reuse, R17.reuse, PT, P0 ;  /* 0x000000111000720c */ /* 0x0c0fe40003f01300 */
[C---:B-1----:R-:W-:Y:S02]  /*3440*/  IADD3 R12, P5, PT, R15.reuse, 0x100, RZ ;  /* 0x000001000f0c7810 */ /* 0x042fe40007fbe0ff */
[----:B------:R-:W-:Y:S02]  /*3450*/  @P2 SEL R18, R15, R18, P0 ;  /* 0x000000120f122207 */ /* 0x000fe40000000000 */
[----:B----4-:R-:W-:Y:S01]  /*3460*/  ISETP.GT.AND P4, PT, R11, 0x4, PT ;  /* 0x000000040b00780c */ /* 0x010fe20003f84270 */
[----:B------:R-:W-:Y:S01]  /*3470*/  IMAD.X R13, RZ, RZ, R16, P5 ;  /* 0x000000ffff0d7224 */ /* 0x000fe200028e0610 */
[----:B------:R-:W-:-:S02]  /*3480*/  @P2 SEL R17, R16, R17, P0 ;  /* 0x0000001110112207 */ /* 0x000fc40000000000 */
[----:B------:R-:W-:Y:S02]  /*3490*/  SEL R3, R15, R18, !P3 ;  /* 0x000000120f037207 */ /* 0x000fe40005800000 */
[----:B------:R-:W-:Y:S02]  /*34a0*/  LOP3.LUT P1, RZ, R2, 0xff, RZ, 0xc0, !PT ;  /* 0x000000ff02ff7812 */ /* 0x000fe4000782c0ff */
[----:B------:R-:W-:Y:S02]  /*34b0*/  SEL R4, R16, R17, !P3 ;  /* 0x0000001110047207 */ /* 0x000fe40005800000 */
[----:B------:R-:W-:Y:S02]  /*34c0*/  ISETP.LT.U32.AND P0, PT, R12, R3, PT ;  /* 0x000000030c00720c */ /* 0x000fe40003f01070 */
[----:B------:R-:W-:Y:S02]  /*34d0*/  SEL R17, RZ, 0x1, !P4 ;  /* 0x00000001ff117807 */ /* 0x000fe40006000000 */
[----:B------:R-:W-:-:S02]  /*34e0*/  ISETP.LT.AND.EX P0, PT, R13, R4, PT, P0 ;  /* 0x000000040d00720c */ /* 0x000fc40003f01300 */
[----:B-----5:R-:W-:Y:S02]  /*34f0*/  ISETP.GT.AND P2, PT, R14, 0x4, PT ;  /* 0x000000040e00780c */ /* 0x020fe40003f44270 */
[----:B------:R-:W-:Y:S02]  /*3500*/  @P4 SEL R3, R12, R3, P0 ;  /* 0x000000030c034207 */ /* 0x000fe40000000000 */
[----:B------:R-:W-:Y:S02]  /*3510*/  @P4 SEL R4, R13, R4, P0 ;  /* 0x000000040d044207 */ /* 0x000fe40000000000 */
[----:B------:R-:W-:Y:S02]  /*3520*/  IADD3 R11, P0, PT, R15, 0x200, RZ ;  /* 0x000002000f0b7810 */ /* 0x000fe40007f1e0ff */
[----:B------:R-:W-:Y:S02]  /*3530*/  @P1 SEL R17, R2, 0x1, !P4 ;  /* 0x0000000102111807 */ /* 0x000fe40006000000 */
[----:B------:R-:W-:-:S02]  /*3540*/  SEL R2, R12, R3, !P1 ;  /* 0x000000030c027207 */ /* 0x000fc40004800000 */
[----:B------:R-:W-:Y:S01]  /*3550*/  SEL R3, R13, R4, !P1 ;  /* 0x000000040d037207 */ /* 0x000fe20004800000 */
[----:B------:R-:W-:Y:S01]  /*3560*/  IMAD.X R4, RZ, RZ, R16, P0 ;  /* 0x000000ffff047224 */ /* 0x000fe200000e0610 */
[-C--:B------:R-:W-:Y:S02]  /*3570*/  ISETP.LT.U32.AND P0, PT, R11, R2.reuse, PT ;  /* 0x000000020b00720c */ /* 0x080fe40003f01070 */
[----:B------:R-:W-:Y:S02]  /*3580*/  LOP3.LUT P1, RZ, R17, 0xff, RZ, 0xc0, !PT ;  /* 0x000000ff11ff7812 */ /* 0x000fe4000782c0ff */
[----:B------:R-:W-:Y:S02]  /*3590*/  ISETP.LT.AND.EX P0, PT, R4, R3, PT, P0 ;  /* 0x000000030400720c */ /* 0x000fe40003f01300 */
[----:B--2---:R-:W-:Y:S02]  /*35a0*/  ISETP.GT.AND P3, PT, R10, 0x4, PT ;  /* 0x000000040a00780c */ /* 0x004fe40003f64270 */
[----:B------:R-:W-:-:S02]  /*35b0*/  @P2 SEL R2, R11, R2, P0 ;  /* 0x000000020b022207 */ /* 0x000fc40000000000 */
[C---:B------:R-:W-:Y:S02]  /*35c0*/  @P2 SEL R3, R4.reuse, R3, P0 ;  /* 0x0000000304032207 */ /* 0x040fe40000000000 */
[----:B------:R-:W-:Y:S02]  /*35d0*/  SEL R2, R11, R2, !P1 ;  /* 0x000000020b027207 */ /* 0x000fe40004800000 */
[----:B------:R-:W-:Y:S02]  /*35e0*/  IADD3 R11, P0, PT, R15, 0x300, RZ ;  /* 0x000003000f0b7810 */ /* 0x000fe40007f1e0ff */
[----:B------:R-:W-:Y:S02]  /*35f0*/  SEL R3, R4, R3, !P1 ;  /* 0x0000000304037207 */ /* 0x000fe40004800000 */
[----:B------:R-:W-:Y:S01]  /*3600*/  IADD3 R4, P4, PT, -R9, UR4, RZ ;  /* 0x0000000409047c10 */ /* 0x000fe2000ff9e1ff */
[----:B------:R-:W-:Y:S01]  /*3610*/  IMAD.X R10, RZ, RZ, R16, P0 ;  /* 0x000000ffff0a7224 */ /* 0x000fe200000e0610 */
[----:B------:R-:W-:-:S02]  /*3620*/  SEL R12, RZ, 0x1, !P2 ;  /* 0x00000001ff0c7807 */ /* 0x000fc40005000000 */
[----:B------:R-:W-:Y:S02]  /*3630*/  ISETP.GE.U32.AND P0, PT, R4, 0x400, PT ;  /* 0x000004000400780c */ /* 0x000fe40003f06070 */
[----:B------:R-:W-:Y:S02]  /*3640*/  IADD3.X R13, PT, PT, ~R5, UR5, RZ, P4, !PT ;  /* 0x00000005050d7c10 */ /* 0x000fe4000a7fe5ff */
[----:B------:R-:W-:Y:S02]  /*3650*/  @P1 SEL R12, R17, 0x1, !P2 ;  /* 0x00000001110c1807 */ /* 0x000fe40005000000 */
[----:B------:R-:W-:Y:S02]  /*3660*/  ISETP.GE.U32.AND.EX P0, PT, R13, RZ, PT, P0 ;  /* 0x000000ff0d00720c */ /* 0x000fe40003f06100 */
[----:B------:R-:W-:Y:S02]  /*3670*/  LOP3.LUT P2, RZ, R12, 0xff, RZ, 0xc0, !PT ;  /* 0x000000ff0cff7812 */ /* 0x000fe4000784c0ff */
[----:B------:R-:W-:-:S02]  /*3680*/  ISETP.LT.U32.AND P1, PT, R11, R2, PT ;  /* 0x000000020b00720c */ /* 0x000fc40003f21070 */
[----:B------:R-:W-:Y:S02]  /*3690*/  SEL R4, RZ, 0x1, !P3 ;  /* 0x00000001ff047807 */ /* 0x000fe40005800000 */
[----:B------:R-:W-:-:S04]  /*36a0*/  ISETP.LT.AND.EX P1, PT, R10, R3, PT, P1 ;  /* 0x000000030a00720c */ /* 0x000fc80003f21310 */
[C---:B------:R-:W-:Y:S02]  /*36b0*/  @P3 SEL R2, R11.reuse, R2, P1 ;  /* 0x000000020b023207 */ /* 0x040fe40000800000 */
[----:B------:R-:W-:Y:S02]  /*36c0*/  @P3 SEL R3, R10, R3, P1 ;  /* 0x000000030a033207 */ /* 0x000fe40000800000 */
[----:B------:R-:W-:Y:S02]  /*36d0*/  @P2 SEL R4, R12, 0x1, !P3 ;  /* 0x000000010c042807 */ /* 0x000fe40005800000 */
[----:B------:R-:W-:Y:S02]  /*36e0*/  SEL R2, R11, R2, !P2 ;  /* 0x000000020b027207 */ /* 0x000fe40005000000 */
[----:B------:R-:W-:Y:S01]  /*36f0*/  SEL R3, R10, R3, !P2 ;  /* 0x000000030a037207 */ /* 0x000fe20005000000 */
[----:B------:R-:W-:Y:S06]  /*3700*/  @!P0 BRA `(.L_x_177) ;  /* 0x0000001000648947 */ /* 0x000fec0003800000 */
[----:B------:R-:W-:-:S05]  /*3710*/  IADD3 R9, P0, PT, R9, 0x400, RZ ;  /* 0x0000040009097810 */ /* 0x000fca0007f1e0ff */
[----:B------:R-:W-:Y:S01]  /*3720*/  IMAD.X R5, RZ, RZ, R5, P0 ;  /* 0x000000ffff057224 */ /* 0x000fe200000e0605 */
[----:B------:R-:W-:-:S04]  /*3730*/  ISETP.GT.U32.AND P0, PT, R9, UR10, PT ;  /* 0x0000000a09007c0c */ /* 0x000fc8000bf04070 */
[----:B------:R-:W-:-:S13]  /*3740*/  ISETP.GT.U32.AND.EX P0, PT, R5, UR11, PT, P0 ;  /* 0x0000000b05007c0c */ /* 0x000fda000bf04100 */
[----:B------:R-:W-:Y:S05]  /*3750*/  @!P0 BRA `(.L_x_178) ;  /* 0xfffffff800f88947 */ /* 0x000fea000383ffff */
.L_x_176:
[C---:B------:R-:W-:Y:S01]  /*3760*/  IADD3 R7, PT, PT, -R9.reuse, UR4, RZ ;  /* 0x0000000409077c10 */ /* 0x040fe2000fffe1ff */
[----:B------:R-:W0:Y:S01]  /*3770*/  LDCU.64 UR10, c[0x0][0x380] ;  /* 0x00007000ff0a77ac */ /* 0x000e220008000a00 */
[----:B------:R-:W-:Y:S01]  /*3780*/  ISETP.GE.U32.AND P1, PT, R9, UR4, PT ;  /* 0x0000000409007c0c */ /* 0x000fe2000bf26070 */
[----:B------:R-:W-:Y:S01]  /*3790*/  BSSY.RECONVERGENT B1, `(.L_x_177) ;  /* 0x0000110000017945 */ /* 0x000fe20003800200 */
[----:B------:R-:W-:-:S04]  /*37a0*/  ISETP.GE.AND P0, PT, R8, R7, PT ;  /* 0x000000070800720c */ /* 0x000fc80003f06270 */
[----:B------:R-:W-:-:S13]  /*37b0*/  ISETP.GE.U32.OR.EX P0, PT, R5, UR5, P0, P1 ;  /* 0x0000000505007c0c */ /* 0x000fda0008706510 */
[----:B0-----:R-:W-:Y:S05]  /*37c0*/  @P0 BRA `(.L_x_179) ;  /* 0x0000001000300947 */ /* 0x001fea0003800000 */
[----:B------:R-:W-:Y:S01]  /*37d0*/  LOP3.LUT R6, RZ, R8, RZ, 0x33, !PT ;  /* 0x00000008ff067212 */ /* 0x000fe200078e33ff */
[----:B------:R-:W-:Y:S01]  /*37e0*/  BSSY.RECONVERGENT B2, `(.L_x_180) ;  /* 0x0000084000027945 */ /* 0x000fe20003800200 */
[----:B------:R-:W-:Y:S02]  /*37f0*/  IMAD.MOV.U32 R10, RZ, RZ, R8 ;  /* 0x000000ffff0a7224 */ /* 0x000fe400078e0008 */
[----:B------:R-:W-:-:S04]  /*3800*/  IADD3 R11, PT, PT, -R9, UR4, R6 ;  /* 0x00000004090b7c10 */ /* 0x000fc8000fffe106 */
[C---:B------:R-:W-:Y:S02]  /*3810*/  ISETP.GE.U32.AND P0, PT, R11.reuse, 0x700, PT ;  /* 0x000007000b00780c */ /* 0x040fe40003f06070 */
[----:B------:R-:W-:-:S04]  /*3820*/  LEA.HI R12, R11, 0x1, RZ, 0x18 ;  /* 0x000000010b0c7811 */ /* 0x000fc800078fc0ff */
[----:B------:R-:W-:-:S04]  /*3830*/  LOP3.LUT R23, R12, 0x7, RZ, 0xc0, !PT ;  /* 0x000000070c177812 */ /* 0x000fc800078ec0ff */
[----:B------:R-:W-:-:S03]  /*3840*/  ISETP.NE.AND P1, PT, R23, RZ, PT ;  /* 0x000000ff1700720c */ /* 0x000fc60003f25270 */
[----:B------:R-:W-:Y:S10]  /*3850*/  @!P0 BRA `(.L_x_181) ;  /* 0x0000000400f08947 */ /* 0x000ff40003800000 */
[----:B------:R-:W-:Y:S01]  /*3860*/  LOP3.LUT R13, R12, 0x1fffff8, RZ, 0xc0, !PT ;  /* 0x01fffff80c0d7812 */ /* 0x000fe200078ec0ff */
[----:B------:R-:W-:-:S04]  /*3870*/  IMAD.MOV.U32 R10, RZ, RZ, R8 ;  /* 0x000000ffff0a7224 */ /* 0x000fc800078e0008 */
[----:B------:R-:W-:-:S07]  /*3880*/  IMAD.MOV R13, RZ, RZ, -R13 ;  /* 0x000000ffff0d7224 */ /* 0x000fce00078e0a0d */
.L_x_182:
        /* <DEDUP_REMOVED lines=16> */
[----:B------:R-:W-:-:S02]  /*3990*/  LOP3.LUT P5, RZ, R24, 0xff, RZ, 0xc0, !PT ;  /* 0x000000ff18ff7812 */ /* 0x000fc400078ac0ff */
[----:B------:R-:W-:Y:S02]  /*39a0*/  IADD3.X R4, PT, PT, R22, UR7, RZ, P3, !PT ;  /* 0x0000000716047c10 */ /* 0x000fe40009ffe4ff */
        /* <DEDUP_REMOVED lines=23> */
[CC--:B------:R-:W-:Y:S02]  /*3b20*/  SEL R6, R3.reuse, R24.reuse, P0 ;  /* 0x0000001803067207 */ /* 0x0c0fe40000000000 */
        /* <DEDUP_REMOVED lines=10> */
[CC--:B------:R-:W-:Y:S02]  /*3bd0*/  ISETP.LT.AND.EX P0, PT, R3.reuse, R6.reuse, PT, P0 ;  /* 0x000000060300720c */ /* 0x0c0fe40003f01300 */
[----:B------:R-:W-:Y:S02]  /*3be0*/  @!P3 SEL R22, RZ, 0x1, !P6 ;  /* 0x00000001ff16b807 */ /* 0x000fe40007000000 */
[-C--:B------:R-:W-:Y:S02]  /*3bf0*/  SEL R7, R2, R21.reuse, P0 ;  /* 0x0000001502077207 */ /* 0x080fe40000000000 */
        /* <DEDUP_REMOVED lines=31> */
[-C--:B------:R-:W-:Y:S02]  /*3df0*/  ISETP.LT.U32.AND P0, PT, R2, R7.reuse, PT ;  /* 0x000000070200720c */ /* 0x080fe40003f01070 */
        /* <DEDUP_REMOVED lines=34> */
.L_x_181:
[----:B------:R-:W-:Y:S05]  /*4020*/  BSYNC.RECONVERGENT B2 ;  /* 0x0000000000027941 */ /* 0x000fea0003800200 */
.L_x_180:
[----:B------:R-:W-:Y:S05]  /*4030*/  @!P1 BRA `(.L_x_179) ;  /* 0x0000000800149947 */ /* 0x000fea0003800000 */
[----:B------:R-:W-:Y:S01]  /*4040*/  ISETP.GE.U32.AND P0, PT, R23, 0x4, PT ;  /* 0x000000041700780c */ /* 0x000fe20003f06070 */
[----:B------:R-:W-:Y:S01]  /*4050*/  BSSY.RECONVERGENT B2, `(.L_x_183) ;  /* 0x0000044000027945 */ /* 0x000fe20003800200 */
[----:B------:R-:W-:-:S11]  /*4060*/  LOP3.LUT P1, R12, R12, 0x3, RZ, 0xc0, !PT ;  /* 0x000000030c0c7812 */ /* 0x000fd6000782c0ff */
[----:B------:R-:W-:Y:S05]  /*4070*/  @!P0 BRA `(.L_x_184) ;  /* 0x0000000400048947 */ /* 0x000fea0003800000 */
[----:B------:R-:W0:Y:S01]  /*4080*/  LDCU.64 UR12, c[0x0][0x380] ;  /* 0x00007000ff0c77ac */ /* 0x000e220008000a00 */
[----:B------:R-:W-:-:S05]  /*4090*/  IADD3 R17, P0, PT, R10, R9, RZ ;  /* 0x000000090a117210 */ /* 0x000fca0007f1e0ff */
[----:B------:R-:W-:Y:S01]  /*40a0*/  IMAD.X R18, RZ, RZ, R5, P0 ;  /* 0x000000ffff127224 */ /* 0x000fe200000e0605 */
[----:B0-----:R-:W-:-:S04]  /*40b0*/  LEA R14, P0, R17, UR12, 0x2 ;  /* 0x0000000c110e7c11 */ /* 0x001fc8000f8010ff */
[----:B------:R-:W-:-:S05]  /*40c0*/  LEA.HI.X R15, R17, UR13, R18, 0x2, P0 ;  /* 0x0000000d110f7c11 */ /* 0x000fca00080f1412 */
[----:B------:R-:W2:Y:S04]  /*40d0*/  LDG.E R16, desc[UR8][R14.64] ;  /* 0x000000080e107981 */ /* 0x000ea8000c1e1900 */
[----:B------:R-:W3:Y:S04]  /*40e0*/  LDG.E R13, desc[UR8][R14.64+0x400] ;  /* 0x000400080e0d7981 */ /* 0x000ee8000c1e1900 */
[----:B------:R-:W4:Y:S04]  /*40f0*/  LDG.E R7, desc[UR8][R14.64+0x800] ;  /* 0x000800080e077981 */ /* 0x000f28000c1e1900 */
[----:B------:R0:W5:Y:S01]  /*4100*/  LDG.E R6, desc[UR8][R14.64+0xc00] ;  /* 0x000c00080e067981 */ /* 0x000162000c1e1900 */
[----:B------:R-:W-:-:S02]  /*4110*/  LOP3.LUT P4, RZ, R4, 0xff, RZ, 0xc0, !PT ;  /* 0x000000ff04ff7812 */ /* 0x000fc4000788c0ff */
[----:B------:R-:W-:-:S04]  /*4120*/  IADD3 R17, P2, PT, R17, UR6, RZ ;  /* 0x0000000611117c10 */ /* 0x000fc8000ff5e0ff */
[----:B------:R-:W-:Y:S01]  /*4130*/  IADD3.X R18, PT, PT, R18, UR7, RZ, P2, !PT ;  /* 0x0000000712127c10 */ /* 0x000fe200097fe4ff */
[----:B0-----:R-:W-:-:S05]  /*4140*/  VIADD R14, R10, 0x100 ;  /* 0x000001000a0e7836 */ /* 0x001fca0000000000 */
[----:B------:R-:W-:Y:S02]  /*4150*/  IADD3 R14, P5, P6, R9, UR6, R14 ;  /* 0x00000006090e7c10 */ /* 0x000fe4000febe00e */
[C---:B--2---:R-:W-:Y:S02]  /*4160*/  ISETP.GT.AND P0, PT, R16.reuse, 0x4, PT ;  /* 0x000000041000780c */ /* 0x044fe40003f04270 */
[----:B------:R-:W-:Y:S02]  /*4170*/  ISETP.GT.AND P3, PT, R16, 0x4, P4 ;  /* 0x000000041000780c */ /* 0x000fe40002764270 */
[----:B------:R-:W-:Y:S02]  /*4180*/  @!P4 SEL R4, RZ, 0x1, !P0 ;  /* 0x00000001ff04c807 */ /* 0x000fe40004000000 */
[----:B------:R-:W-:Y:S02]  /*4190*/  ISETP.LT.U32.AND P0, PT, R17, R2, PT ;  /* 0x000000021100720c */ /* 0x000fe40003f01070 */
[----:B------:R-:W-:-:S02]  /*41a0*/  SEL R4, R4, 0x1, !P3 ;  /* 0x0000000104047807 */ /* 0x000fc40005800000 */
[-C--:B------:R-:W-:Y:S02]  /*41b0*/  ISETP.LT.AND.EX P0, PT, R18, R3.reuse, PT, P0 ;  /* 0x000000031200720c */ /* 0x080fe40003f01300 */
[----:B------:R-:W-:Y:S02]  /*41c0*/  LOP3.LUT P2, RZ, R4, 0xff, RZ, 0xc0, !PT ;  /* 0x000000ff04ff7812 */ /* 0x000fe4000784c0ff */
[-C--:B------:R-:W-:Y:S02]  /*41d0*/  SEL R15, R17, R2.reuse, P0 ;  /* 0x00000002110f7207 */ /* 0x080fe40000000000 */
[-C--:B------:R-:W-:Y:S02]  /*41e0*/  SEL R16, R18, R3.reuse, P0 ;  /* 0x0000000312107207 */ /* 0x080fe40000000000 */
[----:B---3--:R-:W-:Y:S02]  /*41f0*/  ISETP.GT.AND P0, PT, R13, 0x4, PT ;  /* 0x000000040d00780c */ /* 0x008fe40003f04270 */
[----:B------:R-:W-:Y:S01]  /*4200*/  @!P3 SEL R15, R17, R2, !P4 ;  /* 0x00000002110fb207 */ /* 0x000fe20006000000 */
[----:B------:R-:W-:Y:S01]  /*4210*/  VIADD R2, R10, 0x200 ;  /* 0x000002000a027836 */ /* 0x000fe20000000000 */
[----:B------:R-:W-:-:S02]  /*4220*/  @!P3 SEL R16, R18, R3, !P4 ;  /* 0x000000031210b207 */ /* 0x000fc40006000000 */
[----:B------:R-:W-:Y:S02]  /*4230*/  ISETP.GT.AND P3, PT, R13, 0x4, P2 ;  /* 0x000000040d00780c */ /* 0x000fe40001764270 */
[----:B------:R-:W-:Y:S02]  /*4240*/  @!P2 SEL R4, RZ, 0x1, !P0 ;  /* 0x00000001ff04a807 */ /* 0x000fe40004000000 */
[----:B------:R-:W-:Y:S02]  /*4250*/  IADD3.X R13, PT, PT, R5, UR7, RZ, P5, P6 ;  /* 0x00000007050d7c10 */ /* 0x000fe4000afec4ff */
[----:B------:R-:W-:Y:S02]  /*4260*/  SEL R4, R4, 0x1, !P3 ;  /* 0x0000000104047807 */ /* 0x000fe40005800000 */
[----:B------:R-:W-:Y:S02]  /*4270*/  ISETP.LT.U32.AND P0, PT, R14, R15, PT ;  /* 0x0000000f0e00720c */ /* 0x000fe40003f01070 */
[----:B------:R-:W-:-:S02]  /*4280*/  LOP3.LUT P4, RZ, R4, 0xff, RZ, 0xc0, !PT ;  /* 0x000000ff04ff7812 */ /* 0x000fc4000788c0ff */
[----:B------:R-:W-:-:S04]  /*4290*/  ISETP.LT.AND.EX P0, PT, R13, R16, PT, P0 ;  /* 0x000000100d00720c */ /* 0x000fc80003f01300 */
[CC--:B------:R-:W-:Y:S02]  /*42a0*/  SEL R18, R14.reuse, R15.reuse, P0 ;  /* 0x0000000f0e127207 */ /* 0x0c0fe40000000000 */
[CC--:B------:R-:W-:Y:S02]  /*42b0*/  SEL R20, R13.reuse, R16.reuse, P0 ;  /* 0x000000100d147207 */ /* 0x0c0fe40000000000 */
[----:B------:R-:W-:Y:S02]  /*42c0*/  @!P3 SEL R18, R14, R15, !P2 ;  /* 0x0000000f0e12b207 */ /* 0x000fe40005000000 */
[----:B------:R-:W-:Y:S02]  /*42d0*/  @!P3 SEL R20, R13, R16, !P2 ;  /* 0x000000100d14b207 */ /* 0x000fe40005000000 */
[----:B----4-:R-:W-:Y:S02]  /*42e0*/  ISETP.GT.AND P3, PT, R7, 0x4, PT ;  /* 0x000000040700780c */ /* 0x010fe40003f64270 */
[----:B------:R-:W-:Y:S01]  /*42f0*/  IADD3 R3, P5, P0, R9, UR6, R2 ;  /* 0x0000000609037c10 */ /* 0x000fe2000f8be002 */
[C---:B------:R-:W-:Y:S01]  /*4300*/  VIADD R2, R10.reuse, 0x300 ;  /* 0x000003000a027836 */ /* 0x040fe20000000000 */
[----:B------:R-:W-:Y:S01]  /*4310*/  ISETP.GT.AND P2, PT, R7, 0x4, P4 ;  /* 0x000000040700780c */ /* 0x000fe20002744270 */
[----:B------:R-:W-:Y:S01]  /*4320*/  VIADD R10, R10, 0x400 ;  /* 0x000004000a0a7836 */ /* 0x000fe20000000000 */
[----:B------:R-:W-:-:S02]  /*4330*/  @!P4 SEL R4, RZ, 0x1, !P3 ;  /* 0x00000001ff04c807 */ /* 0x000fc40005800000 */
[----:B------:R-:W-:Y:S02]  /*4340*/  IADD3.X R13, PT, PT, R5, UR7, RZ, P5, P0 ;  /* 0x00000007050d7c10 */ /* 0x000fe4000afe04ff */
[----:B------:R-:W-:Y:S02]  /*4350*/  ISETP.LT.U32.AND P0, PT, R3, R18, PT ;  /* 0x000000120300720c */ /* 0x000fe40003f01070 */
[----:B------:R-:W-:Y:S02]  /*4360*/  SEL R4, R4, 0x1, !P2 ;  /* 0x0000000104047807 */ /* 0x000fe40005000000 */
[----:B------:R-:W-:Y:S02]  /*4370*/  ISETP.LT.AND.EX P0, PT, R13, R20, PT, P0 ;  /* 0x000000140d00720c */ /* 0x000fe40003f01300 */
[----:B------:R-:W-:Y:S02]  /*4380*/  LOP3.LUT P3, RZ, R4, 0xff, RZ, 0xc0, !PT ;  /* 0x000000ff04ff7812 */ /* 0x000fe4000786c0ff */
[----:B------:R-:W-:-:S02]  /*4390*/  SEL R14, R3, R18, P0 ;  /* 0x00000012030e7207 */ /* 0x000fc40000000000 */
[----:B------:R-:W-:Y:S02]  /*43a0*/  SEL R16, R13, R20, P0 ;  /* 0x000000140d107207 */ /* 0x000fe40000000000 */
        /* <DEDUP_REMOVED lines=14> */
.L_x_184:
[----:B------:R-:W-:Y:S05]  /*4490*/  BSYNC.RECONVERGENT B2 ;  /* 0x0000000000027941 */ /* 0x000fea0003800200 */
.L_x_183:
[----:B------:R-:W-:Y:S05]  /*44a0*/  @!P1 BRA `(.L_x_179) ;  /* 0x0000000000f89947 */ /* 0x000fea0003800000 */
[----:B------:R-:W-:Y:S01]  /*44b0*/  ISETP.NE.AND P0, PT, R12, 0x1, PT ;  /* 0x000000010c00780c */ /* 0x000fe20003f05270 */
[----:B------:R-:W-:Y:S01]  /*44c0*/  BSSY.RECONVERGENT B2, `(.L_x_185) ;  /* 0x0000026000027945 */ /* 0x000fe20003800200 */
[----:B------:R-:W-:-:S11]  /*44d0*/  LOP3.LUT P1, RZ, R11, 0x100, RZ, 0xc0, !PT ;  /* 0x000001000bff7812 */ /* 0x000fd6000782c0ff */
[----:B------:R-:W-:Y:S05]  /*44e0*/  @!P0 BRA `(.L_x_186) ;  /* 0x00000000008c8947 */ /* 0x000fea0003800000 */
[----:B------:R-:W0:Y:S01]  /*44f0*/  LDCU.64 UR12, c[0x0][0x380] ;  /* 0x00007000ff0c77ac */ /* 0x000e220008000a00 */
[----:B------:R-:W-:-:S05]  /*4500*/  IADD3 R11, P0, PT, R10, R9, RZ ;  /* 0x000000090a0b7210 */ /* 0x000fca0007f1e0ff */
[----:B------:R-:W-:Y:S01]  /*4510*/  IMAD.X R12, RZ, RZ, R5, P0 ;  /* 0x000000ffff0c7224 */ /* 0x000fe200000e0605 */
[----:B0-----:R-:W-:-:S04]  /*4520*/  LEA R6, P0, R11, UR12, 0x2 ;  /* 0x0000000c0b067c11 */ /* 0x001fc8000f8010ff */
[----:B------:R-:W-:-:S05]  /*4530*/  LEA.HI.X R7, R11, UR13, R12, 0x2, P0 ;  /* 0x0000000d0b077c11 */ /* 0x000fca00080f140c */
[----:B------:R-:W2:Y:S04]  /*4540*/  LDG.E R13, desc[UR8][R6.64] ;  /* 0x00000008060d7981 */ /* 0x000ea8000c1e1900 */
[----:B------:R0:W3:Y:S01]  /*4550*/  LDG.E R15, desc[UR8][R6.64+0x400] ;  /* 0x00040008060f7981 */ /* 0x0000e2000c1e1900 */
[----:B------:R-:W-:Y:S01]  /*4560*/  LOP3.LUT P2, RZ, R4, 0xff, RZ, 0xc0, !PT ;  /* 0x000000ff04ff7812 */ /* 0x000fe2000784c0ff */
[C---:B------:R-:W-:Y:S01]  /*4570*/  VIADD R14, R10.reuse, 0x100 ;  /* 0x000001000a0e7836 */ /* 0x040fe20000000000 */
[----:B------:R-:W-:Y:S01]  /*4580*/  IADD3 R11, P0, PT, R11, UR6, RZ ;  /* 0x000000060b0b7c10 */ /* 0x000fe2000ff1e0ff */
[----:B------:R-:W-:-:S03]  /*4590*/  VIADD R10, R10, 0x200 ;  /* 0x000002000a0a7836 */ /* 0x000fc60000000000 */
[----:B------:R-:W-:Y:S02]  /*45a0*/  IADD3.X R12, PT, PT, R12, UR7, RZ, P0, !PT ;  /* 0x000000070c0c7c10 */ /* 0x000fe400087fe4ff */
[----:B------:R-:W-:-:S04]  /*45b0*/  ISETP.LT.U32.AND P0, PT, R11, R2, PT ;  /* 0x000000020b00720c */ /* 0x000fc80003f01070 */
[----:B------:R-:W-:-:S04]  /*45c0*/  ISETP.LT.AND.EX P0, PT, R12, R3, PT, P0 ;  /* 0x000000030c00720c */ /* 0x000fc80003f01300 */
[----:B0-----:R-:W-:Y:S02]  /*45d0*/  SEL R6, R11, R2, P0 ;  /* 0x000000020b067207 */ /* 0x001fe40000000000 */
[----:B------:R-:W-:Y:S02]  /*45e0*/  SEL R7, R12, R3, P0 ;  /* 0x000000030c077207 */ /* 0x000fe40000000000 */
[C---:B--2---:R-:W-:Y:S02]  /*45f0*/  ISETP.GT.AND P4, PT, R13.reuse, 0x4, PT ;  /* 0x000000040d00780c */ /* 0x044fe40003f84270 */
[----:B------:R-:W-:Y:S02]  /*4600*/  ISETP.GT.AND P3, PT, R13, 0x4, P2 ;  /* 0x000000040d00780c */ /* 0x000fe40001764270 */
[----:B------:R-:W-:Y:S02]  /*4610*/  @!P2 SEL R4, RZ, 0x1, !P4 ;  /* 0x00000001ff04a807 */ /* 0x000fe40006000000 */
[----:B------:R-:W-:-:S02]  /*4620*/  IADD3 R13, P5, P6, R9, UR6, R14 ;  /* 0x00000006090d7c10 */ /* 0x000fc4000febe00e */
[----:B------:R-:W-:-:S04]  /*4630*/  SEL R4, R4, 0x1, !P3 ;  /* 0x0000000104047807 */ /* 0x000fc80005800000 */
[----:B------:R-:W-:-:S03]  /*4640*/  LOP3.LUT P4, RZ, R4, 0xff, RZ, 0xc0, !PT ;  /* 0x000000ff04ff7812 */ /* 0x000fc6000788c0ff */
[----:B------:R-:W-:Y:S02]  /*4650*/  @!P3 SEL R6, R11, R2, !P2 ;  /* 0x000000020b06b207 */ /* 0x000fe40005000000 */
[----:B------:R-:W-:Y:S02]  /*4660*/  @!P3 SEL R7, R12, R3, !P2 ;  /* 0x000000030c07b207 */ /* 0x000fe40005000000 */
[----:B---3--:R-:W-:Y:S02]  /*4670*/  ISETP.GT.AND P3, PT, R15, 0x4, P4 ;  /* 0x000000040f00780c */ /* 0x008fe40002764270 */
[----:B------:R-:W-:Y:S02]  /*4680*/  IADD3.X R12, PT, PT, R5, UR7, RZ, P5, P6 ;  /* 0x00000007050c7c10 */ /* 0x000fe4000afec4ff */
        /* <DEDUP_REMOVED lines=9> */
.L_x_186:
[----:B------:R-:W-:Y:S05]  /*4720*/  BSYNC.RECONVERGENT B2 ;  /* 0x0000000000027941 */ /* 0x000fea0003800200 */
.L_x_185:
[----:B------:R-:W-:Y:S05]  /*4730*/  @P1 BRA `(.L_x_179) ;  /* 0x0000000000541947 */ /* 0x000fea0003800000 */
[----:B------:R-:W0:Y:S01]  /*4740*/  LDCU.64 UR12, c[0x0][0x380] ;  /* 0x00007000ff0c77ac */ /* 0x000e220008000a00 */
[----:B------:R-:W-:-:S05]  /*4750*/  IADD3 R9, P0, PT, R10, R9, RZ ;  /* 0x000000090a097210 */ /* 0x000fca0007f1e0ff */
[----:B------:R-:W-:Y:S01]  /*4760*/  IMAD.X R10, RZ, RZ, R5, P0 ;  /* 0x000000ffff0a7224 */ /* 0x000fe200000e0605 */
[----:B0-----:R-:W-:-:S04]  /*4770*/  LEA R6, P0, R9, UR12, 0x2 ;  /* 0x0000000c09067c11 */ /* 0x001fc8000f8010ff */
[----:B------:R-:W-:-:S05]  /*4780*/  LEA.HI.X R7, R9, UR13, R10, 0x2, P0 ;  /* 0x0000000d09077c11 */ /* 0x000fca00080f140a */
[----:B------:R-:W2:Y:S01]  /*4790*/  LDG.E R6, desc[UR8][R6.64] ;  /* 0x0000000806067981 */ /* 0x000ea2000c1e1900 */
[----:B------:R-:W-:Y:S02]  /*47a0*/  LOP3.LUT P3, RZ, R4, 0xff, RZ, 0xc0, !PT ;  /* 0x000000ff04ff7812 */ /* 0x000fe4000786c0ff */
[----:B------:R-:W-:-:S04]  /*47b0*/  IADD3 R11, P0, PT, R9, UR6, RZ ;  /* 0x00000006090b7c10 */ /* 0x000fc8000ff1e0ff */
        /* <DEDUP_REMOVED lines=13> */
.L_x_179:
[----:B------:R-:W-:Y:S05]  /*4890*/  BSYNC.RECONVERGENT B1 ;  /* 0x0000000000017941 */ /* 0x000fea0003800200 */
.L_x_177:
        /* <DEDUP_REMOVED lines=20> */
[C---:B------:R-:W-:Y:S02]  /*49e0*/  @!P0 SEL R3, R6.reuse, R3, P1 ;  /* 0x0000000306038207 */ /* 0x040fe40000800000 */
[----:B------:R-:W-:Y:S02]  /*49f0*/  @P0 PRMT R4, R5, 0x7610, R4 ;  /* 0x0000761005040816 */ /* 0x000fe40000000004 */
[----:B------:R-:W-:Y:S02]  /*4a00*/  @P0 SEL R2, R7, R2, !P3 ;  /* 0x0000000207020207 */ /* 0x000fe40005800000 */
[----:B------:R-:W-:-:S07]  /*4a10*/  @P0 SEL R3, R6, R3, !P3 ;  /* 0x0000000306030207 */ /* 0x000fce0005800000 */
.L_x_188:
[----:B------:R-:W-:Y:S05]  /*4a20*/  BSYNC.RECONVERGENT B1 ;  /* 0x0000000000017941 */ /* 0x000fea0003800200 */
.L_x_187:
        /* <DEDUP_REMOVED lines=19> */
[C---:B------:R-:W-:Y:S02]  /*4b60*/  @!P0 SEL R3, R6.reuse, R3, P5 ;  /* 0x0000000306038207 */ /* 0x040fe40002800000 */
[----:B------:R-:W-:Y:S02]  /*4b70*/  @P0 PRMT R4, R5, 0x7610, R4 ;  /* 0x0000761005040816 */ /* 0x000fe40000000004 */
[----:B------:R-:W-:Y:S02]  /*4b80*/  @P0 SEL R2, R7, R2, !P6 ;  /* 0x0000000207020207 */ /* 0x000fe40007000000 */
[----:B------:R-:W-:-:S07]  /*4b90*/  @P0 SEL R3, R6, R3, !P6 ;  /* 0x0000000306030207 */ /* 0x000fce0007000000 */
.L_x_190:
[----:B------:R-:W-:Y:S05]  /*4ba0*/  BSYNC.RECONVERGENT B1 ;  /* 0x0000000000017941 */ /* 0x000fea0003800200 */
.L_x_189:
        /* <DEDUP_REMOVED lines=16> */
[C---:B------:R-:W-:Y:S02]  /*4cb0*/  @!P0 SEL R3, R6.reuse, R3, P2 ;  /* 0x0000000306038207 */ /* 0x040fe40001000000 */
[----:B------:R-:W-:Y:S02]  /*4cc0*/  @P0 PRMT R4, R5, 0x7610, R4 ;  /* 0x0000761005040816 */ /* 0x000fe40000000004 */
[----:B------:R-:W-:Y:S02]  /*4cd0*/  @P0 SEL R2, R7, R2, !P5 ;  /* 0x0000000207020207 */ /* 0x000fe40006800000 */
[----:B------:R-:W-:-:S07]  /*4ce0*/  @P0 SEL R3, R6, R3, !P5 ;  /* 0x0000000306030207 */ /* 0x000fce0006800000 */
.L_x_192:
[----:B------:R-:W-:Y:S05]  /*4cf0*/  BSYNC.RECONVERGENT B1 ;  /* 0x0000000000017941 */ /* 0x000fea0003800200 */
.L_x_191:
        /* <DEDUP_REMOVED lines=16> */
[C---:B------:R-:W-:Y:S02]  /*4e00*/  @!P0 SEL R3, R6.reuse, R3, P2 ;  /* 0x0000000306038207 */ /* 0x040fe40001000000 */
[----:B------:R-:W-:Y:S02]  /*4e10*/  @P0 PRMT R4, R5, 0x7610, R4 ;  /* 0x0000761005040816 */ /* 0x000fe40000000004 */
[----:B------:R-:W-:Y:S02]  /*4e20*/  @P0 SEL R2, R7, R2, !P4 ;  /* 0x0000000207020207 */ /* 0x000fe40006000000 */
[----:B------:R-:W-:-:S07]  /*4e30*/  @P0 SEL R3, R6, R3, !P4 ;  /* 0x0000000306030207 */ /* 0x000fce0006000000 */
.L_x_194:
[----:B------:R-:W-:Y:S05]  /*4e40*/  BSYNC.RECONVERGENT B1 ;  /* 0x0000000000017941 */ /* 0x000fea0003800200 */
.L_x_193:
        /* <DEDUP_REMOVED lines=20> */
.L_x_196:
[----:B------:R-:W-:Y:S05]  /*4f90*/  BSYNC.RECONVERGENT B1 ;  /* 0x0000000000017941 */ /* 0x000fea0003800200 */
.L_x_195:
[----:B------:R-:W-:Y:S04]  /*4fa0*/  BSSY.RECONVERGENT B1, `(.L_x_197) ;  /* 0x000000a000017945 */ /* 0x000fe80003800200 */
[----:B------:R-:W-:Y:S05]  /*4fb0*/  @P1 BRA `(.L_x_198) ;  /* 0x0000000000201947 */ /* 0x000fea0003800000 */
[----:B----4-:R-:W4:Y:S01]  /*4fc0*/  S2R R7, SR_CgaCtaId ;  /* 0x0000000000077919 */ /* 0x010f220000008800 */
[----:B--2---:R-:W-:Y:S02]  /*4fd0*/  MOV R6, 0x400 ;  /* 0x0000040000067802 */ /* 0x004fe40000000f00 */
[----:B0-----:R-:W-:-:S04]  /*4fe0*/  SHF.R.U32.HI R5, RZ, 0x1, R8 ;  /* 0x00000001ff057819 */ /* 0x001fc80000011608 */
[----:B------:R-:W-:Y:S02]  /*4ff0*/  LOP3.LUT R5, R5, 0x1f0, RZ, 0xc0, !PT ;  /* 0x000001f005057812 */ /* 0x000fe400078ec0ff */
[----:B----4-:R-:W-:-:S05]  /*5000*/  LEA R6, R7, R6, 0x18 ;  /* 0x0000000607067211 */ /* 0x010fca00078ec0ff */
[----:B------:R-:W-:-:S05]  /*5010*/  IMAD.IADD R5, R5, 0x1, R6 ;  /* 0x0000000105057824 */ /* 0x000fca00078e0206 */
[----:B------:R0:W-:Y:S04]  /*5020*/  STS.64 [R5+0x10], R2 ;  /* 0x0000100205007388 */ /* 0x0001e80000000a00 */
[----:B------:R0:W-:Y:S02]  /*5030*/  STS.U8 [R5+0x8], R4 ;  /* 0x0000080405007388 */ /* 0x0001e40000000000 */
.L_x_198:
[----:B------:R-:W-:Y:S05]  /*5040*/  BSYNC.RECONVERGENT B1 ;  /* 0x0000000000017941 */ /* 0x000fea0003800200 */
.L_x_197:
        /* <DEDUP_REMOVED lines=8> */
[----:B------:R-:W0:Y:S04]  /*50d0*/  LDS.64 R8, [UR6+0x20] ;  /* 0x00002006ff087984 */ /* 0x000e280008000a00 */
[----:B------:R-:W1:Y:S04]  /*50e0*/  LDS.U8 R16, [UR6+0x28] ;  /* 0x00002806ff107984 */ /* 0x000e680008000000 */
[----:B--2-4-:R-:W2:Y:S04]  /*50f0*/  LDS.64 R6, [UR6+0x30] ;  /* 0x00003006ff067984 */ /* 0x014ea80008000a00 */
[----:B------:R-:W4:Y:S04]  /*5100*/  LDS.U8 R17, [UR6+0x38] ;  /* 0x00003806ff117984 */ /* 0x000f280008000000 */
[----:B------:R-:W4:Y:S04]  /*5110*/  LDS.64 R10, [UR6+0x40] ;  /* 0x00004006ff0a7984 */ /* 0x000f280008000a00 */
[----:B------:R-:W4:Y:S01]  /*5120*/  LDS.U8 R12, [UR6+0x48] ;  /* 0x00004806ff0c7984 */ /* 0x000f220008000000 */
[----:B-----5:R-:W-:-:S04]  /*5130*/  ISETP.NE.AND P2, PT, R14, RZ, PT ;  /* 0x000000ff0e00720c */ /* 0x020fc80003f45270 */
[----:B------:R-:W-:Y:S02]  /*5140*/  @P4 SEL R14, R4, 0x1, !P2 ;  /* 0x00000001040e4807 */ /* 0x000fe40005000000 */
[-C--:B0-----:R-:W-:Y:S01]  /*5150*/  ISETP.LT.U32.AND P0, PT, R8, R2.reuse, PT ;  /* 0x000000020800720c */ /* 0x081fe20003f01070 */
[----:B------:R-:W0:Y:S01]  /*5160*/  LDS.64 R4, [UR6+0x50] ;  /* 0x00005006ff047984 */ /* 0x000e220008000a00 */
[----:B------:R-:W-:Y:S02]  /*5170*/  LOP3.LUT P3, RZ, R14, 0xff, RZ, 0xc0, !PT ;  /* 0x000000ff0eff7812 */ /* 0x000fe4000786c0ff */
[----:B------:R-:W-:Y:S02]  /*5180*/  ISETP.LT.AND.EX P0, PT, R9, R3, PT, P0 ;  /* 0x000000030900720c */ /* 0x000fe40003f01300 */
[----:B-1----:R-:W-:Y:S02]  /*5190*/  ISETP.NE.AND P5, PT, R16, RZ, PT ;  /* 0x000000ff1000720c */ /* 0x002fe40003fa5270 */
[----:B---3--:R-:W-:-:S02]  /*51a0*/  @P2 SEL R2, R8, R2, P0 ;  /* 0x0000000208022207 */ /* 0x008fc40000000000 */
[C---:B------:R-:W-:Y:S02]  /*51b0*/  @P2 SEL R3, R9.reuse, R3, P0 ;  /* 0x0000000309032207 */ /* 0x040fe40000000000 */
[----:B------:R-:W-:Y:S02]  /*51c0*/  SEL R13, R8, R2, !P4 ;  /* 0x00000002080d7207 */ /* 0x000fe40006000000 */
[----:B------:R-:W-:Y:S02]  /*51d0*/  SEL R3, R9, R3, !P4 ;  /* 0x0000000309037207 */ /* 0x000fe40006000000 */
[----:B--2---:R-:W-:Y:S01]  /*51e0*/  ISETP.LT.U32.AND P0, PT, R6, R13, PT ;  /* 0x0000000d0600720c */ /* 0x004fe20003f01070 */
[----:B------:R-:W-:Y:S01]  /*51f0*/  LDS.64 R8, [UR6+0x60] ;  /* 0x00006006ff087984 */ /* 0x000fe20008000a00 */
[----:B------:R-:W-:Y:S02]  /*5200*/  @P3 SEL R16, R14, 0x1, !P5 ;  /* 0x000000010e103807 */ /* 0x000fe40006800000 */
[----:B------:R-:W-:Y:S01]  /*5210*/  ISETP.LT.AND.EX P0, PT, R7, R3, PT, P0 ;  /* 0x000000030700720c */ /* 0x000fe20003f01300 */
[----:B------:R-:W1:Y:S01]  /*5220*/  LDS.U8 R14, [UR6+0x58] ;  /* 0x00005806ff0e7984 */ /* 0x000e620008000000 */
[----:B------:R-:W-:-:S02]  /*5230*/  LOP3.LUT P2, RZ, R16, 0xff, RZ, 0xc0, !PT ;  /* 0x000000ff10ff7812 */ /* 0x000fc4000784c0ff */
[C---:B------:R-:W-:Y:S02]  /*5240*/  @P5 SEL R13, R6.reuse, R13, P0 ;  /* 0x0000000d060d5207 */ /* 0x040fe40000000000 */
[----:B----4-:R-:W-:Y:S02]  /*5250*/  ISETP.NE.AND P4, PT, R17, RZ, PT ;  /* 0x000000ff1100720c */ /* 0x010fe40003f85270 */
[C---:B------:R-:W-:Y:S02]  /*5260*/  @P5 SEL R3, R7.reuse, R3, P0 ;  /* 0x0000000307035207 */ /* 0x040fe40000000000 */
[----:B------:R-:W-:Y:S02]  /*5270*/  SEL R13, R6, R13, !P3 ;  /* 0x0000000d060d7207 */ /* 0x000fe40005800000 */
[----:B------:R-:W-:Y:S02]  /*5280*/  SEL R15, R7, R3, !P3 ;  /* 0x00000003070f7207 */ /* 0x000fe40005800000 */
[----:B------:R-:W-:Y:S01]  /*5290*/  ISETP.LT.U32.AND P0, PT, R10, R13, PT ;  /* 0x0000000d0a00720c */ /* 0x000fe20003f01070 */
[----:B------:R-:W-:Y:S01]  /*52a0*/  LDS.64 R6, [UR6+0x70] ;  /* 0x00007006ff067984 */ /* 0x000fe20008000a00 */
[----:B------:R-:W-:-:S02]  /*52b0*/  @P2 SEL R17, R16, 0x1, !P4 ;  /* 0x0000000110112807 */ /* 0x000fc40006000000 */
[----:B------:R-:W-:Y:S01]  /*52c0*/  ISETP.LT.AND.EX P0, PT, R11, R15, PT, P0 ;  /* 0x0000000f0b00720c */ /* 0x000fe20003f01300 */
[----:B------:R-:W2:Y:S01]  /*52d0*/  LDS.U8 R16, [UR6+0x68] ;  /* 0x00006806ff107984 */ /* 0x000ea20008000000 */
        /* <DEDUP_REMOVED lines=8> */
[----:B0-----:R-:W-:Y:S02]  /*5360*/  ISETP.LT.U32.AND P0, PT, R4, R13, PT ;  /* 0x0000000d0400720c */ /* 0x001fe40003f01070 */
[----:B------:R-:W-:Y:S02]  /*5370*/  @P5 SEL R12, R17, 0x1, !P3 ;  /* 0x00000001110c5807 */ /* 0x000fe40005800000 */
[----:B------:R-:W-:Y:S02]  /*5380*/  ISETP.LT.AND.EX P0, PT, R5, R15, PT, P0 ;  /* 0x0000000f0500720c */ /* 0x000fe40003f01300 */
[----:B------:R-:W-:Y:S02]  /*5390*/  LOP3.LUT P4, RZ, R12, 0xff, RZ, 0xc0, !PT ;  /* 0x000000ff0cff7812 */ /* 0x000fe4000788c0ff */
[----:B------:R-:W-:-:S02]  /*53a0*/  @P3 SEL R13, R4, R13, P0 ;  /* 0x0000000d040d3207 */ /* 0x000fc40000000000 */
[----:B-1----:R-:W-:Y:S02]  /*53b0*/  ISETP.NE.AND P2, PT, R14, RZ, PT ;  /* 0x000000ff0e00720c */ /* 0x002fe40003f45270 */
        /* <DEDUP_REMOVED lines=8> */
[----:B--2---:R-:W-:Y:S02]  /*5440*/  ISETP.NE.AND P3, PT, R16, RZ, PT ;  /* 0x000000ff1000720c */ /* 0x004fe40003f65270 */
        /* <DEDUP_REMOVED lines=19> */
[----:B------:R-:W-:-:S07]  /*5580*/  SEL R3, R3, R7, !P2 ;  /* 0x0000000703037207 */ /* 0x000fce0005000000 */
.L_x_157:
[----:B------:R-:W-:Y:S05]  /*5590*/  BSYNC.RECONVERGENT B0 ;  /* 0x0000000000007941 */ /* 0x000fea0003800200 */
.L_x_133:
[----:B------:R-:W-:Y:S05]  /*55a0*/  @P1 EXIT ;  /* 0x000000000000194d */ /* 0x000fea0003800000 */
[----:B0-2-4-:R-:W0:Y:S01]  /*55b0*/  LDC.64 R8, c[0x0][0x3b8] ;  /* 0x0000ee00ff087b82 */ /* 0x015e220000000a00 */
        /* <DEDUP_REMOVED lines=10> */
[----:B---3--:R-:W-:Y:S02]  /*5660*/  SEL R2, R2, R8, !P1 ;  /* 0x0000000802027207 */ /* 0x008fe40004800000 */
[----:B------:R-:W-:-:S05]  /*5670*/  SEL R3, R3, R9, !P1 ;  /* 0x0000000903037207 */ /* 0x000fca0004800000 */
[----:B------:R-:W-:Y:S01]  /*5680*/  STG.E.64 desc[UR8][R4.64+0x8], R2 ;  /* 0x0000080204007986 */ /* 0x000fe2000c101b08 */
[----:B------:R-:W-:Y:S05]  /*5690*/  EXIT ;  /* 0x000000000000794d */ /* 0x000fea0003800000 */
.L_x_199:
        /* <DEDUP_REMOVED lines=14> */
.L_x_405:


//--------------------- .text._ZN3cub18CUB_300001_SM_10006detail6reduce28DeviceReduceSingleTileKernelINS2_10policy_hubIN4cuda3std3__45tupleIJblEEEjN6thrust24THRUST_300001_SM_1000_NS8cuda_cub9__find_if7functorIS9_EEE10Policy1000EPS9_SI_iSF_S9_S9_NS7_10__identityEEEvT0_T1_T2_T3_T4_T6_ --------------------------
	.section	.text._ZN3cub18CUB_300001_SM_10006detail6reduce28DeviceReduceSingleTileKernelINS2_10policy_hubIN4cuda3std3__45tupleIJblEEEjN6thrust24THRUST_300001_SM_1000_NS8cuda_cub9__find_if7functorIS9_EEE10Policy1000EPS9_SI_iSF_S9_S9_NS7_10__identityEEEvT0_T1_T2_T3_T4_T6_,"ax",@progbits
	.align	128
        .global         _ZN3cub18CUB_300001_SM_10006detail6reduce28DeviceReduceSingleTileKernelINS2_10policy_hubIN4cuda3std3__45tupleIJblEEEjN6thrust24THRUST_300001_SM_1000_NS8cuda_cub9__find_if7functorIS9_EEE10Policy1000EPS9_SI_iSF_S9_S9_NS7_10__identityEEEvT0_T1_T2_T3_T4_T6_
        .type           _ZN3cub18CUB_300001_SM_10006detail6reduce28DeviceReduceSingleTileKernelINS2_10policy_hubIN4cuda3std3__45tupleIJblEEEjN6thrust24THRUST_300001_SM_1000_NS8cuda_cub9__find_if7functorIS9_EEE10Policy1000EPS9_SI_iSF_S9_S9_NS7_10__identityEEEvT0_T1_T2_T3_T4_T6_,@function
        .size           _ZN3cub18CUB_300001_SM_10006detail6reduce28DeviceReduceSingleTileKernelINS2_10policy_hubIN4cuda3std3__45tupleIJblEEEjN6thrust24THRUST_300001_SM_1000_NS8cuda_cub9__find_if7functorIS9_EEE10Policy1000EPS9_SI_iSF_S9_S9_NS7_10__identityEEEvT0_T1_T2_T3_T4_T6_,(.L_x_406 - _ZN3cub18CUB_300001_SM_10006detail6reduce28DeviceReduceSingleTileKernelINS2_10policy_hubIN4cuda3std3__45tupleIJblEEEjN6thrust24THRUST_300001_SM_1000_NS8cuda_cub9__find_if7functorIS9_EEE10Policy1000EPS9_SI_iSF_S9_S9_NS7_10__identityEEEvT0_T1_T2_T3_T4_T6_)
        .other          _ZN3cub18CUB_300001_SM_10006detail6reduce28DeviceReduceSingleTileKernelINS2_10policy_hubIN4cuda3std3__45tupleIJblEEEjN6thrust24THRUST_300001_SM_1000_NS8cuda_cub9__find_if7functorIS9_EEE10Policy1000EPS9_SI_iSF_S9_S9_NS7_10__identityEEEvT0_T1_T2_T3_T4_T6_,@"STO_CUDA_ENTRY STV_DEFAULT"
_ZN3cub18CUB_300001_SM_10006detail6reduce28DeviceReduceSingleTileKernelINS2_10policy_hubIN4cuda3std3__45tupleIJblEEEjN6thrust24THRUST_300001_SM_1000_NS8cuda_cub9__find_if7functorIS9_EEE10Policy1000EPS9_SI_iSF_S9_S9_NS7_10__identityEEEvT0_T1_T2_T3_T4_T6_:
.text._ZN3cub18CUB_300001_SM_10006detail6reduce28DeviceReduceSingleTileKernelINS2_10policy_hubIN4cuda3std3__45tupleIJblEEEjN6thrust24THRUST_300001_SM_1000_NS8cuda_cub9__find_if7functorIS9_EEE10Policy1000EPS9_SI_iSF_S9_S9_NS7_10__identityEEEvT0_T1_T2_T3_T4_T6_:
        /* <DEDUP_REMOVED lines=14> */
.L_x_200:
        /* <DEDUP_REMOVED lines=15> */
.L_x_204:
[----:B------:R-:W-:Y:S05]  /*01d0*/  BSYNC.RECONVERGENT B1 ;  /* 0x0000000000017941 */ /* 0x000fea0003800200 */
.L_x_203:
        /* <DEDUP_REMOVED lines=18> */
.L_x_209:
        /* <DEDUP_REMOVED lines=19> */
.L_x_208:
[----:B------:R-:W-:Y:S05]  /*0430*/  BSYNC.RECONVERGENT B2 ;  /* 0x0000000000027941 */ /* 0x000fea0003800200 */
.L_x_207:
[----:B------:R-:W-:Y:S05]  /*0440*/  @!P1 BRA `(.L_x_206) ;  /* 0x0000000000c89947 */ /* 0x000fea0003800000 */
.L_x_210:
        /* <DEDUP_REMOVED lines=50> */
.L_x_206:
[----:B------:R-:W-:Y:S05]  /*0770*/  BSYNC.RECONVERGENT B1 ;  /* 0x0000000000017941 */ /* 0x000fea0003800200 */
.L_x_205:
        /* <DEDUP_REMOVED lines=26> */
.L_x_213:
[----:B------:R-:W-:Y:S05]  /*0920*/  BSYNC.RECONVERGENT B1 ;  /* 0x0000000000017941 */ /* 0x000fea0003800200 */
.L_x_212:
        /* <DEDUP_REMOVED lines=23> */
.L_x_215:
[----:B------:R-:W-:Y:S05]  /*0aa0*/  BSYNC.RECONVERGENT B1 ;  /* 0x0000000000017941 */ /* 0x000fea0003800200 */
.L_x_214:
        /* <DEDUP_REMOVED lines=20> */
.L_x_217:
[----:B------:R-:W-:Y:S05]  /*0bf0*/  BSYNC.RECONVERGENT B1 ;  /* 0x0000000000017941 */ /* 0x000fea0003800200 */
.L_x_216:
        /* <DEDUP_REMOVED lines=20> */
.L_x_219:
[----:B------:R-:W-:Y:S05]  /*0d40*/  BSYNC.RECONVERGENT B1 ;  /* 0x0000000000017941 */ /* 0x000fea0003800200 */
.L_x_218:
        /* <DEDUP_REMOVED lines=20> */
.L_x_221:
[----:B------:R-:W-:Y:S05]  /*0e90*/  BSYNC.RECONVERGENT B1 ;  /* 0x0000000000017941 */ /* 0x000fea0003800200 */
.L_x_220:
        /* <DEDUP_REMOVED lines=10> */
.L_x_223:
[----:B------:R-:W-:Y:S05]  /*0f40*/  BSYNC.RECONVERGENT B1 ;  /* 0x0000000000017941 */ /* 0x000fea0003800200 */
.L_x_222:
        /* <DEDUP_REMOVED lines=85> */
.L_x_211:
        /* <DEDUP_REMOVED lines=36> */
.L_x_226:
[----:B------:R-:W-:Y:S05]  /*16e0*/  BSYNC.RECONVERGENT B1 ;  /* 0x0000000000017941 */ /* 0x000fea0003800200 */
.L_x_225:
        /* <DEDUP_REMOVED lines=21> */
.L_x_228:
[----:B------:R-:W-:Y:S05]  /*1840*/  BSYNC.RECONVERGENT B1 ;  /* 0x0000000000017941 */ /* 0x000fea0003800200 */
.L_x_227:
        /* <DEDUP_REMOVED lines=20> */
.L_x_230:
[----:B------:R-:W-:Y:S05]  /*1990*/  BSYNC.RECONVERGENT B1 ;  /* 0x0000000000017941 */ /* 0x000fea0003800200 */
.L_x_229:
        /* <DEDUP_REMOVED lines=20> */
.L_x_232:
[----:B------:R-:W-:Y:S05]  /*1ae0*/  BSYNC.RECONVERGENT B1 ;  /* 0x0000000000017941 */ /* 0x000fea0003800200 */
.L_x_231:
        /* <DEDUP_REMOVED lines=20> */
.L_x_234:
[----:B------:R-:W-:Y:S05]  /*1c30*/  BSYNC.RECONVERGENT B1 ;  /* 0x0000000000017941 */ /* 0x000fea0003800200 */
.L_x_233:
        /* <DEDUP_REMOVED lines=10> */
.L_x_236:
[----:B------:R-:W-:Y:S05]  /*1ce0*/  BSYNC.RECONVERGENT B1 ;  /* 0x0000000000017941 */ /* 0x000fea0003800200 */
.L_x_235:
        /* <DEDUP_REMOVED lines=26> */
.L_x_237:
        /* <DEDUP_REMOVED lines=16> */
.L_x_238:
        /* <DEDUP_REMOVED lines=16> */
.L_x_239:
        /* <DEDUP_REMOVED lines=16> */
.L_x_240:
        /* <DEDUP_REMOVED lines=16> */
.L_x_241:
        /* <DEDUP_REMOVED lines=16> */
.L_x_242:
        /* <DEDUP_REMOVED lines=17> */
.L_x_202:
        /* <DEDUP_REMOVED lines=47> */
.L_x_245:
        /* <DEDUP_REMOVED lines=54> */
.L_x_243:
        /* <DEDUP_REMOVED lines=20> */
.L_x_249:
        /* <DEDUP_REMOVED lines=18> */
.L_x_248:
[----:B------:R-:W-:Y:S05]  /*2d50*/  BSYNC.RECONVERGENT B2 ;  /* 0x0000000000027941 */ /* 0x000fea0003800200 */
.L_x_247:
        /* <DEDUP_REMOVED lines=10> */
.L_x_250:
        /* <DEDUP_REMOVED lines=55> */
.L_x_246:
[----:B------:R-:W-:Y:S05]  /*3170*/  BSYNC.RECONVERGENT B1 ;  /* 0x0000000000017941 */ /* 0x000fea0003800200 */
.L_x_244:
        /* <DEDUP_REMOVED lines=24> */
.L_x_252:
[----:B------:R-:W-:Y:S05]  /*3300*/  BSYNC.RECONVERGENT B1 ;  /* 0x0000000000017941 */ /* 0x000fea0003800200 */
.L_x_251:
        /* <DEDUP_REMOVED lines=23> */
.L_x_254:
[----:B------:R-:W-:Y:S05]  /*3480*/  BSYNC.RECONVERGENT B1 ;  /* 0x0000000000017941 */ /* 0x000fea0003800200 */
.L_x_253:
        /* <DEDUP_REMOVED lines=20> */
.L_x_256:
[----:B------:R-:W-:Y:S05]  /*35d0*/  BSYNC.RECONVERGENT B1 ;  /* 0x0000000000017941 */ /* 0x000fea0003800200 */
.L_x_255:
        /* <DEDUP_REMOVED lines=20> */
.L_x_258:
[----:B------:R-:W-:Y:S05]  /*3720*/  BSYNC.RECONVERGENT B1 ;  /* 0x0000000000017941 */ /* 0x000fea0003800200 */
.L_x_257:
        /* <DEDUP_REMOVED lines=20> */
.L_x_260:
[----:B------:R-:W-:Y:S05]  /*3870*/  BSYNC.RECONVERGENT B1 ;  /* 0x0000000000017941 */ /* 0x000fea0003800200 */
.L_x_259:
        /* <DEDUP_REMOVED lines=10> */
.L_x_262:
[----:B------:R-:W-:Y:S05]  /*3920*/  BSYNC.RECONVERGENT B1 ;  /* 0x0000000000017941 */ /* 0x000fea0003800200 */
.L_x_261:
        /* <DEDUP_REMOVED lines=84> */
.L_x_224:
[----:B------:R-:W-:Y:S05]  /*3e70*/  BSYNC.RECONVERGENT B0 ;  /* 0x0000000000007941 */ /* 0x000fea0003800200 */
.L_x_201:
        /* <DEDUP_REMOVED lines=16> */
.L_x_263:
        /* <DEDUP_REMOVED lines=16> */
.L_x_406:


//--------------------- .text._ZN3cub18CUB_300001_SM_10006detail6reduce18DeviceReduceKernelINS2_10policy_hubIN4cuda3std3__45tupleIJblEEEjN6thrust24THRUST_300001_SM_1000_NS8cuda_cub9__find_if7functorIS9_EEE10Policy1000ENSB_12zip_iteratorINS8_IJNSD_26transform_input_iterator_tIbNSB_6detail15normal_iteratorINSB_10device_ptrIiEEEE17greater_than_fourEENSB_17counting_iteratorIlNSB_11use_defaultESS_SS_EEEEEEEjSF_S9_NS7_10__identityEEEvT0_PT3_T1_NS0_13GridEvenShareIS10_EET2_T4_ --------------------------
	.section	.text._ZN3cub18CUB_300001_SM_10006detail6reduce18DeviceReduceKernelINS2_10policy_hubIN4cuda3std3__45tupleIJblEEEjN6thrust24THRUST_300001_SM_1000_NS8cuda_cub9__find_if7functorIS9_EEE10Policy1000ENSB_12zip_iteratorINS8_IJNSD_26transform_input_iterator_tIbNSB_6detail15normal_iteratorINSB_10device_ptrIiEEEE17greater_than_fourEENSB_17counting_iteratorIlNSB_11use_defaultESS_SS_EEEEEEEjSF_S9_NS7_10__identityEEEvT0_PT3_T1_NS0_13GridEvenShareIS10_EET2_T4_,"ax",@progbits
	.align	128
        .global         _ZN3cub18CUB_300001_SM_10006detail6reduce18DeviceReduceKernelINS2_10policy_hubIN4cuda3std3__45tupleIJblEEEjN6thrust24THRUST_300001_SM_1000_NS8cuda_cub9__find_if7functorIS9_EEE10Policy1000ENSB_12zip_iteratorINS8_IJNSD_26transform_input_iterator_tIbNSB_6detail15normal_iteratorINSB_10device_ptrIiEEEE17greater_than_fourEENSB_17counting_iteratorIlNSB_11use_defaultESS_SS_EEEEEEEjSF_S9_NS7_10__identityEEEvT0_PT3_T1_NS0_13GridEvenShareIS10_EET2_T4_
        .type           _ZN3cub18CUB_300001_SM_10006detail6reduce18DeviceReduceKernelINS2_10policy_hubIN4cuda3std3__45tupleIJblEEEjN6thrust24THRUST_300001_SM_1000_NS8cuda_cub9__find_if7functorIS9_EEE10Policy1000ENSB_12zip_iteratorINS8_IJNSD_26transform_input_iterator_tIbNSB_6detail15normal_iteratorINSB_10device_ptrIiEEEE17greater_than_fourEENSB_17counting_iteratorIlNSB_11use_defaultESS_SS_EEEEEEEjSF_S9_NS7_10__identityEEEvT0_PT3_T1_NS0_13GridEvenShareIS10_EET2_T4_,@function
        .size           _ZN3cub18CUB_300001_SM_10006detail6reduce18DeviceReduceKernelINS2_10policy_hubIN4cuda3std3__45tupleIJblEEEjN6thrust24THRUST_300001_SM_1000_NS8cuda_cub9__find_if7functorIS9_EEE10Policy1000ENSB_12zip_iteratorINS8_IJNSD_26transform_input_iterator_tIbNSB_6detail15normal_iteratorINSB_10device_ptrIiEEEE17greater_than_fourEENSB_17counting_iteratorIlNSB_11use_defaultESS_SS_EEEEEEEjSF_S9_NS7_10__identityEEEvT0_PT3_T1_NS0_13GridEvenShareIS10_EET2_T4_,(.L_x_407 - _ZN3cub18CUB_300001_SM_10006detail6reduce18DeviceReduceKernelINS2_10policy_hubIN4cuda3std3__45tupleIJblEEEjN6thrust24THRUST_300001_SM_1000_NS8cuda_cub9__find_if7functorIS9_EEE10Policy1000ENSB_12zip_iteratorINS8_IJNSD_26transform_input_iterator_tIbNSB_6detail15normal_iteratorINSB_10device_ptrIiEEEE17greater_than_fourEENSB_17counting_iteratorIlNSB_11use_defaultESS_SS_EEEEEEEjSF_S9_NS7_10__identityEEEvT0_PT3_T1_NS0_13GridEvenShareIS10_EET2_T4_)
        .other          _ZN3cub18CUB_300001_SM_10006detail6reduce18DeviceReduceKernelINS2_10policy_hubIN4cuda3std3__45tupleIJblEEEjN6thrust24THRUST_300001_SM_1000_NS8cuda_cub9__find_if7functorIS9_EEE10Policy1000ENSB_12zip_iteratorINS8_IJNSD_26transform_input_iterator_tIbNSB_6detail15normal_iteratorINSB_10device_ptrIiEEEE17greater_than_fourEENSB_17counting_iteratorIlNSB_11use_defaultESS_SS_EEEEEEEjSF_S9_NS7_10__identityEEEvT0_PT3_T1_NS0_13GridEvenShareIS10_EET2_T4_,@"STO_CUDA_ENTRY STV_DEFAULT"
_ZN3cub18CUB_300001_SM_10006detail6reduce18DeviceReduceKernelINS2_10policy_hubIN4cuda3std3__45tupleIJblEEEjN6thrust24THRUST_300001_SM_1000_NS8cuda_cub9__find_if7functorIS9_EEE10Policy1000ENSB_12zip_iteratorINS8_IJNSD_26transform_input_iterator_tIbNSB_6detail15normal_iteratorINSB_10device_ptrIiEEEE17greater_than_fourEENSB_17counting_iteratorIlNSB_11use_defaultESS_SS_EEEEEEEjSF_S9_NS7_10__identityEEEvT0_PT3_T1_NS0_13GridEvenShareIS10_EET2_T4_:
.text._ZN3cub18CUB_300001_SM_10006detail6reduce18DeviceReduceKernelINS2_10policy_hubIN4cuda3std3__45tupleIJblEEEjN6thrust24THRUST_300001_SM_1000_NS8cuda_cub9__find_if7functorIS9_EEE10Policy1000ENSB_12zip_iteratorINS8_IJNSD_26transform_input_iterator_tIbNSB_6detail15normal_iteratorINSB_10device_ptrIiEEEE17greater_than_fourEENSB_17counting_iteratorIlNSB_11use_defaultESS_SS_EEEEEEEjSF_S9_NS7_10__identityEEEvT0_PT3_T1_NS0_13GridEvenShareIS10_EET2_T4_:
[----:B------:R-:W-:Y:S01]  /*0000*/  LDC R1, c[0x0][0x37c] ;  /* 0x0000df00ff017b82 */ /* 0x000fe20000000800 */
[----:B------:R-:W0:Y:S01]  /*0010*/  S2R R0, SR_CTAID.X ;  /* 0x0000000000007919 */ /* 0x000e220000002500 */
[----:B------:R-:W1:Y:S01]  /*0020*/  LDCU.64 UR4, c[0x0][0x3b8] ;  /* 0x00007700ff0477ac */ /* 0x000e620008000a00 */
[----:B------:R-:W-:Y:S01]  /*0030*/  BSSY.RECONVERGENT B0, `(.L_x_264) ;  /* 0x000057d000007945 */ /* 0x000fe20003800200 */
[----:B------:R-:W2:Y:S01]  /*0040*/  LDCU.64 UR10, c[0x0][0x358] ;  /* 0x00006b00ff0a77ac */ /* 0x000ea20008000a00 */
[----:B-1----:R-:W-:Y:S01]  /*0050*/  IMAD.U32 R12, RZ, RZ, UR4 ;  /* 0x00000004ff0c7e24 */ /* 0x002fe2000f8e00ff */
[----:B------:R-:W-:Y:S01]  /*0060*/  USHF.L.U32 UR4, UR5, 0xa, URZ ;  /* 0x0000000a05047899 */ /* 0x000fe200080006ff */
[----:B0-----:R-:W-:-:S04]  /*0070*/  IMAD.SHL.U32 R5, R0, 0x400, RZ ;  /* 0x0000040000057824 */ /* 0x001fc800078e00ff */
[----:B------:R-:W-:-:S05]  /*0080*/  IMAD.IADD R4, R12, 0x1, -R5 ;  /* 0x000000010c047824 */ /* 0x000fca00078e0a05 */
[----:B------:R-:W-:-:S13]  /*0090*/  ISETP.GT.U32.AND P0, PT, R4, 0x3ff, PT ;  /* 0x000003ff0400780c */ /* 0x000fda0003f04070 */
[----:B--2---:R-:W-:Y:S05]  /*00a0*/  @P0 BRA `(.L_x_265) ;  /* 0x0000003000100947 */ /* 0x004fea0003800000 */
[----:B------:R-:W0:Y:S01]  /*00b0*/  S2R R14, SR_TID.X ;  /* 0x00000000000e7919 */ /* 0x000e220000002100 */
[----:B------:R-:W-:Y:S01]  /*00c0*/  CS2R R18, SRZ ;  /* 0x0000000000127805 */ /* 0x000fe2000001ff00 */
[----:B------:R-:W1:Y:S01]  /*00d0*/  LDCU.64 UR4, c[0x0][0x390] ;  /* 0x00007200ff0477ac */ /* 0x000e620008000a00 */
[----:B0-----:R-:W-:-:S13]  /*00e0*/  ISETP.GE.U32.AND P1, PT, R14, R4, PT ;  /* 0x000000040e00720c */ /* 0x001fda0003f26070 */
[----:B------:R-:W0:Y:S01]  /*00f0*/  @!P1 LDC.64 R2, c[0x0][0x380] ;  /* 0x0000e000ff029b82 */ /* 0x000e220000000a00 */
[----:B------:R-:W-:-:S07]  /*0100*/  @!P1 IMAD.IADD R7, R5, 0x1, R14 ;  /* 0x0000000105079824 */ /* 0x000fce00078e020e */
[----:B------:R-:W2:Y:S01]  /*0110*/  @!P1 LDC.64 R8, c[0x0][0x390] ;  /* 0x0000e400ff089b82 */ /* 0x000ea20000000a00 */
[----:B0-----:R-:W-:-:S06]  /*0120*/  @!P1 IMAD.WIDE.U32 R2, R7, 0x4, R2 ;  /* 0x0000000407029825 */ /* 0x001fcc00078e0002 */
[----:B------:R-:W3:Y:S01]  /*0130*/  @!P1 LDG.E R2, desc[UR10][R2.64] ;  /* 0x0000000a02029981 */ /* 0x000ee2000c1e1900 */
[----:B------:R-:W-:Y:S01]  /*0140*/  IMAD.MOV.U32 R6, RZ, RZ, R14 ;  /* 0x000000ffff067224 */ /* 0x000fe200078e000e */
[----:B--2---:R-:W-:Y:S01]  /*0150*/  @!P1 IADD3 R18, P3, PT, R7, R8, RZ ;  /* 0x0000000807129210 */ /* 0x004fe20007f7e0ff */
[----:B------:R-:W-:Y:S01]  /*0160*/  @!P1 VIADD R6, R14, 0x100 ;  /* 0x000001000e069836 */ /* 0x000fe20000000000 */
[----:B------:R-:W-:Y:S01]  /*0170*/  PRMT R20, RZ, 0x7610, R20 ;  /* 0x00007610ff147816 */ /* 0x000fe20000000014 */
[----:B------:R-:W-:Y:S02]  /*0180*/  BSSY.RECONVERGENT B1, `(.L_x_266) ;  /* 0x0000125000017945 */ /* 0x000fe40003800200 */
[----:B------:R-:W-:Y:S01]  /*0190*/  @!P1 IMAD.X R19, RZ, RZ, R9, P3 ;  /* 0x000000ffff139224 */ /* 0x000fe200018e0609 */
[----:B------:R-:W-:Y:S02]  /*01a0*/  ISETP.GE.U32.AND P2, PT, R6, R4, PT ;  /* 0x000000040600720c */ /* 0x000fe40003f46070 */
[----:B---3--:R-:W-:-:S04]  /*01b0*/  @!P1 ISETP.GT.AND P0, PT, R2, 0x4, PT ;  /* 0x000000040200980c */ /* 0x008fc80003f04270 */
[----:B------:R-:W-:-:S04]  /*01c0*/  @!P1 SEL R7, RZ, 0x1, !P0 ;  /* 0x00000001ff079807 */ /* 0x000fc80004000000 */
[----:B------:R-:W-:-:S03]  /*01d0*/  @!P1 PRMT R20, R7, 0x7610, R20 ;  /* 0x0000761007149816 */ /* 0x000fc60000000014 */
[----:B-1----:R-:W-:Y:S05]  /*01e0*/  @P2 BRA `(.L_x_267) ;  /* 0x0000001000782947 */ /* 0x002fea0003800000 */
        /* <DEDUP_REMOVED lines=8> */
[----:B------:R-:W0:Y:S01]  /*0270*/  LDC.64 R2, c[0x0][0x380] ;  /* 0x0000e000ff027b82 */ /* 0x000e220000000a00 */
[----:B------:R-:W-:Y:S01]  /*0280*/  LOP3.LUT R22, R15, 0x1fffff8, RZ, 0xc0, !PT ;  /* 0x01fffff80f167812 */ /* 0x000fe200078ec0ff */
[----:B------:R-:W-:Y:S01]  /*0290*/  BSSY.RECONVERGENT B3, `(.L_x_270) ;  /* 0x0000089000037945 */ /* 0x000fe20003800200 */
[----:B------:R-:W-:Y:S02]  /*02a0*/  VIADD R21, R6, 0x400 ;  /* 0x0000040006157836 */ /* 0x000fe40000000000 */
[----:B------:R-:W-:Y:S02]  /*02b0*/  IMAD.IADD R17, R5, 0x1, R6 ;  /* 0x0000000105117824 */ /* 0x000fe400078e0206 */
[----:B------:R-:W-:-:S07]  /*02c0*/  IMAD.MOV R22, RZ, RZ, -R22 ;  /* 0x000000ffff167224 */ /* 0x000fce00078e0a16 */
.L_x_271:
[----:B0-----:R-:W-:-:S06]  /*02d0*/  IMAD.WIDE.U32 R6, R17, 0x4, R2 ;  /* 0x0000000411067825 */ /* 0x001fcc00078e0002 */
[----:B------:R0:W2:Y:S01]  /*02e0*/  LDG.E R6, desc[UR10][R6.64] ;  /* 0x0000000a06067981 */ /* 0x0000a2000c1e1900 */
[----:B------:R-:W-:-:S04]  /*02f0*/  VIADD R29, R17, 0x100 ;  /* 0x00000100111d7836 */ /* 0x000fc80000000000 */
[----:B------:R-:W-:-:S06]  /*0300*/  IMAD.WIDE.U32 R8, R29, 0x4, R2 ;  /* 0x000000041d087825 */ /* 0x000fcc00078e0002 */
[----:B------:R-:W3:Y:S01]  /*0310*/  LDG.E R8, desc[UR10][R8.64] ;  /* 0x0000000a08087981 */ /* 0x000ee2000c1e1900 */
[----:B------:R-:W-:-:S04]  /*0320*/  VIADD R27, R17, 0x200 ;  /* 0x00000200111b7836 */ /* 0x000fc80000000000 */
[----:B------:R-:W-:-:S06]  /*0330*/  IMAD.WIDE.U32 R10, R27, 0x4, R2 ;  /* 0x000000041b0a7825 */ /* 0x000fcc00078e0002 */
[----:B------:R1:W4:Y:S01]  /*0340*/  LDG.E R10, desc[UR10][R10.64] ;  /* 0x0000000a0a0a7981 */ /* 0x000322000c1e1900 */
[----:B------:R-:W-:Y:S01]  /*0350*/  PRMT R24, R20, 0x7610, R24 ;  /* 0x0000761014187816 */ /* 0x000fe20000000018 */
[----:B------:R-:W-:-:S03]  /*0360*/  VIADD R25, R17, 0x300 ;  /* 0x0000030011197836 */ /* 0x000fc60000000000 */
[----:B------:R-:W-:Y:S01]  /*0370*/  LOP3.LUT P3, RZ, R24, 0xff, RZ, 0xc0, !PT ;  /* 0x000000ff18ff7812 */ /* 0x000fe2000786c0ff */
[----:B------:R-:W-:Y:S01]  /*0380*/  IMAD.WIDE.U32 R12, R25, 0x4, R2 ;  /* 0x00000004190c7825 */ /* 0x000fe200078e0002 */
[----:B0-----:R-:W-:-:S05]  /*0390*/  IADD3 R7, P1, PT, R17, UR4, RZ ;  /* 0x0000000411077c10 */ /* 0x001fca000ff3e0ff */
[----:B------:R-:W-:Y:S01]  /*03a0*/  IMAD.X R26, RZ, RZ, UR5, P1 ;  /* 0x00000005ff1a7e24 */ /* 0x000fe200088e06ff */
[----:B------:R-:W5:Y:S01]  /*03b0*/  LDG.E R12, desc[UR10][R12.64] ;  /* 0x0000000a0c0c7981 */ /* 0x000f62000c1e1900 */
[----:B------:R-:W-:Y:S01]  /*03c0*/  ISETP.LT.U32.AND P0, PT, R7, R18, PT ;  /* 0x000000120700720c */ /* 0x000fe20003f01070 */
[----:B-1----:R-:W-:-:S03]  /*03d0*/  VIADD R11, R17, 0x400 ;  /* 0x00000400110b7836 */ /* 0x002fc60000000000 */
[----:B------:R-:W-:-:S04]  /*03e0*/  ISETP.LT.AND.EX P0, PT, R26, R19, PT, P0 ;  /* 0x000000131a00720c */ /* 0x000fc80003f01300 */
[----:B------:R-:W-:Y:S02]  /*03f0*/  SEL R20, R7, R18, P0 ;  /* 0x0000001207147207 */ /* 0x000fe40000000000 */
[----:B------:R-:W-:Y:S02]  /*0400*/  SEL R9, R26, R19, P0 ;  /* 0x000000131a097207 */ /* 0x000fe40000000000 */
[----:B------:R-:W-:Y:S02]  /*0410*/  IADD3 R29, P0, PT, R29, UR4, RZ ;  /* 0x000000041d1d7c10 */ /* 0x000fe4000ff1e0ff */
[C---:B--2---:R-:W-:Y:S02]  /*0420*/  ISETP.GT.AND P1, PT, R6.reuse, 0x4, PT ;  /* 0x000000040600780c */ /* 0x044fe40003f24270 */
[----:B------:R-:W-:Y:S02]  /*0430*/  ISETP.GT.AND P2, PT, R6, 0x4, P3 ;  /* 0x000000040600780c */ /* 0x000fe40001f44270 */
[----:B------:R-:W-:-:S04]  /*0440*/  @!P3 SEL R24, RZ, 0x1, !P1 ;  /* 0x00000001ff18b807 */ /* 0x000fc80004800000 */
[----:B------:R-:W-:-:S04]  /*0450*/  SEL R24, R24, 0x1, !P2 ;  /* 0x0000000118187807 */ /* 0x000fc80005000000 */
[----:B------:R-:W-:-:S03]  /*0460*/  LOP3.LUT P1, RZ, R24, 0xff, RZ, 0xc0, !PT ;  /* 0x000000ff18ff7812 */ /* 0x000fc6000782c0ff */
[----:B------:R-:W-:Y:S01]  /*0470*/  @!P2 SEL R20, R7, R18, !P3 ;  /* 0x000000120714a207 */ /* 0x000fe20005800000 */
[----:B------:R-:W-:Y:S01]  /*0480*/  IMAD.WIDE.U32 R6, R11, 0x4, R2 ;  /* 0x000000040b067825 */ /* 0x000fe200078e0002 */
[----:B------:R-:W-:Y:S02]  /*0490*/  @!P2 SEL R9, R26, R19, !P3 ;  /* 0x000000131a09a207 */ /* 0x000fe40005800000 */
[C---:B---3--:R-:W-:Y:S01]  /*04a0*/  ISETP.GT.AND P2, PT, R8.reuse, 0x4, PT ;  /* 0x000000040800780c */ /* 0x048fe20003f44270 */
[----:B------:R-:W-:Y:S01]  /*04b0*/  IMAD.X R18, RZ, RZ, UR5, P0 ;  /* 0x00000005ff127e24 */ /* 0x000fe200080e06ff */
[----:B------:R0:W2:Y:S01]  /*04c0*/  LDG.E R13, desc[UR10][R6.64] ;  /* 0x0000000a060d7981 */ /* 0x0000a2000c1e1900 */
[----:B------:R-:W-:Y:S02]  /*04d0*/  ISETP.GT.AND P3, PT, R8, 0x4, P1 ;  /* 0x000000040800780c */ /* 0x000fe40000f64270 */
[----:B------:R-:W-:Y:S02]  /*04e0*/  ISETP.LT.U32.AND P0, PT, R29, R20, PT ;  /* 0x000000141d00720c */ /* 0x000fe40003f01070 */
[----:B------:R-:W-:-:S02]  /*04f0*/  @!P1 SEL R24, RZ, 0x1, !P2 ;  /* 0x00000001ff189807 */ /* 0x000fc40005000000 */
[-C--:B------:R-:W-:Y:S02]  /*0500*/  ISETP.LT.AND.EX P0, PT, R18, R9.reuse, PT, P0 ;  /* 0x000000091200720c */ /* 0x080fe40003f01300 */
[----:B------:R-:W-:Y:S01]  /*0510*/  SEL R24, R24, 0x1, !P3 ;  /* 0x0000000118187807 */ /* 0x000fe20005800000 */
[----:B------:R-:W-:Y:S01]  /*0520*/  VIADD R19, R17, 0x500 ;  /* 0x0000050011137836 */ /* 0x000fe20000000000 */
[----:B------:R-:W-:Y:S02]  /*0530*/  SEL R26, R29, R20, P0 ;  /* 0x000000141d1a7207 */ /* 0x000fe40000000000 */
[----:B------:R-:W-:Y:S02]  /*0540*/  LOP3.LUT P2, RZ, R24, 0xff, RZ, 0xc0, !PT ;  /* 0x000000ff18ff7812 */ /* 0x000fe4000784c0ff */
[----:B------:R-:W-:Y:S02]  /*0550*/  SEL R8, R18, R9, P0 ;  /* 0x0000000912087207 */ /* 0x000fe40000000000 */
[----:B------:R-:W-:-:S02]  /*0560*/  IADD3 R27, P0, PT, R27, UR4, RZ ;  /* 0x000000041b1b7c10 */ /* 0x000fc4000ff1e0ff */
[----:B------:R-:W-:Y:S02]  /*0570*/  @!P3 SEL R26, R29, R20, !P1 ;  /* 0x000000141d1ab207 */ /* 0x000fe40004800000 */
[----:B------:R-:W-:Y:S01]  /*0580*/  @!P3 SEL R8, R18, R9, !P1 ;  /* 0x000000091208b207 */ /* 0x000fe20004800000 */
[----:B0-----:R-:W-:Y:S01]  /*0590*/  IMAD.WIDE.U32 R6, R19, 0x4, R2 ;  /* 0x0000000413067825 */ /* 0x001fe200078e0002 */
[----:B----4-:R-:W-:-:S03]  /*05a0*/  ISETP.GT.AND P3, PT, R10, 0x4, P2 ;  /* 0x000000040a00780c */ /* 0x010fc60001764270 */
[----:B------:R-:W-:Y:S01]  /*05b0*/  IMAD.X R9, RZ, RZ, UR5, P0 ;  /* 0x00000005ff097e24 */ /* 0x000fe200080e06ff */
[----:B------:R-:W-:Y:S01]  /*05c0*/  ISETP.LT.U32.AND P0, PT, R27, R26, PT ;  /* 0x0000001a1b00720c */ /* 0x000fe20003f01070 */
[----:B------:R0:W3:Y:S03]  /*05d0*/  LDG.E R18, desc[UR10][R6.64] ;  /* 0x0000000a06127981 */ /* 0x0000e6000c1e1900 */
[----:B------:R-:W-:-:S04]  /*05e0*/  ISETP.LT.AND.EX P0, PT, R9, R8, PT, P0 ;  /* 0x000000080900720c */ /* 0x000fc80003f01300 */
[CC--:B------:R-:W-:Y:S02]  /*05f0*/  SEL R20, R27.reuse, R26.reuse, P0 ;  /* 0x0000001a1b147207 */ /* 0x0c0fe40000000000 */
[----:B------:R-:W-:Y:S01]  /*0600*/  @!P3 SEL R20, R27, R26, !P2 ;  /* 0x0000001a1b14b207 */ /* 0x000fe20005000000 */
[----:B------:R-:W-:Y:S01]  /*0610*/  VIADD R27, R17, 0x600 ;  /* 0x00000600111b7836 */ /* 0x000fe20000000000 */
[----:B------:R-:W-:Y:S02]  /*0620*/  ISETP.GT.AND P1, PT, R10, 0x4, PT ;  /* 0x000000040a00780c */ /* 0x000fe40003f24270 */
[CC--:B------:R-:W-:Y:S02]  /*0630*/  SEL R10, R9.reuse, R8.reuse, P0 ;  /* 0x00000008090a7207 */ /* 0x0c0fe40000000000 */
[----:B------:R-:W-:Y:S01]  /*0640*/  @!P3 SEL R10, R9, R8, !P2 ;  /* 0x00000008090ab207 */ /* 0x000fe20005000000 */
[----:B------:R-:W-:-:S06]  /*0650*/  IMAD.WIDE.U32 R8, R27, 0x4, R2 ;  /* 0x000000041b087825 */ /* 0x000fcc00078e0002 */
[----:B------:R1:W4:Y:S01]  /*0660*/  LDG.E R8, desc[UR10][R8.64] ;  /* 0x0000000a08087981 */ /* 0x000322000c1e1900 */
[----:B------:R-:W-:Y:S01]  /*0670*/  IADD3 R28, P0, PT, R25, UR4, RZ ;  /* 0x00000004191c7c10 */ /* 0x000fe2000ff1e0ff */
[----:B------:R-:W-:-:S04]  /*0680*/  VIADD R25, R17, 0x700 ;  /* 0x0000070011197836 */ /* 0x000fc80000000000 */
[----:B0-----:R-:W-:-:S06]  /*0690*/  IMAD.WIDE.U32 R6, R25, 0x4, R2 ;  /* 0x0000000419067825 */ /* 0x001fcc00078e0002 */
[----:B------:R0:W4:Y:S01]  /*06a0*/  LDG.E R6, desc[UR10][R6.64] ;  /* 0x0000000a06067981 */ /* 0x000122000c1e1900 */
[----:B------:R-:W-:-:S04]  /*06b0*/  @!P2 SEL R24, RZ, 0x1, !P1 ;  /* 0x00000001ff18a807 */ /* 0x000fc80004800000 */
[----:B------:R-:W-:-:S04]  /*06c0*/  SEL R24, R24, 0x1, !P3 ;  /* 0x0000000118187807 */ /* 0x000fc80005800000 */
[----:B------:R-:W-:Y:S02]  /*06d0*/  LOP3.LUT P3, RZ, R24, 0xff, RZ, 0xc0, !PT ;  /* 0x000000ff18ff7812 */ /* 0x000fe4000786c0ff */
[C---:B-----5:R-:W-:Y:S02]  /*06e0*/  ISETP.GT.AND P1, PT, R12.reuse, 0x4, PT ;  /* 0x000000040c00780c */ /* 0x060fe40003f24270 */
[----:B------:R-:W-:Y:S01]  /*06f0*/  ISETP.GT.AND P4, PT, R12, 0x4, P3 ;  /* 0x000000040c00780c */ /* 0x000fe20001f84270 */
[----:B------:R-:W-:-:S08]  /*0700*/  IMAD.X R29, RZ, RZ, UR5, P0 ;  /* 0x00000005ff1d7e24 */ /* 0x000fd000080e06ff */
[----:B------:R-:W-:-:S04]  /*0710*/  @!P3 SEL R24, RZ, 0x1, !P1 ;  /* 0x00000001ff18b807 */ /* 0x000fc80004800000 */
[----:B------:R-:W-:Y:S02]  /*0720*/  SEL R24, R24, 0x1, !P4 ;  /* 0x0000000118187807 */ /* 0x000fe40006000000 */
[----:B------:R-:W-:Y:S02]  /*0730*/  ISETP.LT.U32.AND P0, PT, R28, R20, PT ;  /* 0x000000141c00720c */ /* 0x000fe40003f01070 */
[----:B------:R-:W-:Y:S02]  /*0740*/  LOP3.LUT P2, RZ, R24, 0xff, RZ, 0xc0, !PT ;  /* 0x000000ff18ff7812 */ /* 0x000fe4000784c0ff */
[----:B------:R-:W-:-:S04]  /*0750*/  ISETP.LT.AND.EX P0, PT, R29, R10, PT, P0 ;  /* 0x0000000a1d00720c */ /* 0x000fc80003f01300 */
[C---:B------:R-:W-:Y:S02]  /*0760*/  SEL R26, R28.reuse, R20, P0 ;  /* 0x000000141c1a7207 */ /* 0x040fe40000000000 */
[C---:B-1----:R-:W-:Y:S02]  /*0770*/  SEL R9, R29.reuse, R10, P0 ;  /* 0x0000000a1d097207 */ /* 0x042fe40000000000 */
[----:B------:R-:W-:Y:S02]  /*0780*/  @!P4 SEL R26, R28, R20, !P3 ;  /* 0x000000141c1ac207 */ /* 0x000fe40005800000 */
[----:B------:R-:W-:Y:S02]  /*0790*/  @!P4 SEL R9, R29, R10, !P3 ;  /* 0x0000000a1d09c207 */ /* 0x000fe40005800000 */
[----:B------:R-:W-:-:S05]  /*07a0*/  IADD3 R11, P1, PT, R11, UR4, RZ ;  /* 0x000000040b0b7c10 */ /* 0x000fca000ff3e0ff */
[----:B------:R-:W-:Y:S01]  /*07b0*/  IMAD.X R12, RZ, RZ, UR5, P1 ;  /* 0x00000005ff0c7e24 */ /* 0x000fe200088e06ff */
[----:B------:R-:W-:Y:S01]  /*07c0*/  IADD3 R10, P4, PT, R19, UR4, RZ ;  /* 0x00000004130a7c10 */ /* 0x000fe2000ff9e0ff */
[----:B------:R-:W-:Y:S02]  /*07d0*/  VIADD R22, R22, 0x8 ;  /* 0x0000000816167836 */ /* 0x000fe40000000000 */
[----:B------:R-:W-:Y:S02]  /*07e0*/  VIADD R21, R21, 0x800 ;  /* 0x0000080015157836 */ /* 0x000fe40000000000 */
[----:B------:R-:W-:Y:S01]  /*07f0*/  VIADD R17, R17, 0x800 ;  /* 0x0000080011117836 */ /* 0x000fe20000000000 */
[C---:B--2---:R-:W-:Y:S02]  /*0800*/  ISETP.GT.AND P0, PT, R13.reuse, 0x4, PT ;  /* 0x000000040d00780c */ /* 0x044fe40003f04270 */
[----:B------:R-:W-:Y:S02]  /*0810*/  ISETP.GT.AND P3, PT, R13, 0x4, P2 ;  /* 0x000000040d00780c */ /* 0x000fe40001764270 */
[----:B------:R-:W-:-:S04]  /*0820*/  @!P2 SEL R24, RZ, 0x1, !P0 ;  /* 0x00000001ff18a807 */ /* 0x000fc80004000000 */
[----:B------:R-:W-:Y:S02]  /*0830*/  SEL R24, R24, 0x1, !P3 ;  /* 0x0000000118187807 */ /* 0x000fe40005800000 */
[----:B------:R-:W-:Y:S02]  /*0840*/  ISETP.LT.U32.AND P0, PT, R11, R26, PT ;  /* 0x0000001a0b00720c */ /* 0x000fe40003f01070 */
[----:B------:R-:W-:Y:S02]  /*0850*/  LOP3.LUT P1, RZ, R24, 0xff, RZ, 0xc0, !PT ;  /* 0x000000ff18ff7812 */ /* 0x000fe4000782c0ff */
[----:B------:R-:W-:-:S04]  /*0860*/  ISETP.LT.AND.EX P0, PT, R12, R9, PT, P0 ;  /* 0x000000090c00720c */ /* 0x000fc80003f01300 */
[CC--:B0-----:R-:W-:Y:S02]  /*0870*/  SEL R7, R11.reuse, R26.reuse, P0 ;  /* 0x0000001a0b077207 */ /* 0x0c1fe40000000000 */
[CC--:B------:R-:W-:Y:S02]  /*0880*/  SEL R20, R12.reuse, R9.reuse, P0 ;  /* 0x000000090c147207 */ /* 0x0c0fe40000000000 */
[----:B------:R-:W-:Y:S02]  /*0890*/  @!P3 SEL R7, R11, R26, !P2 ;  /* 0x0000001a0b07b207 */ /* 0x000fe40005000000 */
[----:B------:R-:W-:Y:S02]  /*08a0*/  @!P3 SEL R20, R12, R9, !P2 ;  /* 0x000000090c14b207 */ /* 0x000fe40005000000 */
[C---:B---3--:R-:W-:Y:S01]  /*08b0*/  ISETP.GT.AND P0, PT, R18.reuse, 0x4, PT ;  /* 0x000000041200780c */ /* 0x048fe20003f04270 */
[----:B------:R-:W-:Y:S01]  /*08c0*/  IMAD.X R9, RZ, RZ, UR5, P4 ;  /* 0x00000005ff097e24 */ /* 0x000fe2000a0e06ff */
[----:B------:R-:W-:-:S02]  /*08d0*/  ISETP.GT.AND P3, PT, R18, 0x4, P1 ;  /* 0x000000041200780c */ /* 0x000fc40000f64270 */
[----:B------:R-:W-:Y:S02]  /*08e0*/  @!P1 SEL R24, RZ, 0x1, !P0 ;  /* 0x00000001ff189807 */ /* 0x000fe40004000000 */
[-C--:B------:R-:W-:Y:S02]  /*08f0*/  ISETP.LT.U32.AND P0, PT, R10, R7.reuse, PT ;  /* 0x000000070a00720c */ /* 0x080fe40003f01070 */
[----:B------:R-:W-:Y:S02]  /*0900*/  SEL R24, R24, 0x1, !P3 ;  /* 0x0000000118187807 */ /* 0x000fe40005800000 */
[----:B------:R-:W-:Y:S02]  /*0910*/  ISETP.LT.AND.EX P0, PT, R9, R20, PT, P0 ;  /* 0x000000140900720c */ /* 0x000fe40003f01300 */
[----:B------:R-:W-:Y:S02]  /*0920*/  LOP3.LUT P2, RZ, R24, 0xff, RZ, 0xc0, !PT ;  /* 0x000000ff18ff7812 */ /* 0x000fe4000784c0ff */
[----:B------:R-:W-:-:S02]  /*0930*/  SEL R12, R10, R7, P0 ;  /* 0x000000070a0c7207 */ /* 0x000fc40000000000 */
[-C--:B------:R-:W-:Y:S02]  /*0940*/  SEL R18, R9, R20.reuse, P0 ;  /* 0x0000001409127207 */ /* 0x080fe40000000000 */
[----:B------:R-:W-:Y:S02]  /*0950*/  IADD3 R27, P0, PT, R27, UR4, RZ ;  /* 0x000000041b1b7c10 */ /* 0x000fe4000ff1e0ff */
[----:B------:R-:W-:Y:S02]  /*0960*/  @!P3 SEL R12, R10, R7, !P1 ;  /* 0x000000070a0cb207 */ /* 0x000fe40004800000 */
[----:B------:R-:W-:Y:S01]  /*0970*/  @!P3 SEL R18, R9, R20, !P1 ;  /* 0x000000140912b207 */ /* 0x000fe20004800000 */
[----:B------:R-:W-:Y:S01]  /*0980*/  IMAD.X R7, RZ, RZ, UR5, P0 ;  /* 0x00000005ff077e24 */ /* 0x000fe200080e06ff */
[----:B----4-:R-:W-:Y:S02]  /*0990*/  ISETP.GT.AND P3, PT, R8, 0x4, P2 ;  /* 0x000000040800780c */ /* 0x010fe40001764270 */
[----:B------:R-:W-:-:S04]  /*09a0*/  ISETP.LT.U32.AND P0, PT, R27, R12, PT ;  /* 0x0000000c1b00720c */ /* 0x000fc80003f01070 */
[----:B------:R-:W-:Y:S02]  /*09b0*/  ISETP.LT.AND.EX P0, PT, R7, R18, PT, P0 ;  /* 0x000000120700720c */ /* 0x000fe40003f01300 */
[----:B------:R-:W-:Y:S02]  /*09c0*/  ISETP.GT.AND P1, PT, R8, 0x4, PT ;  /* 0x000000040800780c */ /* 0x000fe40003f24270 */
[----:B------:R-:W-:Y:S02]  /*09d0*/  SEL R8, R27, R12, P0 ;  /* 0x0000000c1b087207 */ /* 0x000fe40000000000 */
[----:B------:R-:W-:Y:S02]  /*09e0*/  SEL R10, R7, R18, P0 ;  /* 0x00000012070a7207 */ /* 0x000fe40000000000 */
[----:B------:R-:W-:Y:S02]  /*09f0*/  IADD3 R25, P0, PT, R25, UR4, RZ ;  /* 0x0000000419197c10 */ /* 0x000fe4000ff1e0ff */
[----:B------:R-:W-:-:S02]  /*0a00*/  @!P3 SEL R8, R27, R12, !P2 ;  /* 0x0000000c1b08b207 */ /* 0x000fc40005000000 */
[----:B------:R-:W-:Y:S01]  /*0a10*/  @!P3 SEL R10, R7, R18, !P2 ;  /* 0x00000012070ab207 */ /* 0x000fe20005000000 */
[----:B------:R-:W-:Y:S01]  /*0a20*/  IMAD.X R7, RZ, RZ, UR5, P0 ;  /* 0x00000005ff077e24 */ /* 0x000fe200080e06ff */
[----:B------:R-:W-:Y:S02]  /*0a30*/  @!P2 SEL R24, RZ, 0x1, !P1 ;  /* 0x00000001ff18a807 */ /* 0x000fe40004800000 */
[----:B------:R-:W-:Y:S02]  /*0a40*/  ISETP.LT.U32.AND P0, PT, R25, R8, PT ;  /* 0x000000081900720c */ /* 0x000fe40003f01070 */
[----:B------:R-:W-:Y:S02]  /*0a50*/  SEL R24, R24, 0x1, !P3 ;  /* 0x0000000118187807 */ /* 0x000fe40005800000 */
[----:B------:R-:W-:Y:S02]  /*0a60*/  ISETP.LT.AND.EX P0, PT, R7, R10, PT, P0 ;  /* 0x0000000a0700720c */ /* 0x000fe40003f01300 */
[----:B------:R-:W-:-:S02]  /*0a70*/  LOP3.LUT P1, RZ, R24, 0xff, RZ, 0xc0, !PT ;  /* 0x000000ff18ff7812 */ /* 0x000fc4000782c0ff */
[----:B------:R-:W-:Y:S02]  /*0a80*/  SEL R18, R25, R8, P0 ;  /* 0x0000000819127207 */ /* 0x000fe40000000000 */
[----:B------:R-:W-:Y:S02]  /*0a90*/  SEL R19, R7, R10, P0 ;  /* 0x0000000a07137207 */ /* 0x000fe40000000000 */
[----:B------:R-:W-:Y:S02]  /*0aa0*/  ISETP.NE.AND P0, PT, R22, RZ, PT ;  /* 0x000000ff1600720c */ /* 0x000fe40003f05270 */
[C---:B------:R-:W-:Y:S02]  /*0ab0*/  ISETP.GT.AND P3, PT, R6.reuse, 0x4, P1 ;  /* 0x000000040600780c */ /* 0x040fe40000f64270 */
[----:B------:R-:W-:-:S04]  /*0ac0*/  ISETP.GT.AND P2, PT, R6, 0x4, PT ;  /* 0x000000040600780c */ /* 0x000fc80003f44270 */
[----:B------:R-:W-:-:S04]  /*0ad0*/  @!P1 SEL R24, RZ, 0x1, !P2 ;  /* 0x00000001ff189807 */ /* 0x000fc80005000000 */
[----:B------:R-:W-:-:S03]  /*0ae0*/  SEL R20, R24, 0x1, !P3 ;  /* 0x0000000118147807 */ /* 0x000fc60005800000 */
[----:B------:R-:W-:Y:S02]  /*0af0*/  @!P3 SEL R18, R25, R8, !P1 ;  /* 0x000000081912b207 */ /* 0x000fe40004800000 */
[----:B------:R-:W-:Y:S01]  /*0b00*/  @!P3 SEL R19, R7, R10, !P1 ;  /* 0x0000000a0713b207 */ /* 0x000fe20004800000 */
[----:B------:R-:W-:Y:S06]  /*0b10*/  @P0 BRA `(.L_x_271) ;  /* 0xfffffff400ec0947 */ /* 0x000fec000383ffff */
[----:B------:R-:W-:Y:S05]  /*0b20*/  BSYNC.RECONVERGENT B3 ;  /* 0x0000000000037941 */ /* 0x000fea0003800200 */
.L_x_270:
[----:B------:R-:W-:-:S07]  /*0b30*/  VIADD R6, R21, 0xfffffc00 ;  /* 0xfffffc0015067836 */ /* 0x000fce0000000000 */
.L_x_269:
[----:B------:R-:W-:Y:S05]  /*0b40*/  BSYNC.RECONVERGENT B2 ;  /* 0x0000000000027941 */ /* 0x000fea0003800200 */
.L_x_268:
[----:B------:R-:W-:-:S13]  /*0b50*/  ISETP.NE.AND P0, PT, R23, RZ, PT ;  /* 0x000000ff1700720c */ /* 0x000fda0003f05270 */
[----:B------:R-:W-:Y:S05]  /*0b60*/  @!P0 BRA `(.L_x_267) ;  /* 0x0000000800188947 */ /* 0x000fea0003800000 */
[----:B------:R-:W-:Y:S01]  /*0b70*/  ISETP.GE.U32.AND P0, PT, R23, 0x4, PT ;  /* 0x000000041700780c */ /* 0x000fe20003f06070 */
[----:B------:R-:W-:Y:S01]  /*0b80*/  BSSY.RECONVERGENT B2, `(.L_x_272) ;  /* 0x0000046000027945 */ /* 0x000fe20003800200 */
[----:B------:R-:W-:-:S11]  /*0b90*/  LOP3.LUT P1, R15, R15, 0x3, RZ, 0xc0, !PT ;  /* 0x000000030f0f7812 */ /* 0x000fd6000782c0ff */
[----:B------:R-:W-:Y:S05]  /*0ba0*/  @!P0 BRA `(.L_x_273) ;  /* 0x00000004000c8947 */ /* 0x000fea0003800000 */
[----:B------:R-:W0:Y:S01]  /*0bb0*/  LDC.64 R2, c[0x0][0x380] ;  /* 0x0000e000ff027b82 */ /* 0x000e220000000a00 */
[----:B------:R-:W-:Y:S01]  /*0bc0*/  IMAD.IADD R17, R5, 0x1, R6 ;  /* 0x0000000105117824 */ /* 0x000fe200078e0206 */
[----:B------:R-:W1:Y:S03]  /*0bd0*/  LDCU.64 UR6, c[0x0][0x390] ;  /* 0x00007200ff0677ac */ /* 0x000e660008000a00 */
[C---:B------:R-:W-:Y:S02]  /*0be0*/  VIADD R13, R17.reuse, 0x100 ;  /* 0x00000100110d7836 */ /* 0x040fe40000000000 */
[----:B0-----:R-:W-:-:S06]  /*0bf0*/  IMAD.WIDE.U32 R24, R17, 0x4, R2 ;  /* 0x0000000411187825 */ /* 0x001fcc00078e0002 */
[----:B------:R-:W2:Y:S01]  /*0c00*/  LDG.E R24, desc[UR10][R24.64] ;  /* 0x0000000a18187981 */ /* 0x000ea2000c1e1900 */
[----:B------:R-:W-:-:S06]  /*0c10*/  IMAD.WIDE.U32 R22, R13, 0x4, R2 ;  /* 0x000000040d167825 */ /* 0x000fcc00078e0002 */
[----:B------:R-:W3:Y:S01]  /*0c20*/  LDG.E R22, desc[UR10][R22.64] ;  /* 0x0000000a16167981 */ /* 0x000ee2000c1e1900 */
[----:B------:R-:W-:-:S04]  /*0c30*/  VIADD R11, R17, 0x200 ;  /* 0x00000200110b7836 */ /* 0x000fc80000000000 */
[----:B------:R-:W-:-:S06]  /*0c40*/  IMAD.WIDE.U32 R8, R11, 0x4, R2 ;  /* 0x000000040b087825 */ /* 0x000fcc00078e0002 */
[----:B------:R-:W4:Y:S01]  /*0c50*/  LDG.E R8, desc[UR10][R8.64] ;  /* 0x0000000a08087981 */ /* 0x000f22000c1e1900 */
[----:B------:R-:W-:-:S04]  /*0c60*/  VIADD R7, R17, 0x300 ;  /* 0x0000030011077836 */ /* 0x000fc80000000000 */
[----:B------:R-:W-:-:S06]  /*0c70*/  IMAD.WIDE.U32 R2, R7, 0x4, R2 ;  /* 0x0000000407027825 */ /* 0x000fcc00078e0002 */
[----:B------:R0:W5:Y:S01]  /*0c80*/  LDG.E R2, desc[UR10][R2.64] ;  /* 0x0000000a02027981 */ /* 0x000162000c1e1900 */
[----:B------:R-:W-:Y:S01]  /*0c90*/  LOP3.LUT P3, RZ, R20, 0xff, RZ, 0xc0, !PT ;  /* 0x000000ff14ff7812 */ /* 0x000fe2000786c0ff */
[----:B------:R-:W-:Y:S01]  /*0ca0*/  VIADD R6, R6, 0x400 ;  /* 0x0000040006067836 */ /* 0x000fe20000000000 */
[----:B-1----:R-:W-:Y:S02]  /*0cb0*/  IADD3 R17, P2, PT, R17, UR6, RZ ;  /* 0x0000000611117c10 */ /* 0x002fe4000ff5e0ff */
[----:B------:R-:W-:-:S03]  /*0cc0*/  IADD3 R13, P5, PT, R13, UR6, RZ ;  /* 0x000000060d0d7c10 */ /* 0x000fc6000ffbe0ff */
[----:B------:R-:W-:Y:S02]  /*0cd0*/  IMAD.X R12, RZ, RZ, UR7, P2 ;  /* 0x00000007ff0c7e24 */ /* 0x000fe400090e06ff */
[----:B0-----:R-:W-:Y:S01]  /*0ce0*/  IMAD.X R3, RZ, RZ, UR7, P5 ;  /* 0x00000007ff037e24 */ /* 0x001fe2000a8e06ff */
[----:B------:R-:W-:Y:S02]  /*0cf0*/  IADD3 R7, P5, PT, R7, UR6, RZ ;  /* 0x0000000607077c10 */ /* 0x000fe4000ffbe0ff */
[C---:B--2---:R-:W-:Y:S02]  /*0d00*/  ISETP.GT.AND P0, PT, R24.reuse, 0x4, PT ;  /* 0x000000041800780c */ /* 0x044fe40003f04270 */
[----:B------:R-:W-:Y:S02]  /*0d10*/  ISETP.GT.AND P4, PT, R24, 0x4, P3 ;  /* 0x000000041800780c */ /* 0x000fe40001f84270 */
[----:B------:R-:W-:Y:S02]  /*0d20*/  @!P3 SEL R20, RZ, 0x1, !P0 ;  /* 0x00000001ff14b807 */ /* 0x000fe40004000000 */
[----:B------:R-:W-:-:S02]  /*0d30*/  ISETP.LT.U32.AND P0, PT, R17, R18, PT ;  /* 0x000000121100720c */ /* 0x000fc40003f01070 */
[----:B------:R-:W-:Y:S02]  /*0d40*/  SEL R20, R20, 0x1, !P4 ;  /* 0x0000000114147807 */ /* 0x000fe40006000000 */
[-C--:B------:R-:W-:Y:S02]  /*0d50*/  ISETP.LT.AND.EX P0, PT, R12, R19.reuse, PT, P0 ;  /* 0x000000130c00720c */ /* 0x080fe40003f01300 */
[----:B------:R-:W-:Y:S02]  /*0d60*/  LOP3.LUT P2, RZ, R20, 0xff, RZ, 0xc0, !PT ;  /* 0x000000ff14ff7812 */ /* 0x000fe4000784c0ff */
[----:B------:R-:W-:Y:S02]  /*0d70*/  SEL R10, R17, R18, P0 ;  /* 0x00000012110a7207 */ /* 0x000fe40000000000 */
[----:B------:R-:W-:Y:S02]  /*0d80*/  SEL R24, R12, R19, P0 ;  /* 0x000000130c187207 */ /* 0x000fe40000000000 */
[----:B---3--:R-:W-:-:S02]  /*0d90*/  ISETP.GT.AND P0, PT, R22, 0x4, PT ;  /* 0x000000041600780c */ /* 0x008fc40003f04270 */
[----:B------:R-:W-:Y:S02]  /*0da0*/  @!P4 SEL R10, R17, R18, !P3 ;  /* 0x00000012110ac207 */ /* 0x000fe40005800000 */
[----:B------:R-:W-:Y:S02]  /*0db0*/  @!P4 SEL R24, R12, R19, !P3 ;  /* 0x000000130c18c207 */ /* 0x000fe40005800000 */
[----:B------:R-:W-:Y:S02]  /*0dc0*/  ISETP.GT.AND P4, PT, R22, 0x4, P2 ;  /* 0x000000041600780c */ /* 0x000fe40001784270 */
[----:B------:R-:W-:Y:S02]  /*0dd0*/  @!P2 SEL R20, RZ, 0x1, !P0 ;  /* 0x00000001ff14a807 */ /* 0x000fe40004000000 */
[----:B------:R-:W-:Y:S02]  /*0de0*/  ISETP.LT.U32.AND P0, PT, R13, R10, PT ;  /* 0x0000000a0d00720c */ /* 0x000fe40003f01070 */
[----:B------:R-:W-:-:S02]  /*0df0*/  SEL R20, R20, 0x1, !P4 ;  /* 0x0000000114147807 */ /* 0x000fc40006000000 */
[----:B------:R-:W-:Y:S02]  /*0e00*/  ISETP.LT.AND.EX P0, PT, R3, R24, PT, P0 ;  /* 0x000000180300720c */ /* 0x000fe40003f01300 */
[----:B------:R-:W-:Y:S02]  /*0e10*/  LOP3.LUT P3, RZ, R20, 0xff, RZ, 0xc0, !PT ;  /* 0x000000ff14ff7812 */ /* 0x000fe4000786c0ff */
[----:B------:R-:W-:Y:S02]  /*0e20*/  SEL R12, R13, R10, P0 ;  /* 0x0000000a0d0c7207 */ /* 0x000fe40000000000 */
[----:B------:R-:W-:Y:S02]  /*0e30*/  SEL R18, R3, R24, P0 ;  /* 0x0000001803127207 */ /* 0x000fe40000000000 */
[----:B------:R-:W-:Y:S02]  /*0e40*/  @!P4 SEL R12, R13, R10, !P2 ;  /* 0x0000000a0d0cc207 */ /* 0x000fe40005000000 */
[----:B------:R-:W-:-:S02]  /*0e50*/  @!P4 SEL R18, R3, R24, !P2 ;  /* 0x000000180312c207 */ /* 0x000fc40005000000 */
[----:B------:R-:W-:Y:S02]  /*0e60*/  IADD3 R11, P0, PT, R11, UR6, RZ ;  /* 0x000000060b0b7c10 */ /* 0x000fe4000ff1e0ff */
[C---:B----4-:R-:W-:Y:S02]  /*0e70*/  ISETP.GT.AND P2, PT, R8.reuse, 0x4, PT ;  /* 0x000000040800780c */ /* 0x050fe40003f44270 */
[----:B------:R-:W-:Y:S01]  /*0e80*/  ISETP.GT.AND P4, PT, R8, 0x4, P3 ;  /* 0x000000040800780c */ /* 0x000fe20001f84270 */
[----:B------:R-:W-:Y:S01]  /*0e90*/  IMAD.X R3, RZ, RZ, UR7, P0 ;  /* 0x00000007ff037e24 */ /* 0x000fe200080e06ff */
        /* <DEDUP_REMOVED lines=8> */
[----:B------:R-:W-:Y:S01]  /*0f20*/  @!P4 SEL R10, R3, R18, !P3 ;  /* 0x00000012030ac207 */ /* 0x000fe20005800000 */
[----:B------:R-:W-:Y:S01]  /*0f30*/  IMAD.X R3, RZ, RZ, UR7, P5 ;  /* 0x00000007ff037e24 */ /* 0x000fe2000a8e06ff */
[----:B-----5:R-:W-:-:S02]  /*0f40*/  ISETP.GT.AND P4, PT, R2, 0x4, P2 ;  /* 0x000000040200780c */ /* 0x020fc40001784270 */
        /* <DEDUP_REMOVED lines=9> */
.L_x_273:
[----:B------:R-:W-:Y:S05]  /*0fe0*/  BSYNC.RECONVERGENT B2 ;  /* 0x0000000000027941 */ /* 0x000fea0003800200 */
.L_x_272:
[----:B------:R-:W-:Y:S05]  /*0ff0*/  @!P1 BRA `(.L_x_267) ;  /* 0x0000000000f49947 */ /* 0x000fea0003800000 */
[----:B------:R-:W-:Y:S01]  /*1000*/  ISETP.NE.AND P0, PT, R15, 0x1, PT ;  /* 0x000000010f00780c */ /* 0x000fe20003f05270 */
[----:B------:R-:W-:Y:S01]  /*1010*/  BSSY.RECONVERGENT B2, `(.L_x_274) ;  /* 0x0000026000027945 */ /* 0x000fe20003800200 */
[----:B------:R-:W-:-:S11]  /*1020*/  LOP3.LUT P1, RZ, R16, 0x100, RZ, 0xc0, !PT ;  /* 0x0000010010ff7812 */ /* 0x000fd6000782c0ff */
[----:B------:R-:W-:Y:S05]  /*1030*/  @!P0 BRA `(.L_x_275) ;  /* 0x00000000008c8947 */ /* 0x000fea0003800000 */
[----:B------:R-:W0:Y:S01]  /*1040*/  LDC.64 R2, c[0x0][0x380] ;  /* 0x0000e000ff027b82 */ /* 0x000e220000000a00 */
[----:B------:R-:W-:Y:S01]  /*1050*/  IMAD.IADD R7, R5, 0x1, R6 ;  /* 0x0000000105077824 */ /* 0x000fe200078e0206 */
[----:B------:R-:W1:Y:S03]  /*1060*/  LDCU.64 UR6, c[0x0][0x390] ;  /* 0x00007200ff0677ac */ /* 0x000e660008000a00 */
[C---:B------:R-:W-:Y:S02]  /*1070*/  VIADD R11, R7.reuse, 0x100 ;  /* 0x00000100070b7836 */ /* 0x040fe40000000000 */
[----:B0-----:R-:W-:-:S06]  /*1080*/  IMAD.WIDE.U32 R8, R7, 0x4, R2 ;  /* 0x0000000407087825 */ /* 0x001fcc00078e0002 */
[----:B------:R-:W2:Y:S01]  /*1090*/  LDG.E R8, desc[UR10][R8.64] ;  /* 0x0000000a08087981 */ /* 0x000ea2000c1e1900 */
[----:B------:R-:W-:-:S05]  /*10a0*/  IMAD.WIDE.U32 R2, R11, 0x4, R2 ;  /* 0x000000040b027825 */ /* 0x000fca00078e0002 */
[----:B------:R0:W3:Y:S01]  /*10b0*/  LDG.E R12, desc[UR10][R2.64] ;  /* 0x0000000a020c7981 */ /* 0x0000e2000c1e1900 */
[----:B------:R-:W-:Y:S01]  /*10c0*/  LOP3.LUT P2, RZ, R20, 0xff, RZ, 0xc0, !PT ;  /* 0x000000ff14ff7812 */ /* 0x000fe2000784c0ff */
[----:B------:R-:W-:Y:S01]  /*10d0*/  VIADD R6, R6, 0x200 ;  /* 0x0000020006067836 */ /* 0x000fe20000000000 */
[----:B-1----:R-:W-:-:S04]  /*10e0*/  IADD3 R7, P4, PT, R7, UR6, RZ ;  /* 0x0000000607077c10 */ /* 0x002fc8000ff9e0ff */
[----:B------:R-:W-:Y:S01]  /*10f0*/  ISETP.LT.U32.AND P0, PT, R7, R18, PT ;  /* 0x000000120700720c */ /* 0x000fe20003f01070 */
[----:B------:R-:W-:-:S05]  /*1100*/  IMAD.X R10, RZ, RZ, UR7, P4 ;  /* 0x00000007ff0a7e24 */ /* 0x000fca000a0e06ff */
[----:B------:R-:W-:-:S04]  /*1110*/  ISETP.LT.AND.EX P0, PT, R10, R19, PT, P0 ;  /* 0x000000130a00720c */ /* 0x000fc80003f01300 */
[----:B0-----:R-:W-:Y:S02]  /*1120*/  SEL R2, R7, R18, P0 ;  /* 0x0000001207027207 */ /* 0x001fe40000000000 */
[----:B------:R-:W-:Y:S02]  /*1130*/  SEL R3, R10, R19, P0 ;  /* 0x000000130a037207 */ /* 0x000fe40000000000 */
[C---:B--2---:R-:W-:Y:S02]  /*1140*/  ISETP.GT.AND P5, PT, R8.reuse, 0x4, PT ;  /* 0x000000040800780c */ /* 0x044fe40003fa4270 */
[----:B------:R-:W-:Y:S02]  /*1150*/  ISETP.GT.AND P3, PT, R8, 0x4, P2 ;  /* 0x000000040800780c */ /* 0x000fe40001764270 */
[----:B------:R-:W-:Y:S02]  /*1160*/  @!P2 SEL R20, RZ, 0x1, !P5 ;  /* 0x00000001ff14a807 */ /* 0x000fe40006800000 */
[----:B------:R-:W-:-:S02]  /*1170*/  IADD3 R11, P5, PT, R11, UR6, RZ ;  /* 0x000000060b0b7c10 */ /* 0x000fc4000ffbe0ff */
[----:B------:R-:W-:-:S03]  /*1180*/  SEL R20, R20, 0x1, !P3 ;  /* 0x0000000114147807 */ /* 0x000fc60005800000 */
[----:B------:R-:W-:Y:S01]  /*1190*/  IMAD.X R8, RZ, RZ, UR7, P5 ;  /* 0x00000007ff087e24 */ /* 0x000fe2000a8e06ff */
[----:B------:R-:W-:-:S03]  /*11a0*/  LOP3.LUT P4, RZ, R20, 0xff, RZ, 0xc0, !PT ;  /* 0x000000ff14ff7812 */ /* 0x000fc6000788c0ff */
[----:B------:R-:W-:Y:S02]  /*11b0*/  @!P3 SEL R2, R7, R18, !P2 ;  /* 0x000000120702b207 */ /* 0x000fe40005000000 */
[----:B------:R-:W-:Y:S02]  /*11c0*/  @!P3 SEL R3, R10, R19, !P2 ;  /* 0x000000130a03b207 */ /* 0x000fe40005000000 */
[C---:B---3--:R-:W-:Y:S02]  /*11d0*/  ISETP.GT.AND P3, PT, R12.reuse, 0x4, P4 ;  /* 0x000000040c00780c */ /* 0x048fe40002764270 */
[----:B------:R-:W-:Y:S02]  /*11e0*/  ISETP.LT.U32.AND P0, PT, R11, R2, PT ;  /* 0x000000020b00720c */ /* 0x000fe40003f01070 */
[----:B------:R-:W-:Y:S02]  /*11f0*/  ISETP.GT.AND P2, PT, R12, 0x4, PT ;  /* 0x000000040c00780c */ /* 0x000fe40003f44270 */
[----:B------:R-:W-:-:S02]  /*1200*/  ISETP.LT.AND.EX P0, PT, R8, R3, PT, P0 ;  /* 0x000000030800720c */ /* 0x000fc40003f01300 */
[----:B------:R-:W-:Y:S02]  /*1210*/  @!P4 SEL R20, RZ, 0x1, !P2 ;  /* 0x00000001ff14c807 */ /* 0x000fe40005000000 */
[CC--:B------:R-:W-:Y:S02]  /*1220*/  SEL R18, R11.reuse, R2.reuse, P0 ;  /* 0x000000020b127207 */ /* 0x0c0fe40000000000 */
[-C--:B------:R-:W-:Y:S02]  /*1230*/  SEL R19, R8, R3.reuse, P0 ;  /* 0x0000000308137207 */ /* 0x080fe40000000000 */
[----:B------:R-:W-:Y:S02]  /*1240*/  SEL R20, R20, 0x1, !P3 ;  /* 0x0000000114147807 */ /* 0x000fe40005800000 */
[----:B------:R-:W-:Y:S02]  /*1250*/  @!P3 SEL R18, R11, R2, !P4 ;  /* 0x000000020b12b207 */ /* 0x000fe40006000000 */
[----:B------:R-:W-:-:S07]  /*1260*/  @!P3 SEL R19, R8, R3, !P4 ;  /* 0x000000030813b207 */ /* 0x000fce0006000000 */
.L_x_275:
[----:B------:R-:W-:Y:S05]  /*1270*/  BSYNC.RECONVERGENT B2 ;  /* 0x0000000000027941 */ /* 0x000fea0003800200 */
.L_x_274:
[----:B------:R-:W-:Y:S05]  /*1280*/  @P1 BRA `(.L_x_267) ;  /* 0x0000000000501947 */ /* 0x000fea0003800000 */
[----:B------:R-:W0:Y:S01]  /*1290*/  LDC.64 R2, c[0x0][0x380] ;  /* 0x0000e000ff027b82 */ /* 0x000e220000000a00 */
[----:B------:R-:W-:Y:S01]  /*12a0*/  IMAD.IADD R5, R5, 0x1, R6 ;  /* 0x0000000105057824 */ /* 0x000fe200078e0206 */
[----:B------:R-:W1:Y:S03]  /*12b0*/  LDCU.64 UR6, c[0x0][0x390] ;  /* 0x00007200ff0677ac */ /* 0x000e660008000a00 */
[----:B0-----:R-:W-:-:S06]  /*12c0*/  IMAD.WIDE.U32 R2, R5, 0x4, R2 ;  /* 0x0000000405027825 */ /* 0x001fcc00078e0002 */
[----:B------:R-:W2:Y:S01]  /*12d0*/  LDG.E R2, desc[UR10][R2.64] ;  /* 0x0000000a02027981 */ /* 0x000ea2000c1e1900 */
[----:B------:R-:W-:Y:S02]  /*12e0*/  LOP3.LUT P3, RZ, R20, 0xff, RZ, 0xc0, !PT ;  /* 0x000000ff14ff7812 */ /* 0x000fe4000786c0ff */
[----:B-1----:R-:W-:-:S05]  /*12f0*/  IADD3 R7, P0, PT, R5, UR6, RZ ;  /* 0x0000000605077c10 */ /* 0x002fca000ff1e0ff */
[----:B------:R-:W-:Y:S01]  /*1300*/  IMAD.X R8, RZ, RZ, UR7, P0 ;  /* 0x00000007ff087e24 */ /* 0x000fe200080e06ff */
        /* <DEDUP_REMOVED lines=12> */
.L_x_267:
[----:B------:R-:W-:Y:S05]  /*13d0*/  BSYNC.RECONVERGENT B1 ;  /* 0x0000000000017941 */ /* 0x000fea0003800200 */
.L_x_266:
[----:B------:R-:W-:-:S13]  /*13e0*/  ISETP.GE.U32.AND P0, PT, R4, 0x100, PT ;  /* 0x000001000400780c */ /* 0x000fda0003f06070 */
        /* <DEDUP_REMOVED lines=25> */
.L_x_278:
[----:B------:R-:W-:Y:S05]  /*1580*/  BSYNC.RECONVERGENT B1 ;  /* 0x0000000000017941 */ /* 0x000fea0003800200 */
.L_x_277:
        /* <DEDUP_REMOVED lines=23> */
.L_x_280:
[----:B------:R-:W-:Y:S05]  /*1700*/  BSYNC.RECONVERGENT B1 ;  /* 0x0000000000017941 */ /* 0x000fea0003800200 */
.L_x_279:
        /* <DEDUP_REMOVED lines=20> */
.L_x_282:
[----:B------:R-:W-:Y:S05]  /*1850*/  BSYNC.RECONVERGENT B1 ;  /* 0x0000000000017941 */ /* 0x000fea0003800200 */
.L_x_281:
        /* <DEDUP_REMOVED lines=20> */
.L_x_284:
[----:B------:R-:W-:Y:S05]  /*19a0*/  BSYNC.RECONVERGENT B1 ;  /* 0x0000000000017941 */ /* 0x000fea0003800200 */
.L_x_283:
        /* <DEDUP_REMOVED lines=20> */
.L_x_286:
[----:B------:R-:W-:Y:S05]  /*1af0*/  BSYNC.RECONVERGENT B1 ;  /* 0x0000000000017941 */ /* 0x000fea0003800200 */
.L_x_285:
        /* <DEDUP_REMOVED lines=10> */
.L_x_288:
[----:B------:R-:W-:Y:S05]  /*1ba0*/  BSYNC.RECONVERGENT B1 ;  /* 0x0000000000017941 */ /* 0x000fea0003800200 */
.L_x_287:
        /* <DEDUP_REMOVED lines=15> */
[----:B-----5:R-:W-:-:S04]  /*1ca0*/  ISETP.NE.AND P2, PT, R12, RZ, PT ;  /* 0x000000ff0c00720c */ /* 0x020fc80003f45270 */
[----:B------:R-:W-:Y:S02]  /*1cb0*/  @P4 SEL R12, R20, 0x1, !P2 ;  /* 0x00000001140c4807 */ /* 0x000fe40005000000 */
[-C--:B-1----:R-:W-:Y:S01]  /*1cc0*/  ISETP.LT.U32.AND P0, PT, R8, R18.reuse, PT ;  /* 0x000000120800720c */ /* 0x082fe20003f01070 */
[----:B------:R-:W-:Y:S01]  /*1cd0*/  LDS.U8 R20, [UR4+0x78] ;  /* 0x00007804ff147984 */ /* 0x000fe20008000000 */
[----:B------:R-:W-:Y:S02]  /*1ce0*/  LOP3.LUT P3, RZ, R12, 0xff, RZ, 0xc0, !PT ;  /* 0x000000ff0cff7812 */ /* 0x000fe4000786c0ff */
[----:B------:R-:W-:Y:S02]  /*1cf0*/  ISETP.LT.AND.EX P0, PT, R9, R19, PT, P0 ;  /* 0x000000130900720c */ /* 0x000fe40003f01300 */
[----:B---3--:R-:W-:Y:S02]  /*1d00*/  ISETP.NE.AND P5, PT, R14, RZ, PT ;  /* 0x000000ff0e00720c */ /* 0x008fe40003fa5270 */
[----:B------:R-:W-:-:S02]  /*1d10*/  @P2 SEL R18, R8, R18, P0 ;  /* 0x0000001208122207 */ /* 0x000fc40000000000 */
[C---:B------:R-:W-:Y:S02]  /*1d20*/  @P2 SEL R19, R9.reuse, R19, P0 ;  /* 0x0000001309132207 */ /* 0x040fe40000000000 */
[----:B------:R-:W-:Y:S02]  /*1d30*/  SEL R11, R8, R18, !P4 ;  /* 0x00000012080b7207 */ /* 0x000fe40006000000 */
[----:B------:R-:W-:Y:S02]  /*1d40*/  SEL R13, R9, R19, !P4 ;  /* 0x00000013090d7207 */ /* 0x000fe40006000000 */
[----:B------:R-:W-:Y:S01]  /*1d50*/  ISETP.LT.U32.AND P0, PT, R6, R11, PT ;  /* 0x0000000b0600720c */ /* 0x000fe20003f01070 */
[----:B------:R-:W-:Y:S01]  /*1d60*/  LDS.64 R8, [UR4+0x60] ;  /* 0x00006004ff087984 */ /* 0x000fe20008000a00 */
[----:B------:R-:W-:Y:S02]  /*1d70*/  @P3 SEL R14, R12, 0x1, !P5 ;  /* 0x000000010c0e3807 */ /* 0x000fe40006800000 */
[----:B------:R-:W-:Y:S01]  /*1d80*/  ISETP.LT.AND.EX P0, PT, R7, R13, PT, P0 ;  /* 0x0000000d0700720c */ /* 0x000fe20003f01300 */
[----:B------:R-:W1:Y:S01]  /*1d90*/  LDS.U8 R12, [UR4+0x58] ;  /* 0x00005804ff0c7984 */ /* 0x000e620008000000 */
[----:B------:R-:W-:-:S02]  /*1da0*/  LOP3.LUT P2, RZ, R14, 0xff, RZ, 0xc0, !PT ;  /* 0x000000ff0eff7812 */ /* 0x000fc4000784c0ff */
[C---:B------:R-:W-:Y:S02]  /*1db0*/  @P5 SEL R11, R6.reuse, R11, P0 ;  /* 0x0000000b060b5207 */ /* 0x040fe40000000000 */
[----:B------:R-:W-:Y:S02]  /*1dc0*/  ISETP.NE.AND P4, PT, R15, RZ, PT ;  /* 0x000000ff0f00720c */ /* 0x000fe40003f85270 */
[C---:B------:R-:W-:Y:S02]  /*1dd0*/  @P5 SEL R13, R7.reuse, R13, P0 ;  /* 0x0000000d070d5207 */ /* 0x040fe40000000000 */
[----:B------:R-:W-:Y:S02]  /*1de0*/  SEL R11, R6, R11, !P3 ;  /* 0x0000000b060b7207 */ /* 0x000fe40005800000 */
[----:B------:R-:W-:Y:S02]  /*1df0*/  SEL R13, R7, R13, !P3 ;  /* 0x0000000d070d7207 */ /* 0x000fe40005800000 */
[----:B0-----:R-:W-:Y:S01]  /*1e00*/  ISETP.LT.U32.AND P0, PT, R2, R11, PT ;  /* 0x0000000b0200720c */ /* 0x001fe20003f01070 */
[----:B------:R-:W-:Y:S01]  /*1e10*/  LDS.64 R6, [UR4+0x70] ;  /* 0x00007004ff067984 */ /* 0x000fe20008000a00 */
[----:B------:R-:W-:-:S02]  /*1e20*/  @P2 SEL R15, R14, 0x1, !P4 ;  /* 0x000000010e0f2807 */ /* 0x000fc40006000000 */
[----:B------:R-:W-:Y:S01]  /*1e30*/  ISETP.LT.AND.EX P0, PT, R3, R13, PT, P0 ;  /* 0x0000000d0300720c */ /* 0x000fe20003f01300 */
[----:B------:R-:W0:Y:S01]  /*1e40*/  LDS.U8 R14, [UR4+0x68] ;  /* 0x00006804ff0e7984 */ /* 0x000e220008000000 */
[----:B------:R-:W-:Y:S02]  /*1e50*/  ISETP.NE.AND P3, PT, R10, RZ, PT ;  /* 0x000000ff0a00720c */ /* 0x000fe40003f65270 */
[C---:B------:R-:W-:Y:S02]  /*1e60*/  @P4 SEL R11, R2.reuse, R11, P0 ;  /* 0x0000000b020b4207 */ /* 0x040fe40000000000 */
[----:B------:R-:W-:Y:S02]  /*1e70*/  LOP3.LUT P5, RZ, R15, 0xff, RZ, 0xc0, !PT ;  /* 0x000000ff0fff7812 */ /* 0x000fe400078ac0ff */
[----:B------:R-:W-:Y:S02]  /*1e80*/  @P4 SEL R13, R3, R13, P0 ;  /* 0x0000000d030d4207 */ /* 0x000fe40000000000 */
[----:B------:R-:W-:-:S02]  /*1e90*/  SEL R11, R2, R11, !P2 ;  /* 0x0000000b020b7207 */ /* 0x000fc40005000000 */
[----:B------:R-:W-:Y:S02]  /*1ea0*/  SEL R13, R3, R13, !P2 ;  /* 0x0000000d030d7207 */ /* 0x000fe40005000000 */
[C---:B--2---:R-:W-:Y:S01]  /*1eb0*/  ISETP.LT.U32.AND P0, PT, R4.reuse, R11, PT ;  /* 0x0000000b0400720c */ /* 0x044fe20003f01070 */
[----:B------:R-:W2:Y:S03]  /*1ec0*/  LDS.64 R2, [UR4+0x80] ;  /* 0x00008004ff027984 */ /* 0x000ea60008000a00 */
[----:B------:R-:W-:Y:S02]  /*1ed0*/  ISETP.LT.AND.EX P0, PT, R5, R13, PT, P0 ;  /* 0x0000000d0500720c */ /* 0x000fe40003f01300 */
[----:B------:R-:W-:Y:S02]  /*1ee0*/  @P5 SEL R10, R15, 0x1, !P3 ;  /* 0x000000010f0a5807 */ /* 0x000fe40005800000 */
[----:B------:R-:W-:-:S02]  /*1ef0*/  @P3 SEL R11, R4, R11, P0 ;  /* 0x0000000b040b3207 */ /* 0x000fc40000000000 */
[----:B-1----:R-:W-:Y:S02]  /*1f00*/  ISETP.NE.AND P2, PT, R12, RZ, PT ;  /* 0x000000ff0c00720c */ /* 0x002fe40003f45270 */
[C---:B------:R-:W-:Y:S02]  /*1f10*/  @P3 SEL R13, R5.reuse, R13, P0 ;  /* 0x0000000d050d3207 */ /* 0x040fe40000000000 */
[----:B------:R-:W-:Y:S02]  /*1f20*/  SEL R11, R4, R11, !P5 ;  /* 0x0000000b040b7207 */ /* 0x000fe40006800000 */
[----:B------:R-:W-:Y:S02]  /*1f30*/  LOP3.LUT P4, RZ, R10, 0xff, RZ, 0xc0, !PT ;  /* 0x000000ff0aff7812 */ /* 0x000fe4000788c0ff */
[----:B------:R-:W-:Y:S02]  /*1f40*/  SEL R13, R5, R13, !P5 ;  /* 0x0000000d050d7207 */ /* 0x000fe40006800000 */
[----:B------:R-:W-:-:S04]  /*1f50*/  ISETP.LT.U32.AND P0, PT, R8, R11, PT ;  /* 0x0000000b0800720c */ /* 0x000fc80003f01070 */
[C---:B------:R-:W-:Y:S02]  /*1f60*/  ISETP.LT.AND.EX P0, PT, R9.reuse, R13, PT, P0 ;  /* 0x0000000d0900720c */ /* 0x040fe40003f01300 */
[----:B0-----:R-:W-:Y:S02]  /*1f70*/  ISETP.NE.AND P3, PT, R14, RZ, PT ;  /* 0x000000ff0e00720c */ /* 0x001fe40003f65270 */
[----:B------:R-:W-:Y:S02]  /*1f80*/  @P2 SEL R11, R8, R11, P0 ;  /* 0x0000000b080b2207 */ /* 0x000fe40000000000 */
[----:B------:R-:W-:Y:S02]  /*1f90*/  @P4 SEL R12, R10, 0x1, !P2 ;  /* 0x000000010a0c4807 */ /* 0x000fe40005000000 */
[----:B------:R-:W-:Y:S02]  /*1fa0*/  @P2 SEL R13, R9, R13, P0 ;  /* 0x0000000d090d2207 */ /* 0x000fe40000000000 */
[----:B------:R-:W-:-:S02]  /*1fb0*/  SEL R5, R8, R11, !P4 ;  /* 0x0000000b08057207 */ /* 0x000fc40006000000 */
[----:B------:R-:W-:Y:S02]  /*1fc0*/  LOP3.LUT P5, RZ, R12, 0xff, RZ, 0xc0, !PT ;  /* 0x000000ff0cff7812 */ /* 0x000fe400078ac0ff */
[----:B------:R-:W-:Y:S02]  /*1fd0*/  SEL R9, R9, R13, !P4 ;  /* 0x0000000d09097207 */ /* 0x000fe40006000000 */
[----:B------:R-:W-:Y:S02]  /*1fe0*/  ISETP.LT.U32.AND P0, PT, R6, R5, PT ;  /* 0x000000050600720c */ /* 0x000fe40003f01070 */
[----:B------:R-:W-:Y:S02]  /*1ff0*/  ISETP.NE.AND P4, PT, R20, RZ, PT ;  /* 0x000000ff1400720c */ /* 0x000fe40003f85270 */
[----:B------:R-:W-:-:S04]  /*2000*/  ISETP.LT.AND.EX P0, PT, R7, R9, PT, P0 ;  /* 0x000000090700720c */ /* 0x000fc80003f01300 */
[----:B------:R-:W-:Y:S02]  /*2010*/  @P3 SEL R5, R6, R5, P0 ;  /* 0x0000000506053207 */ /* 0x000fe40000000000 */
        /* <DEDUP_REMOVED lines=13> */
.L_x_276:
[----:B------:R-:W0:Y:S01]  /*20f0*/  S2R R9, SR_LANEID ;  /* 0x0000000000097919 */ /* 0x000e220000000000 */
[----:B------:R-:W-:Y:S01]  /*2100*/  LOP3.LUT R2, R14, 0x3e0, RZ, 0xc0, !PT ;  /* 0x000003e00e027812 */ /* 0x000fe200078ec0ff */
[----:B------:R-:W-:Y:S03]  /*2110*/  BSSY.RECONVERGENT B1, `(.L_x_290) ;  /* 0x0000022000017945 */ /* 0x000fe60003800200 */
[----:B------:R-:W-:Y:S01]  /*2120*/  LOP3.LUT R5, RZ, R2, RZ, 0x33, !PT ;  /* 0x00000002ff057212 */ /* 0x000fe200078e33ff */
[----:B------:R-:W-:-:S04]  /*2130*/  VIADD R3, R2, 0x20 ;  /* 0x0000002002037836 */ /* 0x000fc80000000000 */
[----:B------:R-:W-:Y:S01]  /*2140*/  IMAD.IADD R2, R4, 0x1, R5 ;  /* 0x0000000104027824 */ /* 0x000fe200078e0205 */
[----:B------:R-:W-:-:S04]  /*2150*/  ISETP.GT.U32.AND P0, PT, R3, R4, PT ;  /* 0x000000040300720c */ /* 0x000fc80003f04070 */
        /* <DEDUP_REMOVED lines=29> */
.L_x_291:
[----:B------:R-:W-:Y:S05]  /*2330*/  BSYNC.RECONVERGENT B1 ;  /* 0x0000000000017941 */ /* 0x000fea0003800200 */
.L_x_290:
        /* <DEDUP_REMOVED lines=21> */
.L_x_293:
[----:B------:R-:W-:Y:S05]  /*2490*/  BSYNC.RECONVERGENT B1 ;  /* 0x0000000000017941 */ /* 0x000fea0003800200 */
.L_x_292:
        /* <DEDUP_REMOVED lines=20> */
.L_x_295:
[----:B------:R-:W-:Y:S05]  /*25e0*/  BSYNC.RECONVERGENT B1 ;  /* 0x0000000000017941 */ /* 0x000fea0003800200 */
.L_x_294:
        /* <DEDUP_REMOVED lines=20> */
.L_x_297:
[----:B------:R-:W-:Y:S05]  /*2730*/  BSYNC.RECONVERGENT B1 ;  /* 0x0000000000017941 */ /* 0x000fea0003800200 */
.L_x_296:
        /* <DEDUP_REMOVED lines=20> */
.L_x_299:
[----:B------:R-:W-:Y:S05]  /*2880*/  BSYNC.RECONVERGENT B1 ;  /* 0x0000000000017941 */ /* 0x000fea0003800200 */
.L_x_298:
        /* <DEDUP_REMOVED lines=10> */
.L_x_301:
[----:B------:R-:W-:Y:S05]  /*2930*/  BSYNC.RECONVERGENT B1 ;  /* 0x0000000000017941 */ /* 0x000fea0003800200 */
.L_x_300:
[----:B------:R-:W-:Y:S01]  /*2940*/  BAR.SYNC.DEFER_BLOCKING 0x0 ;  /* 0x0000000000007b1d */ /* 0x000fe20000010000 */
[----:B------:R-:W-:-:S13]  /*2950*/  ISETP.NE.AND P1, PT, R14, RZ, PT ;  /* 0x000000ff0e00720c */ /* 0x000fda0003f25270 */
[----:B------:R-:W-:Y:S05]  /*2960*/  @P1 BRA `(.L_x_289) ;  /* 0x0000002c00a41947 */ /* 0x000fea0003800000 */
[C---:B------:R-:W-:Y:S02]  /*2970*/  ISETP.GE.U32.AND P0, PT, R4.reuse, 0x21, PT ;  /* 0x000000210400780c */ /* 0x040fe40003f06070 */
[C---:B------:R-:W-:Y:S02]  /*2980*/  ISETP.GE.U32.AND P2, PT, R4.reuse, 0x41, PT ;  /* 0x000000410400780c */ /* 0x040fe40003f46070 */
[C---:B------:R-:W-:Y:S02]  /*2990*/  ISETP.GE.U32.AND P3, PT, R4.reuse, 0x61, PT ;  /* 0x000000610400780c */ /* 0x040fe40003f66070 */
[----:B------:R-:W-:-:S07]  /*29a0*/  ISETP.GE.U32.AND P4, PT, R4, 0x81, PT ;  /* 0x000000810400780c */ /* 0x000fce0003f86070 */
[----:B------:R-:W-:Y:S06]  /*29b0*/  @!P0 BRA `(.L_x_302) ;  /* 0x00000000003c8947 */ /* 0x000fec0003800000 */
[----:B------:R-:W5:Y:S01]  /*29c0*/  S2UR UR5, SR_CgaCtaId ;  /* 0x00000000000579c3 */ /* 0x000f620000008800 */
[----:B------:R-:W-:Y:S01]  /*29d0*/  UMOV UR4, 0x400 ;  /* 0x0000040000047882 */ /* 0x000fe20000000000 */
[----:B------:R-:W-:Y:S01]  /*29e0*/  LOP3.LUT P5, RZ, R20, 0xff, RZ, 0xc0, !PT ;  /* 0x000000ff14ff7812 */ /* 0x000fe200078ac0ff */
[----:B-----5:R-:W-:-:S09]  /*29f0*/  ULEA UR4, UR5, UR4, 0x18 ;  /* 0x0000000405047291 */ /* 0x020fd2000f8ec0ff */
[----:B----4-:R-:W4:Y:S04]  /*2a00*/  LDS.U8 R5, [UR4+0x18] ;  /* 0x00001804ff057984 */ /* 0x010f280008000000 */
[----:B012---:R-:W0:Y:S01]  /*2a10*/  LDS.64 R2, [UR4+0x20] ;  /* 0x00002004ff027984 */ /* 0x007e220008000a00 */
[----:B----4-:R-:W-:Y:S02]  /*2a20*/  ISETP.NE.AND P6, PT, R5, RZ, PT ;  /* 0x000000ff0500720c */ /* 0x010fe40003fc5270 */
        /* <DEDUP_REMOVED lines=8> */
.L_x_302:
[----:B------:R-:W-:Y:S01]  /*2ab0*/  ISETP.GE.U32.AND P5, PT, R4, 0xa1, PT ;  /* 0x000000a10400780c */ /* 0x000fe20003fa6070 */
[----:B------:R-:W-:-:S12]  /*2ac0*/  @!P2 BRA `(.L_x_303) ;  /* 0x00000000003ca947 */ /* 0x000fd80003800000 */
        /* <DEDUP_REMOVED lines=15> */
.L_x_303:
        /* <DEDUP_REMOVED lines=17> */
.L_x_304:
[----:B------:R-:W-:Y:S01]  /*2cd0*/  ISETP.GE.U32.AND P3, PT, R4, 0xe1, PT ;  /* 0x000000e10400780c */ /* 0x000fe20003f66070 */
        /* <DEDUP_REMOVED lines=16> */
.L_x_305:
        /* <DEDUP_REMOVED lines=16> */
.L_x_306:
        /* <DEDUP_REMOVED lines=16> */
.L_x_307:
        /* <DEDUP_REMOVED lines=17> */
.L_x_265:
[----:B------:R-:W0:Y:S01]  /*30f0*/  S2R R10, SR_TID.X ;  /* 0x00000000000a7919 */ /* 0x000e220000002100 */
[----:B------:R-:W1:Y:S01]  /*3100*/  LDCU.64 UR6, c[0x0][0x380] ;  /* 0x00007000ff0677ac */ /* 0x000e620008000a00 */
[----:B0-----:R-:W-:-:S05]  /*3110*/  IADD3 R3, P0, PT, R5, R10, RZ ;  /* 0x0000000a05037210 */ /* 0x001fca0007f1e0ff */
[----:B------:R-:W-:Y:S01]  /*3120*/  IMAD.X R6, RZ, RZ, RZ, P0 ;  /* 0x000000ffff067224 */ /* 0x000fe200000e06ff */
[----:B-1----:R-:W-:-:S04]  /*3130*/  LEA R2, P0, R3, UR6, 0x2 ;  /* 0x0000000603027c11 */ /* 0x002fc8000f8010ff */
[----:B------:R-:W-:Y:S01]  /*3140*/  LEA.HI.X R3, R3, UR7, R6, 0x2, P0 ;  /* 0x0000000703037c11 */ /* 0x000fe200080f1406 */
[----:B------:R-:W0:Y:S04]  /*3150*/  LDCU.64 UR6, c[0x0][0x390] ;  /* 0x00007200ff0677ac */ /* 0x000e280008000a00 */
[----:B------:R-:W2:Y:S04]  /*3160*/  LDG.E R7, desc[UR10][R2.64] ;  /* 0x0000000a02077981 */ /* 0x000ea8000c1e1900 */
[----:B------:R-:W3:Y:S04]  /*3170*/  LDG.E R8, desc[UR10][R2.64+0x800] ;  /* 0x0008000a02087981 */ /* 0x000ee8000c1e1900 */
[----:B------:R-:W4:Y:S04]  /*3180*/  LDG.E R6, desc[UR10][R2.64+0x400] ;  /* 0x0004000a02067981 */ /* 0x000f28000c1e1900 */
[----:B------:R1:W5:Y:S01]  /*3190*/  LDG.E R9, desc[UR10][R2.64+0xc00] ;  /* 0x000c000a02097981 */ /* 0x000362000c1e1900 */
[----:B------:R-:W-:Y:S01]  /*31a0*/  VIADD R11, R10, 0x100 ;  /* 0x000001000a0b7836 */ /* 0x000fe20000000000 */
[----:B0-----:R-:W-:-:S02]  /*31b0*/  IADD3 R13, P1, PT, R5, UR6, RZ ;  /* 0x00000006050d7c10 */ /* 0x001fc4000ff3e0ff */
[----:B--2---:R-:W-:Y:S01]  /*31c0*/  ISETP.GT.AND P0, PT, R7, 0x4, PT ;  /* 0x000000040700780c */ /* 0x004fe20003f04270 */
[----:B------:R-:W-:-:S03]  /*31d0*/  VIADD R7, R10, 0x200 ;  /* 0x000002000a077836 */ /* 0x000fc60000000000 */
[----:B------:R-:W-:Y:S01]  /*31e0*/  SEL R18, R10, R11, P0 ;  /* 0x0000000b0a127207 */ /* 0x000fe20000000000 */
[----:B------:R-:W-:Y:S01]  /*31f0*/  IMAD.U32 R11, RZ, RZ, UR7 ;  /* 0x00000007ff0b7e24 */ /* 0x000fe2000f8e00ff */
[-C--:B------:R-:W-:Y:S02]  /*3200*/  IADD3 R7, P3, PT, R7, R13.reuse, RZ ;  /* 0x0000000d07077210 */ /* 0x080fe40007f7e0ff */
[----:B------:R-:W-:Y:S01]  /*3210*/  IADD3 R18, P4, PT, R18, R13, RZ ;  /* 0x0000000d12127210 */ /* 0x000fe20007f9e0ff */
[----:B------:R-:W-:Y:S01]  /*3220*/  IMAD.X R19, RZ, RZ, R11, P1 ;  /* 0x000000ffff137224 */ /* 0x000fe200008e060b */
[----:B---3--:R-:W-:Y:S02]  /*3230*/  ISETP.GT.AND P2, PT, R8, 0x4, PT ;  /* 0x000000040800780c */ /* 0x008fe40003f44270 */
[C---:B------:R-:W-:Y:S01]  /*3240*/  ISETP.LT.U32.AND P1, PT, R7.reuse, R18, PT ;  /* 0x000000120700720c */ /* 0x040fe20003f21070 */
[--C-:B-1----:R-:W-:Y:S01]  /*3250*/  IMAD.X R2, RZ, RZ, R19.reuse, P3 ;  /* 0x000000ffff027224 */ /* 0x102fe200018e0613 */
[----:B----4-:R-:W-:Y:S01]  /*3260*/  ISETP.GT.OR P0, PT, R6, 0x4, P0 ;  /* 0x000000040600780c */ /* 0x010fe20000704670 */
[----:B------:R-:W-:Y:S01]  /*3270*/  IMAD.X R19, RZ, RZ, R19, P4 ;  /* 0x000000ffff137224 */ /* 0x000fe200020e0613 */
[----:B------:R-:W-:-:S02]  /*3280*/  IADD3 R3, P3, PT, R7, 0x100, RZ ;  /* 0x0000010007037810 */ /* 0x000fc40007f7e0ff */
[----:B------:R-:W-:Y:S02]  /*3290*/  ISETP.GE.U32.AND P4, PT, R4, UR4, PT ;  /* 0x0000000404007c0c */ /* 0x000fe4000bf86070 */
[----:B------:R-:W-:-:S04]  /*32a0*/  ISETP.LT.AND.EX P1, PT, R2, R19, PT, P1 ;  /* 0x000000130200720c */ /* 0x000fc80003f21310 */
[----:B------:R-:W-:Y:S02]  /*32b0*/  @P2 SEL R18, R7, R18, P1 ;  /* 0x0000001207122207 */ /* 0x000fe40000800000 */
[----:B------:R-:W-:Y:S02]  /*32c0*/  @P2 SEL R19, R2, R19, P1 ;  /* 0x0000001302132207 */ /* 0x000fe40000800000 */
[----:B-----5:R-:W-:Y:S02]  /*32d0*/  ISETP.GT.AND P2, PT, R9, 0x4, PT ;  /* 0x000000040900780c */ /* 0x020fe40003f44270 */
[----:B------:R-:W-:Y:S02]  /*32e0*/  SEL R18, R18, R7, P0 ;  /* 0x0000000712127207 */ /* 0x000fe40000000000 */
[----:B------:R-:W-:Y:S01]  /*32f0*/  SEL R19, R19, R2, P0 ;  /* 0x0000000213137207 */ /* 0x000fe20000000000 */
[----:B------:R-:W-:Y:S01]  /*3300*/  IMAD.X R2, RZ, RZ, R2, P3 ;  /* 0x000000ffff027224 */ /* 0x000fe200018e0602 */
[----:B------:R-:W-:-:S02]  /*3310*/  ISETP.LT.U32.AND P1, PT, R3, R18, PT ;  /* 0x000000120300720c */ /* 0x000fc40003f21070 */
[----:B------:R-:W-:Y:S02]  /*3320*/  ISETP.GT.OR P0, PT, R8, 0x4, P0 ;  /* 0x000000040800780c */ /* 0x000fe40000704670 */
[CC--:B------:R-:W-:Y:S02]  /*3330*/  ISETP.LT.AND.EX P1, PT, R2.reuse, R19.reuse, PT, P1 ;  /* 0x000000130200720c */ /* 0x0c0fe40003f21310 */
[----:B------:R-:W-:Y:S02]  /*3340*/  ISETP.GT.OR P3, PT, R9, 0x4, P0 ;  /* 0x000000040900780c */ /* 0x000fe40000764670 */
[----:B------:R-:W-:Y:S02]  /*3350*/  @P2 SEL R18, R3, R18, P1 ;  /* 0x0000001203122207 */ /* 0x000fe40000800000 */
[----:B------:R-:W-:Y:S02]  /*3360*/  @P2 SEL R19, R2, R19, P1 ;  /* 0x0000001302132207 */ /* 0x000fe40000800000 */
[----:B------:R-:W-:-:S02]  /*3370*/  SEL R20, RZ, 0x1, !P3 ;  /* 0x00000001ff147807 */ /* 0x000fc40005800000 */
[----:B------:R-:W-:Y:S02]  /*3380*/  SEL R18, R18, R3, P0 ;  /* 0x0000000312127207 */ /* 0x000fe40000000000 */
[----:B------:R-:W-:Y:S01]  /*3390*/  SEL R19, R19, R2, P0 ;  /* 0x0000000213137207 */ /* 0x000fe20000000000 */
[----:B------:R-:W-:Y:S06]  /*33a0*/  @!P4 BRA `(.L_x_308) ;  /* 0x0000001400dcc947 */ /* 0x000fec0003800000 */
[C---:B------:R-:W-:Y:S01]  /*33b0*/  VIADD R13, R5.reuse, UR4 ;  /* 0x00000004050d7c36 */ /* 0x040fe20008000000 */
[----:B------:R-:W-:Y:S01]  /*33c0*/  LOP3.LUT R3, RZ, R10, RZ, 0x33, !PT ;  /* 0x0000000aff037212 */ /* 0x000fe200078e33ff */
[C---:B------:R-:W-:Y:S01]  /*33d0*/  VIADD R2, R12.reuse, 0xfffffc00 ;  /* 0xfffffc000c027836 */ /* 0x040fe20000000000 */
[----:B------:R-:W-:Y:S01]  /*33e0*/  IADD3 R15, PT, PT, R5, UR4, R10 ;  /* 0x00000004050f7c10 */ /* 0x000fe2000fffe00a */
[----:B------:R-:W0:Y:S01]  /*33f0*/  LDCU.64 UR8, c[0x0][0x390] ;  /* 0x00007200ff0877ac */ /* 0x000e220008000a00 */
[----:B------:R-:W-:Y:S01]  /*3400*/  IADD3 R4, PT, PT, R12, -UR4, R3 ;  /* 0x800000040c047c10 */ /* 0x000fe2000fffe003 */
[----:B------:R-:W-:Y:S01]  /*3410*/  IMAD.MOV.U32 R3, RZ, RZ, RZ ;  /* 0x000000ffff037224 */ /* 0x000fe200078e00ff */
[----:B------:R-:W-:Y:S01]  /*3420*/  ISETP.GT.U32.AND P0, PT, R13, R2, PT ;  /* 0x000000020d00720c */ /* 0x000fe20003f04070 */
[----:B------:R-:W1:Y:S01]  /*3430*/  LDCU.64 UR12, c[0x0][0x3b8] ;  /* 0x00007700ff0c77ac */ /* 0x000e620008000a00 */
[----:B------:R-:W-:Y:S02]  /*3440*/  VIADD R15, R15, 0x400 ;  /* 0x000004000f0f7836 */ /* 0x000fe40000000000 */
[----:B------:R-:W-:-:S09]  /*3450*/  IMAD.IADD R5, R4, 0x1, -R5 ;  /* 0x0000000104057824 */ /* 0x000fd200078e0a05 */
[----:B------:R-:W-:Y:S05]  /*3460*/  @P0 BRA `(.L_x_309) ;  /* 0x0000000400180947 */ /* 0x000fea0003800000 */
.L_x_310:
[----:B------:R-:W2:Y:S01]  /*3470*/  LDC.64 R6, c[0x0][0x380] ;  /* 0x0000e000ff067b82 */ /* 0x000ea20000000a00 */
[----:B------:R-:W-:-:S04]  /*3480*/  IMAD.IADD R9, R10, 0x1, R13 ;  /* 0x000000010a097824 */ /* 0x000fc800078e020d */
[----:B--2---:R-:W-:-:S05]  /*3490*/  IMAD.WIDE.U32 R6, R9, 0x4, R6 ;  /* 0x0000000409067825 */ /* 0x004fca00078e0006 */
[----:B------:R-:W2:Y:S04]  /*34a0*/  LDG.E R8, desc[UR10][R6.64] ;  /* 0x0000000a06087981 */ /* 0x000ea8000c1e1900 */
[----:B------:R-:W3:Y:S04]  /*34b0*/  LDG.E R12, desc[UR10][R6.64+0x400] ;  /* 0x0004000a060c7981 */ /* 0x000ee8000c1e1900 */
[----:B------:R-:W4:Y:S04]  /*34c0*/  LDG.E R14, desc[UR10][R6.64+0x800] ;  /* 0x0008000a060e7981 */ /* 0x000f28000c1e1900 */
[----:B------:R5:W4:Y:S01]  /*34d0*/  LDG.E R4, desc[UR10][R6.64+0xc00] ;  /* 0x000c000a06047981 */ /* 0x000b22000c1e1900 */
[----:B0-----:R-:W-:Y:S01]  /*34e0*/  UMOV UR6, UR8 ;  /* 0x0000000800067c82 */ /* 0x001fe20008000000 */
[----:B------:R-:W-:Y:S01]  /*34f0*/  LOP3.LUT P4, RZ, R20, 0xff, RZ, 0xc0, !PT ;  /* 0x000000ff14ff7812 */ /* 0x000fe2000788c0ff */
[----:B------:R-:W-:Y:S01]  /*3500*/  IMAD.U32 R11, RZ, RZ, UR9 ;  /* 0x00000009ff0b7e24 */ /* 0x000fe2000f8e00ff */
[----:B------:R-:W-:Y:S01]  /*3510*/  IADD3 R9, P1, PT, R9, UR6, RZ ;  /* 0x0000000609097c10 */ /* 0x000fe2000ff3e0ff */
[----:B-1----:R-:W-:-:S02]  /*3520*/  UMOV UR5, UR13 ;  /* 0x0000000d00057c82 */ /* 0x002fc40008000000 */
[----:B------:R-:W-:Y:S01]  /*3530*/  USHF.L.U32 UR4, UR5, 0xa, URZ ;  /* 0x0000000a05047899 */ /* 0x000fe200080006ff */
[C---:B------:R-:W-:Y:S01]  /*3540*/  ISETP.LT.U32.AND P0, PT, R9.reuse, R18, PT ;  /* 0x000000120900720c */ /* 0x040fe20003f01070 */
[C---:B------:R-:W-:Y:S01]  /*3550*/  VIADD R17, R9.reuse, 0x100 ;  /* 0x0000010009117836 */ /* 0x040fe20000000000 */
[----:B------:R-:W-:Y:S02]  /*3560*/  IADD3 RZ, P5, PT, R9, 0x100, RZ ;  /* 0x0000010009ff7810 */ /* 0x000fe40007fbe0ff */
[----:B--2---:R-:W-:Y:S01]  /*3570*/  ISETP.GT.AND P2, PT, R8, 0x4, PT ;  /* 0x000000040800780c */ /* 0x004fe20003f44270 */
[----:B------:R-:W-:-:S03]  /*3580*/  IMAD.X R8, RZ, RZ, R11, P1 ;  /* 0x000000ffff087224 */ /* 0x000fc600008e060b */
[----:B------:R-:W-:Y:S01]  /*3590*/  SEL R16, RZ, 0x1, !P2 ;  /* 0x00000001ff107807 */ /* 0x000fe20005000000 */
[----:B-----5:R-:W-:Y:S01]  /*35a0*/  IMAD.X R6, RZ, RZ, R8, P5 ;  /* 0x000000ffff067224 */ /* 0x020fe200028e0608 */
[----:B------:R-:W-:Y:S02]  /*35b0*/  ISETP.LT.AND.EX P0, PT, R8, R19, PT, P0 ;  /* 0x000000130800720c */ /* 0x000fe40003f01300 */
[----:B------:R-:W-:Y:S02]  /*35c0*/  @P4 SEL R16, R20, 0x1, !P2 ;  /* 0x0000000114104807 */ /* 0x000fe40005000000 */
[----:B---3--:R-:W-:Y:S02]  /*35d0*/  ISETP.GT.AND P3, PT, R12, 0x4, PT ;  /* 0x000000040c00780c */ /* 0x008fe40003f64270 */
[----:B------:R-:W-:Y:S02]  /*35e0*/  LOP3.LUT P1, RZ, R16, 0xff, RZ, 0xc0, !PT ;  /* 0x000000ff10ff7812 */ /* 0x000fe4000782c0ff */
[----:B------:R-:W-:-:S02]  /*35f0*/  @P2 SEL R18, R9, R18, P0 ;  /* 0x0000001209122207 */ /* 0x000fc40000000000 */
[C---:B------:R-:W-:Y:S02]  /*3600*/  @P2 SEL R19, R8.reuse, R19, P0 ;  /* 0x0000001308132207 */ /* 0x040fe40000000000 */
[----:B------:R-:W-:Y:S02]  /*3610*/  SEL R18, R9, R18, !P4 ;  /* 0x0000001209127207 */ /* 0x000fe40006000000 */
[----:B------:R-:W-:Y:S02]  /*3620*/  SEL R19, R8, R19, !P4 ;  /* 0x0000001308137207 */ /* 0x000fe40006000000 */
[----:B------:R-:W-:Y:S02]  /*3630*/  ISETP.LT.U32.AND P0, PT, R17, R18, PT ;  /* 0x000000121100720c */ /* 0x000fe40003f01070 */
[----:B------:R-:W-:Y:S02]  /*3640*/  SEL R12, RZ, 0x1, !P3 ;  /* 0x00000001ff0c7807 */ /* 0x000fe40005800000 */
[----:B------:R-:W-:-:S02]  /*3650*/  ISETP.LT.AND.EX P0, PT, R6, R19, PT, P0 ;  /* 0x000000130600720c */ /* 0x000fc40003f01300 */
[----:B------:R-:W-:Y:S02]  /*3660*/  @P1 SEL R12, R16, 0x1, !P3 ;  /* 0x00000001100c1807 */ /* 0x000fe40005800000 */
[----:B------:R-:W-:Y:S02]  /*3670*/  @P3 SEL R18, R17, R18, P0 ;  /* 0x0000001211123207 */ /* 0x000fe40000000000 */
[----:B------:R-:W-:Y:S02]  /*3680*/  @P3 SEL R19, R6, R19, P0 ;  /* 0x0000001306133207 */ /* 0x000fe40000000000 */
[----:B------:R-:W-:Y:S02]  /*3690*/  IADD3 R7, P0, PT, R9, 0x200, RZ ;  /* 0x0000020009077810 */ /* 0x000fe40007f1e0ff */
[----:B----4-:R-:W-:Y:S02]  /*36a0*/  ISETP.GT.AND P2, PT, R14, 0x4, PT ;  /* 0x000000040e00780c */ /* 0x010fe40003f44270 */
[----:B------:R-:W-:-:S02]  /*36b0*/  SEL R18, R17, R18, !P1 ;  /* 0x0000001211127207 */ /* 0x000fc40004800000 */
[----:B------:R-:W-:Y:S01]  /*36c0*/  SEL R19, R6, R19, !P1 ;  /* 0x0000001306137207 */ /* 0x000fe20004800000 */
[----:B------:R-:W-:Y:S01]  /*36d0*/  IMAD.X R6, RZ, RZ, R8, P0 ;  /* 0x000000ffff067224 */ /* 0x000fe200000e0608 */
[----:B------:R-:W-:Y:S02]  /*36e0*/  LOP3.LUT P1, RZ, R12, 0xff, RZ, 0xc0, !PT ;  /* 0x000000ff0cff7812 */ /* 0x000fe4000782c0ff */
[----:B------:R-:W-:Y:S02]  /*36f0*/  ISETP.LT.U32.AND P0, PT, R7, R18, PT ;  /* 0x000000120700720c */ /* 0x000fe40003f01070 */
[----:B------:R-:W-:Y:S02]  /*3700*/  SEL R14, RZ, 0x1, !P2 ;  /* 0x00000001ff0e7807 */ /* 0x000fe40005000000 */
[----:B------:R-:W-:-:S04]  /*3710*/  ISETP.LT.AND.EX P0, PT, R6, R19, PT, P0 ;  /* 0x000000130600720c */ /* 0x000fc80003f01300 */
[C---:B------:R-:W-:Y:S02]  /*3720*/  @P2 SEL R18, R7.reuse, R18, P0 ;  /* 0x0000001207122207 */ /* 0x040fe40000000000 */
[----:B------:R-:W-:Y:S02]  /*3730*/  @P2 SEL R19, R6, R19, P0 ;  /* 0x0000001306132207 */ /* 0x000fe40000000000 */
[----:B------:R-:W-:Y:S01]  /*3740*/  @P1 SEL R14, R12, 0x1, !P2 ;  /* 0x000000010c0e1807 */ /* 0x000fe20005000000 */
[----:B------:R-:W-:Y:S01]  /*3750*/  IMAD.U32 R12, RZ, RZ, UR12 ;  /* 0x0000000cff0c7e24 */ /* 0x000fe2000f8e00ff */
[----:B------:R-:W-:Y:S02]  /*3760*/  SEL R18, R7, R18, !P1 ;  /* 0x0000001207127207 */ /* 0x000fe40004800000 */
[----:B------:R-:W-:Y:S02]  /*3770*/  SEL R19, R6, R19, !P1 ;  /* 0x0000001306137207 */ /* 0x000fe40004800000 */
[----:B------:R-:W-:Y:S01]  /*3780*/  ISETP.GT.AND P1, PT, R4, 0x4, PT ;  /* 0x000000040400780c */ /* 0x000fe20003f24270 */
[----:B------:R-:W-:Y:S01]  /*3790*/  IMAD.IADD R4, R12, 0x1, -R13 ;  /* 0x000000010c047824 */ /* 0x000fe200078e0a0d */
[----:B------:R-:W-:-:S02]  /*37a0*/  IADD3 R9, P0, PT, R9, 0x300, RZ ;  /* 0x0000030009097810 */ /* 0x000fc40007f1e0ff */
[----:B------:R-:W-:Y:S02]  /*37b0*/  LOP3.LUT P2, RZ, R14, 0xff, RZ, 0xc0, !PT ;  /* 0x000000ff0eff7812 */ /* 0x000fe4000784c0ff */
[----:B------:R-:W-:Y:S01]  /*37c0*/  ISETP.GE.U32.AND P3, PT, R4, UR4, PT ;  /* 0x0000000404007c0c */ /* 0x000fe2000bf66070 */
[----:B------:R-:W-:Y:S01]  /*37d0*/  IMAD.X R8, RZ, RZ, R8, P0 ;  /* 0x000000ffff087224 */ /* 0x000fe200000e0608 */
[----:B------:R-:W-:Y:S02]  /*37e0*/  ISETP.LT.U32.AND P0, PT, R9, R18, PT ;  /* 0x000000120900720c */ /* 0x000fe40003f01070 */
        /* <DEDUP_REMOVED lines=8> */
[----:B------:R-:W-:Y:S02]  /*3870*/  VIADD R13, R13, UR4 ;  /* 0x000000040d0d7c36 */ /* 0x000fe40008000000 */
[----:B------:R-:W-:Y:S02]  /*3880*/  VIADD R15, R15, UR4 ;  /* 0x000000040f0f7c36 */ /* 0x000fe40008000000 */
[----:B------:R-:W-:Y:S01]  /*3890*/  VIADD R5, R5, -UR4 ;  /* 0x8000000405057c36 */ /* 0x000fe20008000000 */
[----:B------:R-:W-:Y:S01]  /*38a0*/  ISETP.GT.U32.AND P0, PT, R13, R2, PT ;  /* 0x000000020d00720c */ /* 0x000fe20003f04070 */
[----:B------:R-:W-:-:S12]  /*38b0*/  VIADD R3, R3, 0x1 ;  /* 0x0000000103037836 */ /* 0x000fd80000000000 */
[----:B------:R-:W-:Y:S05]  /*38c0*/  @!P0 BRA `(.L_x_310) ;  /* 0xfffffff800e88947 */ /* 0x000fea000383ffff */
.L_x_309:
[----:B------:R-:W-:Y:S01]  /*38d0*/  IMAD.IADD R7, R12, 0x1, -R13 ;  /* 0x000000010c077824 */ /* 0x000fe200078e0a0d */
[----:B------:R-:W-:Y:S04]  /*38e0*/  BSSY.RECONVERGENT B1, `(.L_x_308) ;  /* 0x0000123000017945 */ /* 0x000fe80003800200 */
[----:B------:R-:W-:-:S04]  /*38f0*/  ISETP.GE.AND P0, PT, R10, R7, PT ;  /* 0x000000070a00720c */ /* 0x000fc80003f06270 */
[----:B------:R-:W-:-:S13]  /*3900*/  ISETP.GE.U32.OR P0, PT, R13, R12, P0 ;  /* 0x0000000c0d00720c */ /* 0x000fda0000706470 */
[----:B------:R-:W-:Y:S05]  /*3910*/  @P0 BRA `(.L_x_311) ;  /* 0x00000010007c0947 */ /* 0x000fea0003800000 */
[----:B------:R-:W-:Y:S01]  /*3920*/  LOP3.LUT R7, RZ, R10, RZ, 0x33, !PT ;  /* 0x0000000aff077212 */ /* 0x000fe200078e33ff */
[----:B------:R-:W-:Y:S01]  /*3930*/  IMAD.SHL.U32 R9, R0, 0x400, RZ ;  /* 0x0000040000097824 */ /* 0x000fe200078e00ff */
[----:B------:R-:W-:Y:S01]  /*3940*/  BSSY.RECONVERGENT B2, `(.L_x_312) ;  /* 0x0000097000027945 */ /* 0x000fe20003800200 */
[----:B------:R-:W-:Y:S02]  /*3950*/  IMAD R3, R3, UR5, RZ ;  /* 0x0000000503037c24 */ /* 0x000fe4000f8e02ff */
[----:B------:R-:W-:Y:S02]  /*3960*/  IMAD.IADD R12, R7, 0x1, R12 ;  /* 0x00000001070c7824 */ /* 0x000fe400078e020c */
[----:B------:R-:W-:-:S03]  /*3970*/  IMAD.MOV.U32 R16, RZ, RZ, R10 ;  /* 0x000000ffff107224 */ /* 0x000fc600078e000a */
[----:B------:R-:W-:-:S05]  /*3980*/  IADD3 R2, PT, PT, R12, -UR4, -R9 ;  /* 0x800000040c027c10 */ /* 0x000fca000fffe809 */
[----:B------:R-:W-:-:S05]  /*3990*/  IMAD R2, R3, -0x400, R2 ;  /* 0xfffffc0003027824 */ /* 0x000fca00078e0202 */
[C---:B------:R-:W-:Y:S02]  /*39a0*/  ISETP.GE.U32.AND P0, PT, R2.reuse, 0x700, PT ;  /* 0x000007000200780c */ /* 0x040fe40003f06070 */
[----:B------:R-:W-:-:S04]  /*39b0*/  LEA.HI R14, R2, 0x1, RZ, 0x18 ;  /* 0x00000001020e7811 */ /* 0x000fc800078fc0ff */
[----:B------:R-:W-:-:S07]  /*39c0*/  LOP3.LUT R21, R14, 0x7, RZ, 0xc0, !PT ;  /* 0x000000070e157812 */ /* 0x000fce00078ec0ff */
[----:B------:R-:W-:Y:S05]  /*39d0*/  @!P0 BRA `(.L_x_313) ;  /* 0x0000000800348947 */ /* 0x000fea0003800000 */
[----:B------:R-:W2:Y:S01]  /*39e0*/  LDC.64 R2, c[0x0][0x380] ;  /* 0x0000e000ff027b82 */ /* 0x000ea20000000a00 */
[----:B------:R-:W-:Y:S01]  /*39f0*/  LEA.HI R5, R5, 0x1, RZ, 0x18 ;  /* 0x0000000105057811 */ /* 0x000fe200078fc0ff */
[----:B------:R-:W-:Y:S01]  /*3a00*/  BSSY.RECONVERGENT B3, `(.L_x_314) ;  /* 0x0000089000037945 */ /* 0x000fe20003800200 */
[----:B------:R-:W-:Y:S02]  /*3a10*/  LOP3.LUT R16, R10, 0x400, RZ, 0xfc, !PT ;  /* 0x000004000a107812 */ /* 0x000fe400078efcff */
[----:B------:R-:W-:-:S05]  /*3a20*/  LOP3.LUT R5, R5, 0x1fffff8, RZ, 0xc0, !PT ;  /* 0x01fffff805057812 */ /* 0x000fca00078ec0ff */
[----:B------:R-:W-:-:S07]  /*3a30*/  IMAD.MOV R17, RZ, RZ, -R5 ;  /* 0x000000ffff117224 */ /* 0x000fce00078e0a05 */
.L_x_315:
[----:B------:R-:W-:-:S04]  /*3a40*/  VIADD R26, R15, 0xfffffc00 ;  /* 0xfffffc000f1a7836 */ /* 0x000fc80000000000 */
[----:B--2---:R-:W-:-:S05]  /*3a50*/  IMAD.WIDE.U32 R4, R26, 0x4, R2 ;  /* 0x000000041a047825 */ /* 0x004fca00078e0002 */
[----:B------:R-:W2:Y:S01]  /*3a60*/  LDG.E R24, desc[UR10][R4.64] ;  /* 0x0000000a04187981 */ /* 0x000ea2000c1e1900 */
[----:B------:R-:W-:-:S04]  /*3a70*/  VIADD R27, R15, 0xfffffd00 ;  /* 0xfffffd000f1b7836 */ /* 0x000fc80000000000 */
[----:B------:R-:W-:-:S05]  /*3a80*/  IMAD.WIDE.U32 R6, R27, 0x4, R2 ;  /* 0x000000041b067825 */ /* 0x000fca00078e0002 */
[----:B------:R3:W4:Y:S01]  /*3a90*/  LDG.E R22, desc[UR10][R6.64] ;  /* 0x0000000a06167981 */ /* 0x000722000c1e1900 */
[----:B------:R-:W-:-:S04]  /*3aa0*/  VIADD R25, R15, 0xfffffe00 ;  /* 0xfffffe000f197836 */ /* 0x000fc80000000000 */
[----:B------:R-:W-:-:S06]  /*3ab0*/  IMAD.WIDE.U32 R8, R25, 0x4, R2 ;  /* 0x0000000419087825 */ /* 0x000fcc00078e0002 */
[----:B------:R-:W5:Y:S01]  /*3ac0*/  LDG.E R8, desc[UR10][R8.64] ;  /* 0x0000000a08087981 */ /* 0x000f62000c1e1900 */
[----:B------:R-:W-:Y:S01]  /*3ad0*/  PRMT R29, R20, 0x7610, R29 ;  /* 0x00007610141d7816 */ /* 0x000fe2000000001d */
[----:B------:R-:W-:Y:S01]  /*3ae0*/  VIADD R23, R15, 0xffffff00 ;  /* 0xffffff000f177836 */ /* 0x000fe20000000000 */
[----:B---3--:R-:W-:Y:S02]  /*3af0*/  IADD3 R7, P1, PT, R26, UR6, RZ ;  /* 0x000000061a077c10 */ /* 0x008fe4000ff3e0ff */
[----:B------:R-:W-:Y:S01]  /*3b00*/  LOP3.LUT P3, RZ, R29, 0xff, RZ, 0xc0, !PT ;  /* 0x000000ff1dff7812 */ /* 0x000fe2000786c0ff */
[----:B------:R-:W-:Y:S01]  /*3b10*/  IMAD.WIDE.U32 R4, R23, 0x4, R2 ;  /* 0x0000000417047825 */ /* 0x000fe200078e0002 */
[----:B------:R-:W-:-:S03]  /*3b20*/  ISETP.LT.U32.AND P0, PT, R7, R18, PT ;  /* 0x000000120700720c */ /* 0x000fc60003f01070 */
[----:B------:R-:W-:Y:S01]  /*3b30*/  IMAD.X R26, RZ, RZ, R11, P1 ;  /* 0x000000ffff1a7224 */ /* 0x000fe200008e060b */
[----:B------:R3:W5:Y:S04]  /*3b40*/  LDG.E R20, desc[UR10][R4.64] ;  /* 0x0000000a04147981 */ /* 0x000768000c1e1900 */
[----:B------:R-:W-:-:S04]  /*3b50*/  ISETP.LT.AND.EX P0, PT, R26, R19, PT, P0 ;  /* 0x000000131a00720c */ /* 0x000fc80003f01300 */
[----:B------:R-:W-:Y:S02]  /*3b60*/  SEL R28, R7, R18, P0 ;  /* 0x00000012071c7207 */ /* 0x000fe40000000000 */
[C---:B--2---:R-:W-:Y:S02]  /*3b70*/  ISETP.GT.AND P2, PT, R24.reuse, 0x4, P3 ;  /* 0x000000041800780c */ /* 0x044fe40001f44270 */
[----:B------:R-:W-:-:S04]  /*3b80*/  ISETP.GT.AND P1, PT, R24, 0x4, PT ;  /* 0x000000041800780c */ /* 0x000fc80003f24270 */
[----:B------:R-:W-:-:S04]  /*3b90*/  @!P3 SEL R29, RZ, 0x1, !P1 ;  /* 0x00000001ff1db807 */ /* 0x000fc80004800000 */
[----:B------:R-:W-:-:S03]  /*3ba0*/  SEL R24, R29, 0x1, !P2 ;  /* 0x000000011d187807 */ /* 0x000fc60005000000 */
[----:B------:R-:W-:Y:S01]  /*3bb0*/  @!P2 SEL R28, R7, R18, !P3 ;  /* 0x00000012071ca207 */ /* 0x000fe20005800000 */
[----:B------:R-:W-:Y:S01]  /*3bc0*/  IMAD.WIDE.U32 R6, R15, 0x4, R2 ;  /* 0x000000040f067825 */ /* 0x000fe200078e0002 */
[----:B------:R-:W-:Y:S02]  /*3bd0*/  LOP3.LUT P1, RZ, R24, 0xff, RZ, 0xc0, !PT ;  /* 0x000000ff18ff7812 */ /* 0x000fe4000782c0ff */
[CC--:B------:R-:W-:Y:S02]  /*3be0*/  SEL R18, R26.reuse, R19.reuse, P0 ;  /* 0x000000131a127207 */ /* 0x0c0fe40000000000 */
[----:B------:R2:W5:Y:S01]  /*3bf0*/  LDG.E R9, desc[UR10][R6.64] ;  /* 0x0000000a06097981 */ /* 0x000562000c1e1900 */
[----:B------:R-:W-:Y:S02]  /*3c00*/  IADD3 R29, P0, PT, R27, UR6, RZ ;  /* 0x000000061b1d7c10 */ /* 0x000fe4000ff1e0ff */
[----:B------:R-:W-:Y:S02]  /*3c10*/  @!P2 SEL R18, R26, R19, !P3 ;  /* 0x000000131a12a207 */ /* 0x000fe40005800000 */
[----:B----4-:R-:W-:-:S02]  /*3c20*/  ISETP.GT.AND P2, PT, R22, 0x4, PT ;  /* 0x000000041600780c */ /* 0x010fc40003f44270 */
[----:B------:R-:W-:Y:S01]  /*3c30*/  ISETP.GT.AND P3, PT, R22, 0x4, P1 ;  /* 0x000000041600780c */ /* 0x000fe20000f64270 */
[----:B------:R-:W-:Y:S01]  /*3c40*/  IMAD.X R27, RZ, RZ, R11, P0 ;  /* 0x000000ffff1b7224 */ /* 0x000fe200000e060b */
[----:B------:R-:W-:Y:S02]  /*3c50*/  @!P1 SEL R24, RZ, 0x1, !P2 ;  /* 0x00000001ff189807 */ /* 0x000fe40005000000 */
[----:B------:R-:W-:Y:S01]  /*3c60*/  ISETP.LT.U32.AND P0, PT, R29, R28, PT ;  /* 0x0000001c1d00720c */ /* 0x000fe20003f01070 */
[----:B------:R-:W-:Y:S01]  /*3c70*/  VIADD R19, R15, 0x100 ;  /* 0x000001000f137836 */ /* 0x000fe20000000000 */
[----:B------:R-:W-:Y:S02]  /*3c80*/  SEL R22, R24, 0x1, !P3 ;  /* 0x0000000118167807 */ /* 0x000fe40005800000 */
[----:B------:R-:W-:Y:S01]  /*3c90*/  ISETP.LT.AND.EX P0, PT, R27, R18, PT, P0 ;  /* 0x000000121b00720c */ /* 0x000fe20003f01300 */
[----:B---3--:R-:W-:Y:S01]  /*3ca0*/  IMAD.WIDE.U32 R4, R19, 0x4, R2 ;  /* 0x0000000413047825 */ /* 0x008fe200078e0002 */
[----:B------:R-:W-:-:S02]  /*3cb0*/  LOP3.LUT P2, RZ, R22, 0xff, RZ, 0xc0, !PT ;  /* 0x000000ff16ff7812 */ /* 0x000fc4000784c0ff */
[----:B------:R-:W-:Y:S02]  /*3cc0*/  SEL R26, R29, R28, P0 ;  /* 0x0000001c1d1a7207 */ /* 0x000fe40000000000 */
[----:B------:R-:W-:Y:S02]  /*3cd0*/  SEL R24, R27, R18, P0 ;  /* 0x000000121b187207 */ /* 0x000fe40000000000 */
[----:B--2---:R-:W-:Y:S02]  /*3ce0*/  IADD3 R7, P0, PT, R25, UR6, RZ ;  /* 0x0000000619077c10 */ /* 0x004fe4000ff1e0ff */
[----:B------:R-:W-:Y:S01]  /*3cf0*/  @!P3 SEL R26, R29, R28, !P1 ;  /* 0x0000001c1d1ab207 */ /* 0x000fe20004800000 */
[----:B------:R2:W3:Y:S01]  /*3d00*/  LDG.E R25, desc[UR10][R4.64] ;  /* 0x0000000a04197981 */ /* 0x0004e2000c1e1900 */
[----:B------:R-:W-:Y:S02]  /*3d10*/  @!P3 SEL R24, R27, R18, !P1 ;  /* 0x000000121b18b207 */ /* 0x000fe40004800000 */
[----:B-----5:R-:W-:Y:S01]  /*3d20*/  ISETP.GT.AND P1, PT, R8, 0x4, P2 ;  /* 0x000000040800780c */ /* 0x020fe20001724270 */
[----:B------:R-:W-:Y:S01]  /*3d30*/  IMAD.X R28, RZ, RZ, R11, P0 ;  /* 0x000000ffff1c7224 */ /* 0x000fe200000e060b */
[----:B------:R-:W-:Y:S01]  /*3d40*/  ISETP.LT.U32.AND P0, PT, R7, R26, PT ;  /* 0x0000001a0700720c */ /* 0x000fe20003f01070 */
[----:B------:R-:W-:-:S03]  /*3d50*/  VIADD R27, R15, 0x200 ;  /* 0x000002000f1b7836 */ /* 0x000fc60000000000 */
[----:B------:R-:W-:-:S04]  /*3d60*/  ISETP.LT.AND.EX P0, PT, R28, R24, PT, P0 ;  /* 0x000000181c00720c */ /* 0x000fc80003f01300 */
[----:B------:R-:W-:-:S03]  /*3d70*/  SEL R18, R7, R26, P0 ;  /* 0x0000001a07127207 */ /* 0x000fc60000000000 */
[----:B------:R-:W-:Y:S01]  /*3d80*/  @!P1 SEL R18, R7, R26, !P2 ;  /* 0x0000001a07129207 */ /* 0x000fe20005000000 */
[----:B------:R-:W-:-:S06]  /*3d90*/  IMAD.WIDE.U32 R6, R27, 0x4, R2 ;  /* 0x000000041b067825 */ /* 0x000fcc00078e0002 */
[----:B------:R4:W5:Y:S01]  /*3da0*/  LDG.E R6, desc[UR10][R6.64] ;  /* 0x0000000a06067981 */ /* 0x000962000c1e1900 */
[----:B------:R-:W-:-:S04]  /*3db0*/  VIADD R29, R15, 0x300 ;  /* 0x000003000f1d7836 */ /* 0x000fc80000000000 */
[----:B--2---:R-:W-:-:S06]  /*3dc0*/  IMAD.WIDE.U32 R4, R29, 0x4, R2 ;  /* 0x000000041d047825 */ /* 0x004fcc00078e0002 */
[----:B------:R2:W5:Y:S01]  /*3dd0*/  LDG.E R4, desc[UR10][R4.64] ;  /* 0x0000000a04047981 */ /* 0x000562000c1e1900 */
[----:B------:R-:W-:Y:S02]  /*3de0*/  SEL R26, R28, R24, P0 ;  /* 0x000000181c1a7207 */ /* 0x000fe40000000000 */
[----:B------:R-:W-:-:S04]  /*3df0*/  ISETP.GT.AND P0, PT, R8, 0x4, PT ;  /* 0x000000040800780c */ /* 0x000fc80003f04270 */
[----:B------:R-:W-:-:S04]  /*3e00*/  @!P2 SEL R22, RZ, 0x1, !P0 ;  /* 0x00000001ff16a807 */ /* 0x000fc80004000000 */
[----:B------:R-:W-:-:S04]  /*3e10*/  SEL R22, R22, 0x1, !P1 ;  /* 0x0000000116167807 */ /* 0x000fc80004800000 */
[----:B------:R-:W-:Y:S02]  /*3e20*/  LOP3.LUT P3, RZ, R22, 0xff, RZ, 0xc0, !PT ;  /* 0x000000ff16ff7812 */ /* 0x000fe4000786c0ff */
[----:B------:R-:W-:Y:S02]  /*3e30*/  @!P1 SEL R26, R28, R24, !P2 ;  /* 0x000000181c1a9207 */ /* 0x000fe40005000000 */
[C---:B------:R-:W-:Y:S02]  /*3e40*/  ISETP.GT.AND P1, PT, R20.reuse, 0x4, PT ;  /* 0x000000041400780c */ /* 0x040fe40003f24270 */
[----:B------:R-:W-:Y:S02]  /*3e50*/  ISETP.GT.AND P4, PT, R20, 0x4, P3 ;  /* 0x000000041400780c */ /* 0x000fe40001f84270 */
[----:B------:R-:W-:-:S05]  /*3e60*/  IADD3 R23, P0, PT, R23, UR6, RZ ;  /* 0x0000000617177c10 */ /* 0x000fca000ff1e0ff */
[----:B------:R-:W-:Y:S01]  /*3e70*/  @!P3 SEL R22, RZ, 0x1, !P1 ;  /* 0x00000001ff16b807 */ /* 0x000fe20004800000 */
[----:B------:R-:W-:-:S03]  /*3e80*/  IMAD.X R20, RZ, RZ, R11, P0 ;  /* 0x000000ffff147224 */ /* 0x000fc600000e060b */
[----:B------:R-:W-:Y:S02]  /*3e90*/  SEL R22, R22, 0x1, !P4 ;  /* 0x0000000116167807 */ /* 0x000fe40006000000 */
[----:B------:R-:W-:Y:S02]  /*3ea0*/  ISETP.LT.U32.AND P0, PT, R23, R18, PT ;  /* 0x000000121700720c */ /* 0x000fe40003f01070 */
[----:B------:R-:W-:Y:S02]  /*3eb0*/  LOP3.LUT P2, RZ, R22, 0xff, RZ, 0xc0, !PT ;  /* 0x000000ff16ff7812 */ /* 0x000fe4000784c0ff */
[----:B------:R-:W-:-:S04]  /*3ec0*/  ISETP.LT.AND.EX P0, PT, R20, R26, PT, P0 ;  /* 0x0000001a1400720c */ /* 0x000fc80003f01300 */
[C---:B----4-:R-:W-:Y:S02]  /*3ed0*/  SEL R7, R23.reuse, R18, P0 ;  /* 0x0000001217077207 */ /* 0x050fe40000000000 */
[C---:B------:R-:W-:Y:S02]  /*3ee0*/  SEL R8, R20.reuse, R26, P0 ;  /* 0x0000001a14087207 */ /* 0x040fe40000000000 */
[----:B------:R-:W-:Y:S02]  /*3ef0*/  @!P4 SEL R7, R23, R18, !P3 ;  /* 0x000000121707c207 */ /* 0x000fe40005800000 */
[----:B------:R-:W-:Y:S02]  /*3f00*/  @!P4 SEL R8, R20, R26, !P3 ;  /* 0x0000001a1408c207 */ /* 0x000fe40005800000 */
[----:B------:R-:W-:Y:S02]  /*3f10*/  IADD3 R18, P1, PT, R15, UR6, RZ ;  /* 0x000000060f127c10 */ /* 0x000fe4000ff3e0ff */
[----:B------:R-:W-:Y:S01]  /*3f20*/  IADD3 R24, P4, PT, R19, UR6, RZ ;  /* 0x0000000613187c10 */ /* 0x000fe2000ff9e0ff */
[----:B------:R-:W-:-:S02]  /*3f30*/  VIADD R17, R17, 0x8 ;  /* 0x0000000811117836 */ /* 0x000fc40000000000 */
[----:B------:R-:W-:Y:S02]  /*3f40*/  VIADD R16, R16, 0x800 ;  /* 0x0000080010107836 */ /* 0x000fe40000000000 */
[----:B------:R-:W-:Y:S01]  /*3f50*/  VIADD R15, R15, 0x800 ;  /* 0x000008000f0f7836 */ /* 0x000fe20000000000 */
[C---:B------:R-:W-:Y:S02]  /*3f60*/  ISETP.GT.AND P0, PT, R9.reuse, 0x4, PT ;  /* 0x000000040900780c */ /* 0x040fe40003f04270 */
[----:B------:R-:W-:Y:S02]  /*3f70*/  ISETP.GT.AND P3, PT, R9, 0x4, P2 ;  /* 0x000000040900780c */ /* 0x000fe40001764270 */
[----:B------:R-:W-:Y:S01]  /*3f80*/  @!P2 SEL R22, RZ, 0x1, !P0 ;  /* 0x00000001ff16a807 */ /* 0x000fe20004000000 */
[----:B------:R-:W-:-:S03]  /*3f90*/  IMAD.X R9, RZ, RZ, R11, P1 ;  /* 0x000000ffff097224 */ /* 0x000fc600008e060b */
[----:B------:R-:W-:Y:S02]  /*3fa0*/  SEL R22, R22, 0x1, !P3 ;  /* 0x0000000116167807 */ /* 0x000fe40005800000 */
[----:B------:R-:W-:Y:S02]  /*3fb0*/  ISETP.LT.U32.AND P0, PT, R18, R7, PT ;  /* 0x000000071200720c */ /* 0x000fe40003f01070 */
[----:B------:R-:W-:Y:S02]  /*3fc0*/  LOP3.LUT P1, RZ, R22, 0xff, RZ, 0xc0, !PT ;  /* 0x000000ff16ff7812 */ /* 0x000fe4000782c0ff */
[----:B------:R-:W-:-:S04]  /*3fd0*/  ISETP.LT.AND.EX P0, PT, R9, R8, PT, P0 ;  /* 0x000000080900720c */ /* 0x000fc80003f01300 */
[CC--:B--2---:R-:W-:Y:S02]  /*3fe0*/  SEL R5, R18.reuse, R7.reuse, P0 ;  /* 0x0000000712057207 */ /* 0x0c4fe40000000000 */
[CC--:B------:R-:W-:Y:S02]  /*3ff0*/  SEL R26, R9.reuse, R8.reuse, P0 ;  /* 0x00000008091a7207 */ /* 0x0c0fe40000000000 */
[----:B------:R-:W-:Y:S02]  /*4000*/  @!P3 SEL R5, R18, R7, !P2 ;  /* 0x000000071205b207 */ /* 0x000fe40005000000 */
[----:B------:R-:W-:Y:S02]  /*4010*/  @!P3 SEL R26, R9, R8, !P2 ;  /* 0x00000008091ab207 */ /* 0x000fe40005000000 */
[C---:B---3--:R-:W-:Y:S01]  /*4020*/  ISETP.GT.AND P0, PT, R25.reuse, 0x4, PT ;  /* 0x000000041900780c */ /* 0x048fe20003f04270 */
[----:B------:R-:W-:Y:S01]  /*4030*/  IMAD.X R7, RZ, RZ, R11, P4 ;  /* 0x000000ffff077224 */ /* 0x000fe200020e060b */
        /* <DEDUP_REMOVED lines=11> */
[----:B------:R-:W-:Y:S01]  /*40f0*/  IMAD.X R5, RZ, RZ, R11, P0 ;  /* 0x000000ffff057224 */ /* 0x000fe200000e060b */
[----:B-----5:R-:W-:Y:S02]  /*4100*/  ISETP.GT.AND P3, PT, R6, 0x4, P2 ;  /* 0x000000040600780c */ /* 0x020fe40001764270 */
        /* <DEDUP_REMOVED lines=8> */
[----:B------:R-:W-:Y:S01]  /*4190*/  IMAD.X R5, RZ, RZ, R11, P0 ;  /* 0x000000ffff057224 */ /* 0x000fe200000e060b */
        /* <DEDUP_REMOVED lines=15> */
[----:B01----:R-:W-:Y:S05]  /*4290*/  BSYNC.RECONVERGENT B3 ;  /* 0x0000000000037941 */ /* 0x003fea0003800200 */
.L_x_314:
[----:B------:R-:W-:-:S07]  /*42a0*/  VIADD R16, R16, 0xfffffc00 ;  /* 0xfffffc0010107836 */ /* 0x000fce0000000000 */
.L_x_313:
[----:B01----:R-:W-:Y:S05]  /*42b0*/  BSYNC.RECONVERGENT B2 ;  /* 0x0000000000027941 */ /* 0x003fea0003800200 */
.L_x_312:
[----:B------:R-:W-:-:S13]  /*42c0*/  ISETP.NE.AND P0, PT, R21, RZ, PT ;  /* 0x000000ff1500720c */ /* 0x000fda0003f05270 */
[----:B------:R-:W-:Y:S05]  /*42d0*/  @!P0 BRA `(.L_x_311) ;  /* 0x00000008000c8947 */ /* 0x000fea0003800000 */
[----:B------:R-:W-:Y:S01]  /*42e0*/  ISETP.GE.U32.AND P0, PT, R21, 0x4, PT ;  /* 0x000000041500780c */ /* 0x000fe20003f06070 */
[----:B------:R-:W-:Y:S01]  /*42f0*/  BSSY.RECONVERGENT B2, `(.L_x_316) ;  /* 0x0000045000027945 */ /* 0x000fe20003800200 */
[----:B------:R-:W-:-:S11]  /*4300*/  LOP3.LUT P1, R14, R14, 0x3, RZ, 0xc0, !PT ;  /* 0x000000030e0e7812 */ /* 0x000fd6000782c0ff */
[----:B------:R-:W-:Y:S05]  /*4310*/  @!P0 BRA `(.L_x_317) ;  /* 0x0000000400088947 */ /* 0x000fea0003800000 */
[----:B------:R-:W0:Y:S01]  /*4320*/  LDC.64 R2, c[0x0][0x380] ;  /* 0x0000e000ff027b82 */ /* 0x000e220000000a00 */
[----:B------:R-:W-:-:S04]  /*4330*/  IMAD.IADD R21, R16, 0x1, R13 ;  /* 0x0000000110157824 */ /* 0x000fc800078e020d */
        /* <DEDUP_REMOVED lines=13> */
[----:B------:R-:W-:Y:S02]  /*4410*/  IADD3 R21, P2, PT, R21, UR6, RZ ;  /* 0x0000000615157c10 */ /* 0x000fe4000ff5e0ff */
[----:B------:R-:W-:-:S03]  /*4420*/  IADD3 R17, P5, PT, R17, UR6, RZ ;  /* 0x0000000611117c10 */ /* 0x000fc6000ffbe0ff */
[--C-:B------:R-:W-:Y:S02]  /*4430*/  IMAD.X R8, RZ, RZ, R11.reuse, P2 ;  /* 0x000000ffff087224 */ /* 0x100fe400010e060b */
[----:B0-----:R-:W-:Y:S01]  /*4440*/  IMAD.X R3, RZ, RZ, R11, P5 ;  /* 0x000000ffff037224 */ /* 0x001fe200028e060b */
        /* <DEDUP_REMOVED lines=26> */
[----:B------:R-:W-:Y:S01]  /*45f0*/  IMAD.X R3, RZ, RZ, R11, P0 ;  /* 0x000000ffff037224 */ /* 0x000fe200000e060b */
        /* <DEDUP_REMOVED lines=9> */
[----:B------:R-:W-:Y:S01]  /*4690*/  IMAD.X R3, RZ, RZ, R11, P5 ;  /* 0x000000ffff037224 */ /* 0x000fe200028e060b */
        /* <DEDUP_REMOVED lines=10> */
.L_x_317:
[----:B------:R-:W-:Y:S05]  /*4740*/  BSYNC.RECONVERGENT B2 ;  /* 0x0000000000027941 */ /* 0x000fea0003800200 */
.L_x_316:
[----:B------:R-:W-:Y:S05]  /*4750*/  @!P1 BRA `(.L_x_311) ;  /* 0x0000000000ec9947 */ /* 0x000fea0003800000 */
[----:B------:R-:W-:Y:S01]  /*4760*/  ISETP.NE.AND P0, PT, R14, 0x1, PT ;  /* 0x000000010e00780c */ /* 0x000fe20003f05270 */
[----:B------:R-:W-:Y:S01]  /*4770*/  BSSY.RECONVERGENT B2, `(.L_x_318) ;  /* 0x0000025000027945 */ /* 0x000fe20003800200 */
[----:B------:R-:W-:-:S11]  /*4780*/  LOP3.LUT P1, RZ, R12, 0x100, RZ, 0xc0, !PT ;  /* 0x000001000cff7812 */ /* 0x000fd6000782c0ff */
[----:B------:R-:W-:Y:S05]  /*4790*/  @!P0 BRA `(.L_x_319) ;  /* 0x0000000000888947 */ /* 0x000fea0003800000 */
[----:B------:R-:W0:Y:S01]  /*47a0*/  LDC.64 R2, c[0x0][0x380] ;  /* 0x0000e000ff027b82 */ /* 0x000e220000000a00 */
[----:B------:R-:W-:-:S04]  /*47b0*/  IMAD.IADD R7, R16, 0x1, R13 ;  /* 0x0000000110077824 */ /* 0x000fc800078e020d */
[C---:B------:R-:W-:Y:S02]  /*47c0*/  VIADD R9, R7.reuse, 0x100 ;  /* 0x0000010007097836 */ /* 0x040fe40000000000 */
[----:B0-----:R-:W-:-:S06]  /*47d0*/  IMAD.WIDE.U32 R4, R7, 0x4, R2 ;  /* 0x0000000407047825 */ /* 0x001fcc00078e0002 */
[----:B------:R-:W2:Y:S01]  /*47e0*/  LDG.E R4, desc[UR10][R4.64] ;  /* 0x0000000a04047981 */ /* 0x000ea2000c1e1900 */
[----:B------:R-:W-:-:S05]  /*47f0*/  IMAD.WIDE.U32 R2, R9, 0x4, R2 ;  /* 0x0000000409027825 */ /* 0x000fca00078e0002 */
[----:B------:R0:W3:Y:S01]  /*4800*/  LDG.E R8, desc[UR10][R2.64] ;  /* 0x0000000a02087981 */ /* 0x0000e2000c1e1900 */
[----:B------:R-:W-:Y:S01]  /*4810*/  LOP3.LUT P2, RZ, R20, 0xff, RZ, 0xc0, !PT ;  /* 0x000000ff14ff7812 */ /* 0x000fe2000784c0ff */
[----:B------:R-:W-:Y:S01]  /*4820*/  VIADD R16, R16, 0x200 ;  /* 0x0000020010107836 */ /* 0x000fe20000000000 */
[----:B------:R-:W-:-:S04]  /*4830*/  IADD3 R7, P4, PT, R7, UR6, RZ ;  /* 0x0000000607077c10 */ /* 0x000fc8000ff9e0ff */
[----:B------:R-:W-:Y:S01]  /*4840*/  ISETP.LT.U32.AND P0, PT, R7, R18, PT ;  /* 0x000000120700720c */ /* 0x000fe20003f01070 */
[----:B------:R-:W-:-:S05]  /*4850*/  IMAD.X R6, RZ, RZ, R11, P4 ;  /* 0x000000ffff067224 */ /* 0x000fca00020e060b */
        /* <DEDUP_REMOVED lines=8> */
[----:B------:R-:W-:Y:S01]  /*48e0*/  IMAD.X R4, RZ, RZ, R11, P5 ;  /* 0x000000ffff047224 */ /* 0x000fe200028e060b */
        /* <DEDUP_REMOVED lines=13> */
.L_x_319:
[----:B------:R-:W-:Y:S05]  /*49c0*/  BSYNC.RECONVERGENT B2 ;  /* 0x0000000000027941 */ /* 0x000fea0003800200 */
.L_x_318:
[----:B------:R-:W-:Y:S05]  /*49d0*/  @P1 BRA `(.L_x_311) ;  /* 0x00000000004c1947 */ /* 0x000fea0003800000 */
[----:B------:R-:W0:Y:S01]  /*49e0*/  LDC.64 R2, c[0x0][0x380] ;  /* 0x0000e000ff027b82 */ /* 0x000e220000000a00 */
[----:B------:R-:W-:-:S04]  /*49f0*/  IMAD.IADD R13, R16, 0x1, R13 ;  /* 0x00000001100d7824 */ /* 0x000fc800078e020d */
[----:B0-----:R-:W-:-:S06]  /*4a00*/  IMAD.WIDE.U32 R2, R13, 0x4, R2 ;  /* 0x000000040d027825 */ /* 0x001fcc00078e0002 */
[----:B------:R-:W2:Y:S01]  /*4a10*/  LDG.E R2, desc[UR10][R2.64] ;  /* 0x0000000a02027981 */ /* 0x000ea2000c1e1900 */
[----:B------:R-:W-:Y:S02]  /*4a20*/  LOP3.LUT P3, RZ, R20, 0xff, RZ, 0xc0, !PT ;  /* 0x000000ff14ff7812 */ /* 0x000fe4000786c0ff */
[----:B------:R-:W-:-:S05]  /*4a30*/  IADD3 R13, P0, PT, R13, UR6, RZ ;  /* 0x000000060d0d7c10 */ /* 0x000fca000ff1e0ff */
[----:B------:R-:W-:Y:S01]  /*4a40*/  IMAD.X R6, RZ, RZ, R11, P0 ;  /* 0x000000ffff067224 */ /* 0x000fe200000e060b */
        /* <DEDUP_REMOVED lines=12> */
.L_x_311:
[----:B01----:R-:W-:Y:S05]  /*4b10*/  BSYNC.RECONVERGENT B1 ;  /* 0x0000000000017941 */ /* 0x003fea0003800200 */
.L_x_308:
        /* <DEDUP_REMOVED lines=24> */
.L_x_321:
[----:B------:R-:W-:Y:S05]  /*4ca0*/  BSYNC.RECONVERGENT B1 ;  /* 0x0000000000017941 */ /* 0x000fea0003800200 */
.L_x_320:
        /* <DEDUP_REMOVED lines=23> */
.L_x_323:
[----:B------:R-:W-:Y:S05]  /*4e20*/  BSYNC.RECONVERGENT B1 ;  /* 0x0000000000017941 */ /* 0x000fea0003800200 */
.L_x_322:
        /* <DEDUP_REMOVED lines=20> */
.L_x_325:
[----:B------:R-:W-:Y:S05]  /*4f70*/  BSYNC.RECONVERGENT B1 ;  /* 0x0000000000017941 */ /* 0x000fea0003800200 */
.L_x_324:
        /* <DEDUP_REMOVED lines=20> */
.L_x_327:
[----:B------:R-:W-:Y:S05]  /*50c0*/  BSYNC.RECONVERGENT B1 ;  /* 0x0000000000017941 */ /* 0x000fea0003800200 */
.L_x_326:
        /* <DEDUP_REMOVED lines=20> */
.L_x_329:
[----:B------:R-:W-:Y:S05]  /*5210*/  BSYNC.RECONVERGENT B1 ;  /* 0x0000000000017941 */ /* 0x000fea0003800200 */
.L_x_328:
        /* <DEDUP_REMOVED lines=10> */
.L_x_331:
[----:B------:R-:W-:Y:S05]  /*52c0*/  BSYNC.RECONVERGENT B1 ;  /* 0x0000000000017941 */ /* 0x000fea0003800200 */
.L_x_330:
        /* <DEDUP_REMOVED lines=83> */
.L_x_289:
[----:B------:R-:W-:Y:S05]  /*5800*/  BSYNC.RECONVERGENT B0 ;  /* 0x0000000000007941 */ /* 0x000fea0003800200 */
.L_x_264:
[----:B------:R-:W-:Y:S05]  /*5810*/  @P1 EXIT ;  /* 0x000000000000194d */ /* 0x000fea0003800000 */
[----:B012---:R-:W0:Y:S02]  /*5820*/  LDC.64 R2, c[0x0][0x398] ;  /* 0x0000e600ff027b82 */ /* 0x007e240000000a00 */
[----:B0-----:R-:W-:-:S05]  /*5830*/  IMAD.WIDE.U32 R2, R0, 0x10, R2 ;  /* 0x0000001000027825 */ /* 0x001fca00078e0002 */
[----:B------:R-:W-:Y:S04]  /*5840*/  STG.E.64 desc[UR10][R2.64+0x8], R18 ;  /* 0x0000081202007986 */ /* 0x000fe8000c101b0a */
[----:B------:R-:W-:Y:S01]  /*5850*/  STG.E.U8 desc[UR10][R2.64], R20 ;  /* 0x0000001402007986 */ /* 0x000fe2000c10110a */
[----:B------:R-:W-:Y:S05]  /*5860*/  EXIT ;  /* 0x000000000000794d */ /* 0x000fea0003800000 */
.L_x_332:
        /* <DEDUP_REMOVED lines=9> */
.L_x_407:


//--------------------- .text._ZN3cub18CUB_300001_SM_10006detail6reduce28DeviceReduceSingleTileKernelINS2_10policy_hubIN4cuda3std3__45tupleIJblEEEjN6thrust24THRUST_300001_SM_1000_NS8cuda_cub9__find_if7functorIS9_EEE10Policy1000ENSB_12zip_iteratorINS8_IJNSD_26transform_input_iterator_tIbNSB_6detail15normal_iteratorINSB_10device_ptrIiEEEE17greater_than_fourEENSB_17counting_iteratorIlNSB_11use_defaultESS_SS_EEEEEEEPS9_jSF_S9_S9_NS7_10__identityEEEvT0_T1_T2_T3_T4_T6_ --------------------------
	.section	.text._ZN3cub18CUB_300001_SM_10006detail6reduce28DeviceReduceSingleTileKernelINS2_10policy_hubIN4cuda3std3__45tupleIJblEEEjN6thrust24THRUST_300001_SM_1000_NS8cuda_cub9__find_if7functorIS9_EEE10Policy1000ENSB_12zip_iteratorINS8_IJNSD_26transform_input_iterator_tIbNSB_6detail15normal_iteratorINSB_10device_ptrIiEEEE17greater_than_fourEENSB_17counting_iteratorIlNSB_11use_defaultESS_SS_EEEEEEEPS9_jSF_S9_S9_NS7_10__identityEEEvT0_T1_T2_T3_T4_T6_,"ax",@progbits
	.align	128
        .global         _ZN3cub18CUB_300001_SM_10006detail6reduce28DeviceReduceSingleTileKernelINS2_10policy_hubIN4cuda3std3__45tupleIJblEEEjN6thrust24THRUST_300001_SM_1000_NS8cuda_cub9__find_if7functorIS9_EEE10Policy1000ENSB_12zip_iteratorINS8_IJNSD_26transform_input_iterator_tIbNSB_6detail15normal_iteratorINSB_10device_ptrIiEEEE17greater_than_fourEENSB_17counting_iteratorIlNSB_11use_defaultESS_SS_EEEEEEEPS9_jSF_S9_S9_NS7_10__identityEEEvT0_T1_T2_T3_T4_T6_
        .type           _ZN3cub18CUB_300001_SM_10006detail6reduce28DeviceReduceSingleTileKernelINS2_10policy_hubIN4cuda3std3__45tupleIJblEEEjN6thrust24THRUST_300001_SM_1000_NS8cuda_cub9__find_if7functorIS9_EEE10Policy1000ENSB_12zip_iteratorINS8_IJNSD_26transform_input_iterator_tIbNSB_6detail15normal_iteratorINSB_10device_ptrIiEEEE17greater_than_fourEENSB_17counting_iteratorIlNSB_11use_defaultESS_SS_EEEEEEEPS9_jSF_S9_S9_NS7_10__identityEEEvT0_T1_T2_T3_T4_T6_,@function
        .size           _ZN3cub18CUB_300001_SM_10006detail6reduce28DeviceReduceSingleTileKernelINS2_10policy_hubIN4cuda3std3__45tupleIJblEEEjN6thrust24THRUST_300001_SM_1000_NS8cuda_cub9__find_if7functorIS9_EEE10Policy1000ENSB_12zip_iteratorINS8_IJNSD_26transform_input_iterator_tIbNSB_6detail15normal_iteratorINSB_10device_ptrIiEEEE17greater_than_fourEENSB_17counting_iteratorIlNSB_11use_defaultESS_SS_EEEEEEEPS9_jSF_S9_S9_NS7_10__identityEEEvT0_T1_T2_T3_T4_T6_,(.L_x_408 - _ZN3cub18CUB_300001_SM_10006detail6reduce28DeviceReduceSingleTileKernelINS2_10policy_hubIN4cuda3std3__45tupleIJblEEEjN6thrust24THRUST_300001_SM_1000_NS8cuda_cub9__find_if7functorIS9_EEE10Policy1000ENSB_12zip_iteratorINS8_IJNSD_26transform_input_iterator_tIbNSB_6detail15normal_iteratorINSB_10device_ptrIiEEEE17greater_than_fourEENSB_17counting_iteratorIlNSB_11use_defaultESS_SS_EEEEEEEPS9_jSF_S9_S9_NS7_10__identityEEEvT0_T1_T2_T3_T4_T6_)
        .other          _ZN3cub18CUB_300001_SM_10006detail6reduce28DeviceReduceSingleTileKernelINS2_10policy_hubIN4cuda3std3__45tupleIJblEEEjN6thrust24THRUST_300001_SM_1000_NS8cuda_cub9__find_if7functorIS9_EEE10Policy1000ENSB_12zip_iteratorINS8_IJNSD_26transform_input_iterator_tIbNSB_6detail15normal_iteratorINSB_10device_ptrIiEEEE17greater_than_fourEENSB_17counting_iteratorIlNSB_11use_defaultESS_SS_EEEEEEEPS9_jSF_S9_S9_NS7_10__identityEEEvT0_T1_T2_T3_T4_T6_,@"STO_CUDA_ENTRY STV_DEFAULT"
_ZN3cub18CUB_300001_SM_10006detail6reduce28DeviceReduceSingleTileKernelINS2_10policy_hubIN4cuda3std3__45tupleIJblEEEjN6thrust24THRUST_300001_SM_1000_NS8cuda_cub9__find_if7functorIS9_EEE10Policy1000ENSB_12zip_iteratorINS8_IJNSD_26transform_input_iterator_tIbNSB_6detail15normal_iteratorINSB_10device_ptrIiEEEE17greater_than_fourEENSB_17counting_iteratorIlNSB_11use_defaultESS_SS_EEEEEEEPS9_jSF_S9_S9_NS7_10__identityEEEvT0_T1_T2_T3_T4_T6_:
.text._ZN3cub18CUB_300001_SM_10006detail6reduce28DeviceReduceSingleTileKernelINS2_10policy_hubIN4cuda3std3__45tupleIJblEEEjN6thrust24THRUST_300001_SM_1000_NS8cuda_cub9__find_if7functorIS9_EEE10Policy1000ENSB_12zip_iteratorINS8_IJNSD_26transform_input_iterator_tIbNSB_6detail15normal_iteratorINSB_10device_ptrIiEEEE17greater_than_fourEENSB_17counting_iteratorIlNSB_11use_defaultESS_SS_EEEEEEEPS9_jSF_S9_S9_NS7_10__identityEEEvT0_T1_T2_T3_T4_T6_:
        /* <DEDUP_REMOVED lines=14> */
.L_x_333:
[----:B------:R-:W-:Y:S01]  /*00e0*/  UISETP.GT.U32.AND UP0, UPT, UR4, 0x3ff, UPT ;  /* 0x000003ff0400788c */ /* 0x000fe2000bf04070 */
[----:B------:R-:W-:Y:S08]  /*00f0*/  BSSY.RECONVERGENT B0, `(.L_x_334) ;  /* 0x000053e000007945 */ /* 0x000ff00003800200 */
        /* <DEDUP_REMOVED lines=31> */
.L_x_340:
        /* <DEDUP_REMOVED lines=11> */
[C---:B------:R-:W-:Y:S01]  /*03a0*/  IADD3 R15, P3, PT, R7.reuse, UR6, RZ ;  /* 0x00000006070f7c10 */ /* 0x040fe2000ff7e0ff */
[----:B------:R-:W-:Y:S01]  /*03b0*/  VIADD R7, R7, 0x800 ;  /* 0x0000080007077836 */ /* 0x000fe20000000000 */
[----:B--2---:R-:W-:-:S02]  /*03c0*/  ISETP.GT.AND P0, PT, R10, 0x4, PT ;  /* 0x000000040a00780c */ /* 0x004fc40003f04270 */
[----:B------:R-:W-:Y:S01]  /*03d0*/  ISETP.GT.AND P2, PT, R10, 0x4, P5 ;  /* 0x000000040a00780c */ /* 0x000fe20002f44270 */
[----:B------:R-:W-:-:S06]  /*03e0*/  IMAD.X R10, RZ, RZ, UR7, P3 ;  /* 0x00000007ff0a7e24 */ /* 0x000fcc00098e06ff */
[----:B------:R-:W-:Y:S02]  /*03f0*/  @!P5 SEL R14, RZ, 0x1, !P0 ;  /* 0x00000001ff0ed807 */ /* 0x000fe40004000000 */
[----:B---3--:R-:W-:Y:S02]  /*0400*/  ISETP.GT.AND P6, PT, R19, 0x4, PT ;  /* 0x000000041300780c */ /* 0x008fe40003fc4270 */
[----:B------:R-:W-:Y:S02]  /*0410*/  SEL R14, R14, 0x1, !P2 ;  /* 0x000000010e0e7807 */ /* 0x000fe40005000000 */
[----:B------:R-:W-:Y:S02]  /*0420*/  ISETP.LT.U32.AND P0, PT, R15, R12, PT ;  /* 0x0000000c0f00720c */ /* 0x000fe40003f01070 */
[----:B------:R-:W-:Y:S02]  /*0430*/  LOP3.LUT P3, RZ, R14, 0xff, RZ, 0xc0, !PT ;  /* 0x000000ff0eff7812 */ /* 0x000fe4000786c0ff */
[----:B------:R-:W-:-:S02]  /*0440*/  ISETP.LT.AND.EX P0, PT, R10, R13, PT, P0 ;  /* 0x0000000d0a00720c */ /* 0x000fc40003f01300 */
[----:B------:R-:W-:Y:S02]  /*0450*/  ISETP.GT.AND P4, PT, R19, 0x4, P3 ;  /* 0x000000041300780c */ /* 0x000fe40001f84270 */
[CC--:B------:R-:W-:Y:S02]  /*0460*/  SEL R25, R15.reuse, R12.reuse, P0 ;  /* 0x0000000c0f197207 */ /* 0x0c0fe40000000000 */
[CC--:B0-----:R-:W-:Y:S02]  /*0470*/  SEL R20, R10.reuse, R13.reuse, P0 ;  /* 0x0000000d0a147207 */ /* 0x0c1fe40000000000 */
        /* <DEDUP_REMOVED lines=53> */
[----:B------:R-:W-:Y:S02]  /*07d0*/  @!P3 SEL R14, RZ, 0x1, !P0 ;  /* 0x00000001ff0eb807 */ /* 0x000fe40004000000 */
[----:B------:R-:W-:-:S02]  /*07e0*/  IADD3 R12, P6, PT, R15, 0x500, RZ ;  /* 0x000005000f0c7810 */ /* 0x000fc40007fde0ff */
[----:B------:R-:W-:Y:S02]  /*07f0*/  SEL R14, R14, 0x1, !P4 ;  /* 0x000000010e0e7807 */ /* 0x000fe40006000000 */
[----:B------:R-:W-:Y:S01]  /*0800*/  @!P5 SEL R20, R13, R18, !P2 ;  /* 0x000000120d14d207 */ /* 0x000fe20005000000 */
[----:B------:R-:W-:Y:S01]  /*0810*/  IMAD.X R13, RZ, RZ, R10, P6 ;  /* 0x000000ffff0d7224 */ /* 0x000fe200030e060a */
[----:B------:R-:W-:Y:S02]  /*0820*/  ISETP.LT.U32.AND P0, PT, R12, R19, PT ;  /* 0x000000130c00720c */ /* 0x000fe40003f01070 */
[----:B------:R-:W-:Y:S02]  /*0830*/  LOP3.LUT P2, RZ, R14, 0xff, RZ, 0xc0, !PT ;  /* 0x000000ff0eff7812 */ /* 0x000fe4000784c0ff */
[----:B------:R-:W-:-:S04]  /*0840*/  ISETP.LT.AND.EX P0, PT, R13, R20, PT, P0 ;  /* 0x000000140d00720c */ /* 0x000fc80003f01300 */
[CC--:B------:R-:W-:Y:S02]  /*0850*/  SEL R17, R12.reuse, R19.reuse, P0 ;  /* 0x000000130c117207 */ /* 0x0c0fe40000000000 */
[CC--:B------:R-:W-:Y:S02]  /*0860*/  SEL R18, R13.reuse, R20.reuse, P0 ;  /* 0x000000140d127207 */ /* 0x0c0fe40000000000 */
[----:B------:R-:W-:Y:S02]  /*0870*/  @!P4 SEL R17, R12, R19, !P3 ;  /* 0x000000130c11c207 */ /* 0x000fe40005800000 */
[----:B------:R-:W-:Y:S02]  /*0880*/  @!P4 SEL R18, R13, R20, !P3 ;  /* 0x000000140d12c207 */ /* 0x000fe40005800000 */
[----:B------:R-:W-:Y:S02]  /*0890*/  IADD3 R12, P0, PT, R15, 0x600, RZ ;  /* 0x000006000f0c7810 */ /* 0x000fe40007f1e0ff */
[----:B------:R-:W-:-:S02]  /*08a0*/  ISETP.GT.AND P3, PT, R11, 0x4, PT ;  /* 0x000000040b00780c */ /* 0x000fc40003f64270 */
[----:B------:R-:W-:Y:S01]  /*08b0*/  ISETP.GT.AND P4, PT, R11, 0x4, P2 ;  /* 0x000000040b00780c */ /* 0x000fe20001784270 */
[----:B------:R-:W-:Y:S01]  /*08c0*/  IMAD.X R13, RZ, RZ, R10, P0 ;  /* 0x000000ffff0d7224 */ /* 0x000fe200000e060a */
[----:B------:R-:W-:Y:S02]  /*08d0*/  @!P2 SEL R14, RZ, 0x1, !P3 ;  /* 0x00000001ff0ea807 */ /* 0x000fe40005800000 */
[----:B------:R-:W-:Y:S02]  /*08e0*/  ISETP.LT.U32.AND P0, PT, R12, R17, PT ;  /* 0x000000110c00720c */ /* 0x000fe40003f01070 */
[----:B------:R-:W-:Y:S02]  /*08f0*/  SEL R14, R14, 0x1, !P4 ;  /* 0x000000010e0e7807 */ /* 0x000fe40006000000 */
[----:B------:R-:W-:Y:S02]  /*0900*/  IADD3 R15, P5, PT, R15, 0x700, RZ ;  /* 0x000007000f0f7810 */ /* 0x000fe40007fbe0ff */
[----:B------:R-:W-:-:S02]  /*0910*/  ISETP.LT.AND.EX P0, PT, R13, R18, PT, P0 ;  /* 0x000000120d00720c */ /* 0x000fc40003f01300 */
[----:B------:R-:W-:Y:S01]  /*0920*/  LOP3.LUT P3, RZ, R14, 0xff, RZ, 0xc0, !PT ;  /* 0x000000ff0eff7812 */ /* 0x000fe2000786c0ff */
[----:B------:R-:W-:Y:S01]  /*0930*/  IMAD.X R10, RZ, RZ, R10, P5 ;  /* 0x000000ffff0a7224 */ /* 0x000fe200028e060a */
[-C--:B------:R-:W-:Y:S02]  /*0940*/  SEL R16, R12, R17.reuse, P0 ;  /* 0x000000110c107207 */ /* 0x080fe40000000000 */
[CC--:B------:R-:W-:Y:S02]  /*0950*/  SEL R11, R13.reuse, R18.reuse, P0 ;  /* 0x000000120d0b7207 */ /* 0x0c0fe40000000000 */
[----:B------:R-:W-:Y:S02]  /*0960*/  ISETP.NE.AND P5, PT, R8, RZ, PT ;  /* 0x000000ff0800720c */ /* 0x000fe40003fa5270 */
[----:B------:R-:W-:Y:S02]  /*0970*/  @!P4 SEL R16, R12, R17, !P2 ;  /* 0x000000110c10c207 */ /* 0x000fe40005000000 */
[----:B------:R-:W-:-:S02]  /*0980*/  @!P4 SEL R11, R13, R18, !P2 ;  /* 0x000000120d0bc207 */ /* 0x000fc40005000000 */
[----:B------:R-:W-:Y:S02]  /*0990*/  ISETP.GT.AND P4, PT, R9, 0x4, P3 ;  /* 0x000000040900780c */ /* 0x000fe40001f84270 */
[-C--:B------:R-:W-:Y:S02]  /*09a0*/  ISETP.LT.U32.AND P0, PT, R15, R16.reuse, PT ;  /* 0x000000100f00720c */ /* 0x080fe40003f01070 */
[----:B------:R-:W-:Y:S02]  /*09b0*/  ISETP.GT.AND P2, PT, R9, 0x4, PT ;  /* 0x000000040900780c */ /* 0x000fe40003f44270 */
[----:B------:R-:W-:Y:S02]  /*09c0*/  ISETP.LT.AND.EX P0, PT, R10, R11, PT, P0 ;  /* 0x0000000b0a00720c */ /* 0x000fe40003f01300 */
[----:B------:R-:W-:Y:S02]  /*09d0*/  @!P3 SEL R14, RZ, 0x1, !P2 ;  /* 0x00000001ff0eb807 */ /* 0x000fe40005000000 */
[----:B------:R-:W-:-:S02]  /*09e0*/  SEL R12, R15, R16, P0 ;  /* 0x000000100f0c7207 */ /* 0x000fc40000000000 */
[-C--:B------:R-:W-:Y:S02]  /*09f0*/  SEL R13, R10, R11.reuse, P0 ;  /* 0x0000000b0a0d7207 */ /* 0x080fe40000000000 */
[----:B------:R-:W-:Y:S02]  /*0a00*/  SEL R14, R14, 0x1, !P4 ;  /* 0x000000010e0e7807 */ /* 0x000fe40006000000 */
[----:B------:R-:W-:Y:S02]  /*0a10*/  @!P4 SEL R12, R15, R16, !P3 ;  /* 0x000000100f0cc207 */ /* 0x000fe40005800000 */
[----:B------:R-:W-:Y:S01]  /*0a20*/  @!P4 SEL R13, R10, R11, !P3 ;  /* 0x0000000b0a0dc207 */ /* 0x000fe20005800000 */
[----:B------:R-:W-:Y:S06]  /*0a30*/  @P5 BRA `(.L_x_340) ;  /* 0xfffffff8002c5947 */ /* 0x000fec000383ffff */
.L_x_339:
[----:B------:R-:W-:Y:S05]  /*0a40*/  BSYNC.RECONVERGENT B2 ;  /* 0x0000000000027941 */ /* 0x000fea0003800200 */
.L_x_338:
        /* <DEDUP_REMOVED lines=13> */
[C---:B--2---:R-:W-:Y:S01]  /*0b20*/  IADD3 R15, P2, PT, R7.reuse, UR10, RZ ;  /* 0x0000000a070f7c10 */ /* 0x044fe2000ff5e0ff */
[----:B0-----:R-:W-:-:S05]  /*0b30*/  VIADD R4, R7, 0x100 ;  /* 0x0000010007047836 */ /* 0x001fca0000000000 */
[----:B------:R-:W-:Y:S01]  /*0b40*/  IADD3 R5, P5, PT, R4, UR10, RZ ;  /* 0x0000000a04057c10 */ /* 0x000fe2000ffbe0ff */
[----:B------:R-:W-:Y:S01]  /*0b50*/  VIADD R4, R7, 0x200 ;  /* 0x0000020007047836 */ /* 0x000fe20000000000 */
[C---:B---3--:R-:W-:Y:S02]  /*0b60*/  ISETP.GT.AND P0, PT, R10.reuse, 0x4, PT ;  /* 0x000000040a00780c */ /* 0x048fe40003f04270 */
[----:B------:R-:W-:Y:S01]  /*0b70*/  ISETP.GT.AND P4, PT, R10, 0x4, P3 ;  /* 0x000000040a00780c */ /* 0x000fe20001f84270 */
[----:B------:R-:W-:Y:S01]  /*0b80*/  IMAD.X R10, RZ, RZ, UR11, P2 ;  /* 0x0000000bff0a7e24 */ /* 0x000fe200090e06ff */
[----:B------:R-:W-:Y:S02]  /*0b90*/  @!P3 SEL R14, RZ, 0x1, !P0 ;  /* 0x00000001ff0eb807 */ /* 0x000fe40004000000 */
[----:B------:R-:W-:Y:S02]  /*0ba0*/  ISETP.LT.U32.AND P0, PT, R15, R12, PT ;  /* 0x0000000c0f00720c */ /* 0x000fe40003f01070 */
[----:B------:R-:W-:-:S02]  /*0bb0*/  SEL R14, R14, 0x1, !P4 ;  /* 0x000000010e0e7807 */ /* 0x000fc40006000000 */
[-C--:B------:R-:W-:Y:S02]  /*0bc0*/  ISETP.LT.AND.EX P0, PT, R10, R13.reuse, PT, P0 ;  /* 0x0000000d0a00720c */ /* 0x080fe40003f01300 */
[----:B------:R-:W-:Y:S02]  /*0bd0*/  LOP3.LUT P2, RZ, R14, 0xff, RZ, 0xc0, !PT ;  /* 0x000000ff0eff7812 */ /* 0x000fe4000784c0ff */
[CC--:B------:R-:W-:Y:S02]  /*0be0*/  SEL R16, R15.reuse, R12.reuse, P0 ;  /* 0x0000000c0f107207 */ /* 0x0c0fe40000000000 */
[----:B------:R-:W-:Y:S02]  /*0bf0*/  SEL R11, R10, R13, P0 ;  /* 0x0000000d0a0b7207 */ /* 0x000fe40000000000 */
[----:B----4-:R-:W-:Y:S02]  /*0c00*/  ISETP.GT.AND P0, PT, R6, 0x4, PT ;  /* 0x000000040600780c */ /* 0x010fe40003f04270 */
[----:B------:R-:W-:-:S02]  /*0c10*/  @!P4 SEL R16, R15, R12, !P3 ;  /* 0x0000000c0f10c207 */ /* 0x000fc40005800000 */
[----:B------:R-:W-:Y:S02]  /*0c20*/  @!P4 SEL R11, R10, R13, !P3 ;  /* 0x0000000d0a0bc207 */ /* 0x000fe40005800000 */
[----:B------:R-:W-:Y:S01]  /*0c30*/  ISETP.GT.AND P4, PT, R6, 0x4, P2 ;  /* 0x000000040600780c */ /* 0x000fe20001784270 */
[----:B------:R-:W-:Y:S01]  /*0c40*/  IMAD.X R6, RZ, RZ, UR11, P5 ;  /* 0x0000000bff067e24 */ /* 0x000fe2000a8e06ff */
[----:B------:R-:W-:Y:S02]  /*0c50*/  @!P2 SEL R14, RZ, 0x1, !P0 ;  /* 0x00000001ff0ea807 */ /* 0x000fe40004000000 */
        /* <DEDUP_REMOVED lines=22> */
[----:B------:R-:W-:Y:S01]  /*0dc0*/  @!P4 SEL R11, R5, R10, !P3 ;  /* 0x0000000a050bc207 */ /* 0x000fe20005800000 */
[----:B------:R-:W-:Y:S01]  /*0dd0*/  IMAD.X R5, RZ, RZ, UR11, P5 ;  /* 0x0000000bff057e24 */ /* 0x000fe2000a8e06ff */
[----:B------:R-:W-:Y:S02]  /*0de0*/  @!P4 SEL R6, R8, R13, !P3 ;  /* 0x0000000d0806c207 */ /* 0x000fe40005800000 */
[C---:B------:R-:W-:Y:S02]  /*0df0*/  ISETP.GT.AND P4, PT, R9.reuse, 0x4, P2 ;  /* 0x000000040900780c */ /* 0x040fe40001784270 */
[----:B------:R-:W-:Y:S02]  /*0e00*/  ISETP.LT.U32.AND P0, PT, R4, R11, PT ;  /* 0x0000000b0400720c */ /* 0x000fe40003f01070 */
[----:B------:R-:W-:-:S02]  /*0e10*/  ISETP.GT.AND P3, PT, R9, 0x4, PT ;  /* 0x000000040900780c */ /* 0x000fc40003f64270 */
[CC--:B------:R-:W-:Y:S02]  /*0e20*/  ISETP.LT.AND.EX P0, PT, R5.reuse, R6.reuse, PT, P0 ;  /* 0x000000060500720c */ /* 0x0c0fe40003f01300 */
[----:B------:R-:W-:Y:S02]  /*0e30*/  @!P2 SEL R14, RZ, 0x1, !P3 ;  /* 0x00000001ff0ea807 */ /* 0x000fe40005800000 */
[-C--:B------:R-:W-:Y:S02]  /*0e40*/  SEL R12, R4, R11.reuse, P0 ;  /* 0x0000000b040c7207 */ /* 0x080fe40000000000 */
[----:B------:R-:W-:Y:S02]  /*0e50*/  SEL R13, R5, R6, P0 ;  /* 0x00000006050d7207 */ /* 0x000fe40000000000 */
[----:B------:R-:W-:Y:S02]  /*0e60*/  SEL R14, R14, 0x1, !P4 ;  /* 0x000000010e0e7807 */ /* 0x000fe40006000000 */
[----:B------:R-:W-:-:S02]  /*0e70*/  @!P4 SEL R12, R4, R11, !P2 ;  /* 0x0000000b040cc207 */ /* 0x000fc40005000000 */
[----:B------:R-:W-:-:S07]  /*0e80*/  @!P4 SEL R13, R5, R6, !P2 ;  /* 0x00000006050dc207 */ /* 0x000fce0005000000 */
.L_x_342:
[----:B------:R-:W-:Y:S05]  /*0e90*/  BSYNC.RECONVERGENT B2 ;  /* 0x0000000000027941 */ /* 0x000fea0003800200 */
.L_x_341:
        /* <DEDUP_REMOVED lines=20> */
[----:B------:R-:W-:-:S02]  /*0fe0*/  SEL R14, R14, 0x1, !P3 ;  /* 0x000000010e0e7807 */ /* 0x000fc40005800000 */
[-C--:B------:R-:W-:Y:S02]  /*0ff0*/  ISETP.LT.AND.EX P0, PT, R2, R13.reuse, PT, P0 ;  /* 0x0000000d0200720c */ /* 0x080fe40003f01300 */
[----:B------:R-:W-:Y:S02]  /*1000*/  LOP3.LUT P4, RZ, R14, 0xff, RZ, 0xc0, !PT ;  /* 0x000000ff0eff7812 */ /* 0x000fe4000788c0ff */
[CC--:B0-----:R-:W-:Y:S02]  /*1010*/  SEL R4, R9.reuse, R12.reuse, P0 ;  /* 0x0000000c09047207 */ /* 0x0c1fe40000000000 */
[CC--:B------:R-:W-:Y:S02]  /*1020*/  SEL R5, R2.reuse, R13.reuse, P0 ;  /* 0x0000000d02057207 */ /* 0x0c0fe40000000000 */
[----:B------:R-:W-:Y:S02]  /*1030*/  @!P3 SEL R4, R9, R12, !P2 ;  /* 0x0000000c0904b207 */ /* 0x000fe40005000000 */
[----:B------:R-:W-:Y:S01]  /*1040*/  @!P3 SEL R5, R2, R13, !P2 ;  /* 0x0000000d0205b207 */ /* 0x000fe20005000000 */
[----:B------:R-:W-:Y:S01]  /*1050*/  IMAD.X R2, RZ, RZ, UR11, P5 ;  /* 0x0000000bff027e24 */ /* 0x000fe2000a8e06ff */
[----:B----4-:R-:W-:-:S02]  /*1060*/  ISETP.GT.AND P3, PT, R8, 0x4, P4 ;  /* 0x000000040800780c */ /* 0x010fc40002764270 */
        /* <DEDUP_REMOVED lines=8> */
[----:B------:R-:W-:-:S07]  /*10f0*/  @!P3 SEL R13, R2, R5, !P4 ;  /* 0x00000005020db207 */ /* 0x000fce0006000000 */
.L_x_344:
[----:B------:R-:W-:Y:S05]  /*1100*/  BSYNC.RECONVERGENT B2 ;  /* 0x0000000000027941 */ /* 0x000fea0003800200 */
.L_x_343:
        /* <DEDUP_REMOVED lines=20> */
.L_x_337:
[----:B------:R-:W-:Y:S05]  /*1250*/  BSYNC.RECONVERGENT B1 ;  /* 0x0000000000017941 */ /* 0x000fea0003800200 */
.L_x_336:
[----:B------:R-:W-:-:S09]  /*1260*/  UISETP.GE.U32.AND UP0, UPT, UR4, 0x100, UPT ;  /* 0x000001000400788c */ /* 0x000fd2000bf06070 */
        /* <DEDUP_REMOVED lines=25> */
.L_x_347:
[----:B------:R-:W-:Y:S05]  /*1400*/  BSYNC.RECONVERGENT B1 ;  /* 0x0000000000017941 */ /* 0x000fea0003800200 */
.L_x_346:
        /* <DEDUP_REMOVED lines=23> */
.L_x_349:
[----:B------:R-:W-:Y:S05]  /*1580*/  BSYNC.RECONVERGENT B1 ;  /* 0x0000000000017941 */ /* 0x000fea0003800200 */
.L_x_348:
        /* <DEDUP_REMOVED lines=20> */
.L_x_351:
[----:B------:R-:W-:Y:S05]  /*16d0*/  BSYNC.RECONVERGENT B1 ;  /* 0x0000000000017941 */ /* 0x000fea0003800200 */
.L_x_350:
        /* <DEDUP_REMOVED lines=20> */
.L_x_353:
[----:B------:R-:W-:Y:S05]  /*1820*/  BSYNC.RECONVERGENT B1 ;  /* 0x0000000000017941 */ /* 0x000fea0003800200 */
.L_x_352:
        /* <DEDUP_REMOVED lines=20> */
.L_x_355:
[----:B------:R-:W-:Y:S05]  /*1970*/  BSYNC.RECONVERGENT B1 ;  /* 0x0000000000017941 */ /* 0x000fea0003800200 */
.L_x_354:
[----:B------:R-:W-:Y:S04]  /*1980*/  BSSY.RECONVERGENT B1, `(.L_x_356) ;  /* 0x000000a000017945 */ /* 0x000fe80003800200 */
[----:B------:R-:W-:Y:S05]  /*1990*/  @P1 BRA `(.L_x_357) ;  /* 0x0000000000201947 */ /* 0x000fea0003800000 */
[----:B0-----:R-:W0:Y:S01]  /*19a0*/  S2R R5, SR_CgaCtaId ;  /* 0x0000000000057919 */ /* 0x001e220000008800 */
[----:B--2---:R-:W-:Y:S02]  /*19b0*/  MOV R4, 0x400 ;  /* 0x0000040000047802 */ /* 0x004fe40000000f00 */
[----:B------:R-:W-:-:S04]  /*19c0*/  SHF.R.U32.HI R2, RZ, 0x1, R3 ;  /* 0x00000001ff027819 */ /* 0x000fc80000011603 */
[----:B------:R-:W-:Y:S02]  /*19d0*/  LOP3.LUT R2, R2, 0x1f0, RZ, 0xc0, !PT ;  /* 0x000001f002027812 */ /* 0x000fe400078ec0ff */
[----:B0-----:R-:W-:-:S05]  /*19e0*/  LEA R5, R5, R4, 0x18 ;  /* 0x0000000405057211 */ /* 0x001fca00078ec0ff */
[----:B------:R-:W-:-:S05]  /*19f0*/  IMAD.IADD R5, R2, 0x1, R5 ;  /* 0x0000000102057824 */ /* 0x000fca00078e0205 */
[----:B------:R0:W-:Y:S04]  /*1a00*/  STS.64 [R5+0x10], R12 ;  /* 0x0000100c05007388 */ /* 0x0001e80000000a00 */
[----:B------:R0:W-:Y:S02]  /*1a10*/  STS.U8 [R5+0x8], R14 ;  /* 0x0000080e05007388 */ /* 0x0001e40000000000 */
.L_x_357:
[----:B------:R-:W-:Y:S05]  /*1a20*/  BSYNC.RECONVERGENT B1 ;  /* 0x0000000000017941 */ /* 0x000fea0003800200 */
.L_x_356:
        /* <DEDUP_REMOVED lines=8> */
[----:B0-2---:R-:W0:Y:S04]  /*1ab0*/  LDS.64 R4, [UR5+0x20] ;  /* 0x00002005ff047984 */ /* 0x005e280008000a00 */
[----:B------:R-:W2:Y:S04]  /*1ac0*/  LDS.U8 R15, [UR5+0x28] ;  /* 0x00002805ff0f7984 */ /* 0x000ea80008000000 */
[----:B------:R-:W1:Y:S04]  /*1ad0*/  LDS.64 R8, [UR5+0x30] ;  /* 0x00003005ff087984 */ /* 0x000e680008000a00 */
[----:B------:R-:W1:Y:S04]  /*1ae0*/  LDS.U8 R16, [UR5+0x38] ;  /* 0x00003805ff107984 */ /* 0x000e680008000000 */
[----:B----4-:R-:W4:Y:S04]  /*1af0*/  LDS.64 R6, [UR5+0x40] ;  /* 0x00004005ff067984 */ /* 0x010f280008000a00 */
[----:B------:R-:W4:Y:S04]  /*1b00*/  LDS.U8 R17, [UR5+0x48] ;  /* 0x00004805ff117984 */ /* 0x000f280008000000 */
[----:B------:R-:W4:Y:S01]  /*1b10*/  LDS.64 R2, [UR5+0x50] ;  /* 0x00005005ff027984 */ /* 0x000f220008000a00 */
[----:B-----5:R-:W-:-:S02]  /*1b20*/  ISETP.NE.AND P2, PT, R10, RZ, PT ;  /* 0x000000ff0a00720c */ /* 0x020fc40003f45270 */
[----:B0-----:R-:W-:Y:S02]  /*1b30*/  ISETP.LT.U32.AND P0, PT, R4, R12, PT ;  /* 0x0000000c0400720c */ /* 0x001fe40003f01070 */
[----:B------:R-:W-:Y:S02]  /*1b40*/  @P4 SEL R10, R14, 0x1, !P2 ;  /* 0x000000010e0a4807 */ /* 0x000fe40005000000 */
[----:B------:R-:W-:Y:S01]  /*1b50*/  ISETP.LT.AND.EX P0, PT, R5, R13, PT, P0 ;  /* 0x0000000d0500720c */ /* 0x000fe20003f01300 */
[----:B------:R-:W-:Y:S01]  /*1b60*/  LDS.U8 R14, [UR5+0x78] ;  /* 0x00007805ff0e7984 */ /* 0x000fe20008000000 */
[----:B------:R-:W-:Y:S02]  /*1b70*/  LOP3.LUT P3, RZ, R10, 0xff, RZ, 0xc0, !PT ;  /* 0x000000ff0aff7812 */ /* 0x000fe4000786c0ff */
[----:B--2---:R-:W-:-:S03]  /*1b80*/  ISETP.NE.AND P5, PT, R15, RZ, PT ;  /* 0x000000ff0f00720c */ /* 0x004fc60003fa5270 */
[C---:B-1-3--:R-:W-:Y:S02]  /*1b90*/  @P2 SEL R12, R4.reuse, R12, P0 ;  /* 0x0000000c040c2207 */ /* 0x04afe40000000000 */
[C---:B------:R-:W-:Y:S02]  /*1ba0*/  @P2 SEL R13, R5.reuse, R13, P0 ;  /* 0x0000000d050d2207 */ /* 0x040fe40000000000 */
[----:B------:R-:W-:Y:S02]  /*1bb0*/  SEL R11, R4, R12, !P4 ;  /* 0x0000000c040b7207 */ /* 0x000fe40006000000 */
[----:B------:R-:W-:Y:S01]  /*1bc0*/  SEL R13, R5, R13, !P4 ;  /* 0x0000000d050d7207 */ /* 0x000fe20006000000 */
[----:B------:R-:W-:Y:S01]  /*1bd0*/  LDS.U8 R12, [UR5+0x68] ;  /* 0x00006805ff0c7984 */ /* 0x000fe20008000000 */
[----:B------:R-:W-:Y:S02]  /*1be0*/  ISETP.LT.U32.AND P0, PT, R8, R11, PT ;  /* 0x0000000b0800720c */ /* 0x000fe40003f01070 */
[----:B------:R-:W-:Y:S01]  /*1bf0*/  @P3 SEL R15, R10, 0x1, !P5 ;  /* 0x000000010a0f3807 */ /* 0x000fe20006800000 */
[----:B------:R-:W-:Y:S01]  /*1c00*/  LDS.64 R4, [UR5+0x60] ;  /* 0x00006005ff047984 */ /* 0x000fe20008000a00 */
[----:B------:R-:W-:-:S02]  /*1c10*/  ISETP.LT.AND.EX P0, PT, R9, R13, PT, P0 ;  /* 0x0000000d0900720c */ /* 0x000fc40003f01300 */
[----:B------:R-:W-:Y:S01]  /*1c20*/  LOP3.LUT P2, RZ, R15, 0xff, RZ, 0xc0, !PT ;  /* 0x000000ff0fff7812 */ /* 0x000fe2000784c0ff */
[----:B------:R-:W0:Y:S01]  /*1c30*/  LDS.U8 R10, [UR5+0x58] ;  /* 0x00005805ff0a7984 */ /* 0x000e220008000000 */
[----:B------:R-:W-:Y:S02]  /*1c40*/  @P5 SEL R11, R8, R11, P0 ;  /* 0x0000000b080b5207 */ /* 0x000fe40000000000 */
[----:B------:R-:W-:Y:S02]  /*1c50*/  ISETP.NE.AND P4, PT, R16, RZ, PT ;  /* 0x000000ff1000720c */ /* 0x000fe40003f85270 */
[C---:B------:R-:W-:Y:S02]  /*1c60*/  @P5 SEL R13, R9.reuse, R13, P0 ;  /* 0x0000000d090d5207 */ /* 0x040fe40000000000 */
[----:B------:R-:W-:Y:S02]  /*1c70*/  SEL R11, R8, R11, !P3 ;  /* 0x0000000b080b7207 */ /* 0x000fe40005800000 */
[----:B------:R-:W-:-:S02]  /*1c80*/  SEL R13, R9, R13, !P3 ;  /* 0x0000000d090d7207 */ /* 0x000fc40005800000 */
[----:B----4-:R-:W-:Y:S01]  /*1c90*/  ISETP.LT.U32.AND P0, PT, R6, R11, PT ;  /* 0x0000000b0600720c */ /* 0x010fe20003f01070 */
[----:B------:R-:W1:Y:S01]  /*1ca0*/  LDS.64 R8, [UR5+0x70] ;  /* 0x00007005ff087984 */ /* 0x000e620008000a00 */
[----:B------:R-:W-:Y:S02]  /*1cb0*/  @P2 SEL R16, R15, 0x1, !P4 ;  /* 0x000000010f102807 */ /* 0x000fe40006000000 */
[----:B------:R-:W-:Y:S02]  /*1cc0*/  ISETP.LT.AND.EX P0, PT, R7, R13, PT, P0 ;  /* 0x0000000d0700720c */ /* 0x000fe40003f01300 */
[----:B------:R-:W-:Y:S02]  /*1cd0*/  LOP3.LUT P5, RZ, R16, 0xff, RZ, 0xc0, !PT ;  /* 0x000000ff10ff7812 */ /* 0x000fe400078ac0ff */
[----:B------:R-:W-:Y:S02]  /*1ce0*/  @P4 SEL R11, R6, R11, P0 ;  /* 0x0000000b060b4207 */ /* 0x000fe40000000000 */
[----:B------:R-:W-:-:S02]  /*1cf0*/  ISETP.NE.AND P3, PT, R17, RZ, PT ;  /* 0x000000ff1100720c */ /* 0x000fc40003f65270 */
[C---:B------:R-:W-:Y:S02]  /*1d00*/  @P4 SEL R13, R7.reuse, R13, P0 ;  /* 0x0000000d070d4207 */ /* 0x040fe40000000000 */
[----:B------:R-:W-:Y:S02]  /*1d10*/  SEL R11, R6, R11, !P2 ;  /* 0x0000000b060b7207 */ /* 0x000fe40005000000 */
[----:B------:R-:W-:Y:S02]  /*1d20*/  SEL R13, R7, R13, !P2 ;  /* 0x0000000d070d7207 */ /* 0x000fe40005000000 */
[----:B------:R-:W-:Y:S01]  /*1d30*/  ISETP.LT.U32.AND P0, PT, R2, R11, PT ;  /* 0x0000000b0200720c */ /* 0x000fe20003f01070 */
[----:B------:R-:W2:Y:S01]  /*1d40*/  LDS.64 R6, [UR5+0x80] ;  /* 0x00008005ff067984 */ /* 0x000ea20008000a00 */
[----:B------:R-:W-:Y:S02]  /*1d50*/  @P5 SEL R17, R16, 0x1, !P3 ;  /* 0x0000000110115807 */ /* 0x000fe40005800000 */
[----:B------:R-:W-:-:S02]  /*1d60*/  ISETP.LT.AND.EX P0, PT, R3, R13, PT, P0 ;  /* 0x0000000d0300720c */ /* 0x000fc40003f01300 */
[----:B------:R-:W-:Y:S02]  /*1d70*/  LOP3.LUT P4, RZ, R17, 0xff, RZ, 0xc0, !PT ;  /* 0x000000ff11ff7812 */ /* 0x000fe4000788c0ff */
[----:B------:R-:W-:Y:S02]  /*1d80*/  @P3 SEL R11, R2, R11, P0 ;  /* 0x0000000b020b3207 */ /* 0x000fe40000000000 */
[C---:B------:R-:W-:Y:S02]  /*1d90*/  @P3 SEL R13, R3.reuse, R13, P0 ;  /* 0x0000000d030d3207 */ /* 0x040fe40000000000 */
[----:B0-----:R-:W-:Y:S02]  /*1da0*/  ISETP.NE.AND P2, PT, R10, RZ, PT ;  /* 0x000000ff0a00720c */ /* 0x001fe40003f45270 */
[----:B------:R-:W-:Y:S02]  /*1db0*/  SEL R11, R2, R11, !P5 ;  /* 0x0000000b020b7207 */ /* 0x000fe40006800000 */
[----:B------:R-:W-:-:S02]  /*1dc0*/  SEL R13, R3, R13, !P5 ;  /* 0x0000000d030d7207 */ /* 0x000fc40006800000 */
[----:B------:R-:W-:Y:S02]  /*1dd0*/  ISETP.LT.U32.AND P0, PT, R4, R11, PT ;  /* 0x0000000b0400720c */ /* 0x000fe40003f01070 */
[----:B------:R-:W-:Y:S02]  /*1de0*/  @P4 SEL R10, R17, 0x1, !P2 ;  /* 0x00000001110a4807 */ /* 0x000fe40005000000 */
[C---:B------:R-:W-:Y:S02]  /*1df0*/  ISETP.LT.AND.EX P0, PT, R5.reuse, R13, PT, P0 ;  /* 0x0000000d0500720c */ /* 0x040fe40003f01300 */
[----:B------:R-:W-:Y:S02]  /*1e00*/  ISETP.NE.AND P3, PT, R12, RZ, PT ;  /* 0x000000ff0c00720c */ /* 0x000fe40003f65270 */
[----:B------:R-:W-:Y:S02]  /*1e10*/  @P2 SEL R11, R4, R11, P0 ;  /* 0x0000000b040b2207 */ /* 0x000fe40000000000 */
[----:B------:R-:W-:-:S02]  /*1e20*/  @P2 SEL R13, R5, R13, P0 ;  /* 0x0000000d050d2207 */ /* 0x000fc40000000000 */
[----:B------:R-:W-:Y:S02]  /*1e30*/  SEL R3, R4, R11, !P4 ;  /* 0x0000000b04037207 */ /* 0x000fe40006000000 */
[----:B------:R-:W-:Y:S02]  /*1e40*/  LOP3.LUT P5, RZ, R10, 0xff, RZ, 0xc0, !PT ;  /* 0x000000ff0aff7812 */ /* 0x000fe400078ac0ff */
[----:B------:R-:W-:Y:S02]  /*1e50*/  SEL R5, R5, R13, !P4 ;  /* 0x0000000d05057207 */ /* 0x000fe40006000000 */
[----:B-1----:R-:W-:Y:S02]  /*1e60*/  ISETP.LT.U32.AND P0, PT, R8, R3, PT ;  /* 0x000000030800720c */ /* 0x002fe40003f01070 */
        /* <DEDUP_REMOVED lines=16> */
.L_x_345:
        /* <DEDUP_REMOVED lines=32> */
[----:B------:R-:W-:Y:S02]  /*2170*/  @!P0 SEL R13, R6, R13, P4 ;  /* 0x0000000d060d8207 */ /* 0x000fe40002000000 */
[----:B------:R-:W-:Y:S02]  /*2180*/  @P0 PRMT R14, R4, 0x7610, R14 ;  /* 0x00007610040e0816 */ /* 0x000fe4000000000e */
[----:B------:R-:W-:Y:S02]  /*2190*/  @P0 SEL R12, R9, R12, !P6 ;  /* 0x0000000c090c0207 */ /* 0x000fe40007000000 */
[----:B------:R-:W-:-:S07]  /*21a0*/  @P0 SEL R13, R6, R13, !P6 ;  /* 0x0000000d060d0207 */ /* 0x000fce0007000000 */
.L_x_360:
[----:B------:R-:W-:Y:S05]  /*21b0*/  BSYNC.RECONVERGENT B1 ;  /* 0x0000000000017941 */ /* 0x000fea0003800200 */
.L_x_359:
[----:B------:R-:W-:Y:S01]  /*21c0*/  ISETP.GT.AND P4, PT, R5, R2, PT ;  /* 0x000000020500720c */ /* 0x000fe20003f84270 */
[----:B----4-:R3:W4:Y:S01]  /*21d0*/  SHFL.DOWN PT, R7, R12, 0x2, R2 ;  /* 0x084000000c077989 */ /* 0x01072200000e0002 */
[----:B------:R-:W-:Y:S01]  /*21e0*/  LOP3.LUT R5, R14, 0xff, RZ, 0xc0, !PT ;  /* 0x000000ff0e057812 */ /* 0x000fe200078ec0ff */
        /* <DEDUP_REMOVED lines=11> */
[----:B------:R-:W-:Y:S02]  /*22a0*/  @!P0 ISETP.LT.AND.EX P5, PT, R6, R13, PT, P5 ;  /* 0x0000000d0600820c */ /* 0x000fe40003fa1350 */
[----:B------:R-:W-:Y:S02]  /*22b0*/  @P0 SEL R4, R5, R14, !P6 ;  /* 0x0000000e05040207 */ /* 0x000fe40007000000 */
[----:B--23--:R-:W-:-:S02]  /*22c0*/  @!P0 SEL R12, R7, R12, P5 ;  /* 0x0000000c070c8207 */ /* 0x00cfc40002800000 */
[----:B------:R-:W-:Y:S02]  /*22d0*/  @!P0 SEL R13, R6, R13, P5 ;  /* 0x0000000d060d8207 */ /* 0x000fe40002800000 */
[----:B------:R-:W-:Y:S02]  /*22e0*/  @P0 PRMT R14, R4, 0x7610, R14 ;  /* 0x00007610040e0816 */ /* 0x000fe4000000000e */
[----:B------:R-:W-:Y:S02]  /*22f0*/  @P0 SEL R12, R7, R12, !P6 ;  /* 0x0000000c070c0207 */ /* 0x000fe40007000000 */
[----:B------:R-:W-:-:S07]  /*2300*/  @P0 SEL R13, R6, R13, !P6 ;  /* 0x0000000d060d0207 */ /* 0x000fce0007000000 */
.L_x_362:
[----:B------:R-:W-:Y:S05]  /*2310*/  BSYNC.RECONVERGENT B1 ;  /* 0x0000000000017941 */ /* 0x000fea0003800200 */
.L_x_361:
[----:B0-----:R-:W-:Y:S01]  /*2320*/  LOP3.LUT R5, R14, 0xff, RZ, 0xc0, !PT ;  /* 0x000000ff0e057812 */ /* 0x001fe200078ec0ff */
[----:B----4-:R0:W4:Y:S01]  /*2330*/  SHFL.DOWN PT, R7, R12, 0x4, R2 ;  /* 0x088000000c077989 */ /* 0x01012200000e0002 */
        /* <DEDUP_REMOVED lines=18> */
.L_x_364:
[----:B------:R-:W-:Y:S05]  /*2460*/  BSYNC.RECONVERGENT B1 ;  /* 0x0000000000017941 */ /* 0x000fea0003800200 */
.L_x_363:
        /* <DEDUP_REMOVED lines=20> */
.L_x_366:
[----:B------:R-:W-:Y:S05]  /*25b0*/  BSYNC.RECONVERGENT B1 ;  /* 0x0000000000017941 */ /* 0x000fea0003800200 */
.L_x_365:
        /* <DEDUP_REMOVED lines=8> */
[----:B--23--:R-:W-:-:S04]  /*2640*/  LOP3.LUT P2, R2, R14, 0xff, RZ, 0xc0, !PT ;  /* 0x000000ff0e027812 */ /* 0x00cfc8000784c0ff */
[----:B------:R-:W-:-:S13]  /*2650*/  PLOP3.LUT P0, PT, P2, P0, PT, 0x2f, 0xf2 ;  /* 0x0000000000f2781c */ /* 0x000fda0001700577 */
[----:B----4-:R-:W-:Y:S02]  /*2660*/  @!P0 ISETP.LT.U32.AND P2, PT, R7, R12, PT ;  /* 0x0000000c0700820c */ /* 0x010fe40003f41070 */
        /* <DEDUP_REMOVED lines=9> */
.L_x_368:
[----:B------:R-:W-:Y:S05]  /*2700*/  BSYNC.RECONVERGENT B1 ;  /* 0x0000000000017941 */ /* 0x000fea0003800200 */
.L_x_367:
[----:B------:R-:W-:Y:S04]  /*2710*/  BSSY.RECONVERGENT B1, `(.L_x_369) ;  /* 0x000000a000017945 */ /* 0x000fe80003800200 */
[----:B------:R-:W-:Y:S05]  /*2720*/  @P1 BRA `(.L_x_370) ;  /* 0x0000000000201947 */ /* 0x000fea0003800000 */
[----:B0-----:R-:W0:Y:S01]  /*2730*/  S2R R5, SR_CgaCtaId ;  /* 0x0000000000057919 */ /* 0x001e220000008800 */
[----:B------:R-:W-:Y:S02]  /*2740*/  MOV R4, 0x400 ;  /* 0x0000040000047802 */ /* 0x000fe40000000f00 */
[----:B--23--:R-:W-:-:S04]  /*2750*/  SHF.R.U32.HI R2, RZ, 0x1, R3 ;  /* 0x00000001ff027819 */ /* 0x00cfc80000011603 */
[----:B------:R-:W-:Y:S02]  /*2760*/  LOP3.LUT R2, R2, 0x1f0, RZ, 0xc0, !PT ;  /* 0x000001f002027812 */ /* 0x000fe400078ec0ff */
[----:B0-----:R-:W-:-:S05]  /*2770*/  LEA R5, R5, R4, 0x18 ;  /* 0x0000000405057211 */ /* 0x001fca00078ec0ff */
[----:B------:R-:W-:-:S05]  /*2780*/  IMAD.IADD R5, R2, 0x1, R5 ;  /* 0x0000000102057824 */ /* 0x000fca00078e0205 */
[----:B------:R0:W-:Y:S04]  /*2790*/  STS.64 [R5+0x10], R12 ;  /* 0x0000100c05007388 */ /* 0x0001e80000000a00 */
[----:B------:R0:W-:Y:S02]  /*27a0*/  STS.U8 [R5+0x8], R14 ;  /* 0x0000080e05007388 */ /* 0x0001e40000000000 */
.L_x_370:
[----:B------:R-:W-:Y:S05]  /*27b0*/  BSYNC.RECONVERGENT B1 ;  /* 0x0000000000017941 */ /* 0x000fea0003800200 */
.L_x_369:
[----:B------:R-:W-:Y:S01]  /*27c0*/  BAR.SYNC.DEFER_BLOCKING 0x0 ;  /* 0x0000000000007b1d */ /* 0x000fe20000010000 */
[----:B------:R-:W-:-:S13]  /*27d0*/  ISETP.NE.AND P1, PT, R3, RZ, PT ;  /* 0x000000ff0300720c */ /* 0x000fda0003f25270 */
[----:B------:R-:W-:Y:S05]  /*27e0*/  @P1 BRA `(.L_x_358) ;  /* 0x0000002c00381947 */ /* 0x000fea0003800000 */
[----:B------:R-:W-:Y:S02]  /*27f0*/  UISETP.GE.U32.AND UP0, UPT, UR4, 0x21, UPT ;  /* 0x000000210400788c */ /* 0x000fe4000bf06070 */
[----:B------:R-:W-:Y:S02]  /*2800*/  UISETP.GE.U32.AND UP1, UPT, UR4, 0x41, UPT ;  /* 0x000000410400788c */ /* 0x000fe4000bf26070 */
[----:B------:R-:W-:Y:S02]  /*2810*/  UISETP.GE.U32.AND UP2, UPT, UR4, 0x61, UPT ;  /* 0x000000610400788c */ /* 0x000fe4000bf46070 */
[----:B------:R-:W-:Y:S02]  /*2820*/  UISETP.GE.U32.AND UP3, UPT, UR4, 0x81, UPT ;  /* 0x000000810400788c */ /* 0x000fe4000bf66070 */
[----:B------:R-:W-:Y:S02]  /*2830*/  UISETP.GE.U32.AND UP4, UPT, UR4, 0xa1, UPT ;  /* 0x000000a10400788c */ /* 0x000fe4000bf86070 */
[----:B------:R-:W-:-:S02]  /*2840*/  UISETP.GE.U32.AND UP5, UPT, UR4, 0xc1, UPT ;  /* 0x000000c10400788c */ /* 0x000fc4000bfa6070 */
[----:B------:R-:W-:Y:S01]  /*2850*/  UISETP.GE.U32.AND UP6, UPT, UR4, 0xe1, UPT ;  /* 0x000000e10400788c */ /* 0x000fe2000bfc6070 */
[----:B------:R-:W-:Y:S10]  /*2860*/  BRA.U !UP0, `(.L_x_371) ;  /* 0x00000001083c7547 */ /* 0x000ff4000b800000 */
[----:B------:R-:W5:Y:S01]  /*2870*/  S2UR UR6, SR_CgaCtaId ;  /* 0x00000000000679c3 */ /* 0x000f620000008800 */
[----:B------:R-:W-:Y:S01]  /*2880*/  UMOV UR5, 0x400 ;  /* 0x0000040000057882 */ /* 0x000fe20000000000 */
[----:B------:R-:W-:Y:S01]  /*2890*/  LOP3.LUT P3, RZ, R14, 0xff, RZ, 0xc0, !PT ;  /* 0x000000ff0eff7812 */ /* 0x000fe2000786c0ff */
[----:B-----5:R-:W-:-:S09]  /*28a0*/  ULEA UR5, UR6, UR5, 0x18 ;  /* 0x0000000506057291 */ /* 0x020fd2000f8ec0ff */
[----:B0-----:R-:W0:Y:S04]  /*28b0*/  LDS.U8 R4, [UR5+0x18] ;  /* 0x00001805ff047984 */ /* 0x001e280008000000 */
[----:B--23--:R-:W2:Y:S01]  /*28c0*/  LDS.64 R2, [UR5+0x20] ;  /* 0x00002005ff027984 */ /* 0x00cea20008000a00 */
[----:B0-----:R-:W-:Y:S02]  /*28d0*/  ISETP.NE.AND P2, PT, R4, RZ, PT ;  /* 0x000000ff0400720c */ /* 0x001fe40003f45270 */
[----:B--2---:R-:W-:Y:S02]  /*28e0*/  ISETP.LT.U32.AND P0, PT, R2, R12, PT ;  /* 0x0000000c0200720c */ /* 0x004fe40003f01070 */
[----:B------:R-:W-:Y:S02]  /*28f0*/  @P3 SEL R4, R14, 0x1, !P2 ;  /* 0x000000010e043807 */ /* 0x000fe40005000000 */
[----:B------:R-:W-:-:S02]  /*2900*/  ISETP.LT.AND.EX P0, PT, R3, R13, PT, P0 ;  /* 0x0000000d0300720c */ /* 0x000fc40003f01300 */
[----:B------:R-:W-:-:S05]  /*2910*/  PRMT R14, R4, 0x7610, R14 ;  /* 0x00007610040e7816 */ /* 0x000fca000000000e */
[C---:B------:R-:W-:Y:S02]  /*2920*/  @P2 SEL R12, R2.reuse, R12, P0 ;  /* 0x0000000c020c2207 */ /* 0x040fe40000000000 */
[C---:B------:R-:W-:Y:S02]  /*2930*/  @P2 SEL R13, R3.reuse, R13, P0 ;  /* 0x0000000d030d2207 */ /* 0x040fe40000000000 */
[----:B------:R-:W-:Y:S02]  /*2940*/  SEL R12, R2, R12, !P3 ;  /* 0x0000000c020c7207 */ /* 0x000fe40005800000 */
[----:B------:R-:W-:-:S07]  /*2950*/  SEL R13, R3, R13, !P3 ;  /* 0x0000000d030d7207 */ /* 0x000fce0005800000 */
.L_x_371:
[----:B------:R-:W-:Y:S05]  /*2960*/  BRA.U !UP1, `(.L_x_372) ;  /* 0x00000001093c7547 */ /* 0x000fea000b800000 */
        /* <DEDUP_REMOVED lines=15> */
.L_x_372:
        /* <DEDUP_REMOVED lines=16> */
.L_x_373:
        /* <DEDUP_REMOVED lines=16> */
.L_x_374:
        /* <DEDUP_REMOVED lines=16> */
.L_x_375:
        /* <DEDUP_REMOVED lines=16> */
.L_x_376:
        /* <DEDUP_REMOVED lines=17> */
.L_x_335:
        /* <DEDUP_REMOVED lines=9> */
[----:B------:R-:W-:Y:S01]  /*3000*/  UIADD3 UR5, UPT, UPT, UR4, -0x400, URZ ;  /* 0xfffffc0004057890 */ /* 0x000fe2000fffe0ff */
[----:B------:R-:W-:-:S03]  /*3010*/  IMAD.MOV.U32 R16, RZ, RZ, 0x400 ;  /* 0x00000400ff107424 */ /* 0x000fc600078e00ff */
[----:B------:R-:W-:Y:S01]  /*3020*/  UISETP.GE.U32.AND UP0, UPT, UR5, 0x400, UPT ;  /* 0x000004000500788c */ /* 0x000fe2000bf06070 */
        /* <DEDUP_REMOVED lines=11> */
[----:B------:R-:W-:-:S03]  /*30e0*/  ISETP.LT.AND.EX P1, PT, R8, R13, PT, P1 ;  /* 0x0000000d0800720c */ /* 0x000fc60003f21310 */
[----:B------:R-:W-:Y:S02]  /*30f0*/  IMAD.X R4, RZ, RZ, R8, P3 ;  /* 0x000000ffff047224 */ /* 0x000fe400018e0608 */
[----:B------:R-:W-:Y:S02]  /*3100*/  @P2 SEL R12, R9, R12, P1 ;  /* 0x0000000c090c2207 */ /* 0x000fe40000800000 */
[----:B------:R-:W-:Y:S02]  /*3110*/  @P2 SEL R13, R8, R13, P1 ;  /* 0x0000000d080d2207 */ /* 0x000fe40000800000 */
[----:B------:R-:W-:Y:S02]  /*3120*/  ISETP.GT.AND P2, PT, R7, 0x4, PT ;  /* 0x000000040700780c */ /* 0x000fe40003f44270 */
[----:B------:R-:W-:Y:S02]  /*3130*/  SEL R12, R12, R9, P0 ;  /* 0x000000090c0c7207 */ /* 0x000fe40000000000 */
        /* <DEDUP_REMOVED lines=10> */
[----:B------:R-:W-:Y:S06]  /*31e0*/  BRA.U !UP0, `(.L_x_377) ;  /* 0x0000000108fc7547 */ /* 0x000fec000b800000 */
[----:B------:R-:W-:Y:S01]  /*31f0*/  IMAD.MOV.U32 R16, RZ, RZ, 0x400 ;  /* 0x00000400ff107424 */ /* 0x000fe200078e00ff */
[----:B------:R-:W0:Y:S01]  /*3200*/  LDCU UR4, c[0x0][0x3a0] ;  /* 0x00007400ff0477ac */ /* 0x000e220008000800 */
[----:B------:R-:W2:Y:S01]  /*3210*/  LDCU.64 UR6, c[0x0][0x390] ;  /* 0x00007200ff0677ac */ /* 0x000ea20008000a00 */
[----:B------:R-:W-:-:S04]  /*3220*/  NOP ;  /* 0x0000000000007918 */ /* 0x000fc80000000000 */
.L_x_379:
[----:B------:R-:W-:-:S05]  /*3230*/  IMAD.WIDE.U32 R4, R16, 0x4, R2 ;  /* 0x0000000410047825 */ /* 0x000fca00078e0002 */
[----:B------:R-:W3:Y:S04]  /*3240*/  LDG.E R9, desc[UR8][R4.64] ;  /* 0x0000000804097981 */ /* 0x000ee8000c1e1900 */
[----:B------:R-:W4:Y:S04]  /*3250*/  LDG.E R6, desc[UR8][R4.64+0x400] ;  /* 0x0004000804067981 */ /* 0x000f28000c1e1900 */
[----:B------:R-:W5:Y:S04]  /*3260*/  LDG.E R7, desc[UR8][R4.64+0x800] ;  /* 0x0008000804077981 */ /* 0x000f68000c1e1900 */
[----:B------:R1:W5:Y:S01]  /*3270*/  LDG.E R8, desc[UR8][R4.64+0xc00] ;  /* 0x000c000804087981 */ /* 0x000362000c1e1900 */
[----:B------:R-:W-:-:S02]  /*3280*/  LOP3.LUT P2, RZ, R14, 0xff, RZ, 0xc0, !PT ;  /* 0x000000ff0eff7812 */ /* 0x000fc4000784c0ff */
[----:B--2---:R-:W-:-:S04]  /*3290*/  IADD3 R10, P1, P4, R15, UR6, R16 ;  /* 0x000000060f0a7c10 */ /* 0x004fc8000fc3e010 */
[C---:B------:R-:W-:Y:S02]  /*32a0*/  ISETP.LT.U32.AND P0, PT, R10.reuse, R12, PT ;  /* 0x0000000c0a00720c */ /* 0x040fe40003f01070 */
[----:B------:R-:W-:Y:S02]  /*32b0*/  IADD3.X R11, PT, PT, RZ, UR7, RZ, P1, P4 ;  /* 0x00000007ff0b7c10 */ /* 0x000fe40008fe84ff */
[----:B-1----:R-:W-:Y:S02]  /*32c0*/  IADD3 R5, P4, PT, R10, 0x100, RZ ;  /* 0x000001000a057810 */ /* 0x002fe40007f9e0ff */
[----:B------:R-:W-:-:S03]  /*32d0*/  ISETP.LT.AND.EX P0, PT, R11, R13, PT, P0 ;  /* 0x0000000d0b00720c */ /* 0x000fc60003f01300 */
[----:B------:R-:W-:Y:S01]  /*32e0*/  IMAD.X R4, RZ, RZ, R11, P4 ;  /* 0x000000ffff047224 */ /* 0x000fe200020e060b */
[----:B---3--:R-:W-:-:S04]  /*32f0*/  ISETP.GT.AND P3, PT, R9, 0x4, PT ;  /* 0x000000040900780c */ /* 0x008fc80003f64270 */
[----:B------:R-:W-:Y:S02]  /*3300*/  SEL R9, RZ, 0x1, !P3 ;  /* 0x00000001ff097807 */ /* 0x000fe40005800000 */
[----:B------:R-:W-:Y:S02]  /*3310*/  @P2 SEL R9, R14, 0x1, !P3 ;  /* 0x000000010e092807 */ /* 0x000fe40005800000 */
[----:B----4-:R-:W-:-:S04]  /*3320*/  ISETP.GT.AND P1, PT, R6, 0x4, PT ;  /* 0x000000040600780c */ /* 0x010fc80003f24270 */
[----:B------:R-:W-:Y:S02]  /*3330*/  SEL R6, RZ, 0x1, !P1 ;  /* 0x00000001ff067807 */ /* 0x000fe40004800000 */
[C---:B------:R-:W-:Y:S02]  /*3340*/  @P3 SEL R12, R10.reuse, R12, P0 ;  /* 0x0000000c0a0c3207 */ /* 0x040fe40000000000 */
[----:B------:R-:W-:Y:S02]  /*3350*/  @P3 SEL R13, R11, R13, P0 ;  /* 0x0000000d0b0d3207 */ /* 0x000fe40000000000 */
[----:B------:R-:W-:Y:S02]  /*3360*/  LOP3.LUT P3, RZ, R9, 0xff, RZ, 0xc0, !PT ;  /* 0x000000ff09ff7812 */ /* 0x000fe4000786c0ff */
[----:B------:R-:W-:Y:S02]  /*3370*/  SEL R12, R10, R12, !P2 ;  /* 0x0000000c0a0c7207 */ /* 0x000fe40005000000 */
[----:B------:R-:W-:-:S02]  /*3380*/  SEL R13, R11, R13, !P2 ;  /* 0x0000000d0b0d7207 */ /* 0x000fc40005000000 */
[----:B------:R-:W-:Y:S02]  /*3390*/  ISETP.LT.U32.AND P0, PT, R5, R12, PT ;  /* 0x0000000c0500720c */ /* 0x000fe40003f01070 */
[----:B-----5:R-:W-:Y:S02]  /*33a0*/  ISETP.GT.AND P2, PT, R7, 0x4, PT ;  /* 0x000000040700780c */ /* 0x020fe40003f44270 */
[----:B------:R-:W-:-:S03]  /*33b0*/  ISETP.LT.AND.EX P0, PT, R4, R13, PT, P0 ;  /* 0x0000000d0400720c */ /* 0x000fc60003f01300 */
[----:B------:R-:W-:Y:S02]  /*33c0*/  @P3 SEL R6, R9, 0x1, !P1 ;  /* 0x0000000109063807 */ /* 0x000fe40004800000 */
[C---:B------:R-:W-:Y:S02]  /*33d0*/  @P1 SEL R12, R5.reuse, R12, P0 ;  /* 0x0000000c050c1207 */ /* 0x040fe40000000000 */
[----:B------:R-:W-:Y:S02]  /*33e0*/  @P1 SEL R13, R4, R13, P0 ;  /* 0x0000000d040d1207 */ /* 0x000fe40000000000 */
[----:B------:R-:W-:Y:S02]  /*33f0*/  IADD3 R7, P0, PT, R10, 0x200, RZ ;  /* 0x000002000a077810 */ /* 0x000fe40007f1e0ff */
[----:B------:R-:W-:Y:S02]  /*3400*/  LOP3.LUT P4, RZ, R6, 0xff, RZ, 0xc0, !PT ;  /* 0x000000ff06ff7812 */ /* 0x000fe4000788c0ff */
[----:B------:R-:W-:-:S02]  /*3410*/  SEL R12, R5, R12, !P3 ;  /* 0x0000000c050c7207 */ /* 0x000fc40005800000 */
[----:B------:R-:W-:Y:S01]  /*3420*/  SEL R13, R4, R13, !P3 ;  /* 0x0000000d040d7207 */ /* 0x000fe20005800000 */
[----:B------:R-:W-:Y:S01]  /*3430*/  IMAD.X R4, RZ, RZ, R11, P0 ;  /* 0x000000ffff047224 */ /* 0x000fe200000e060b */
[CC--:B------:R-:W-:Y:S02]  /*3440*/  ISETP.LT.U32.AND P0, PT, R7.reuse, R12.reuse, PT ;  /* 0x0000000c0700720c */ /* 0x0c0fe40003f01070 */
[----:B------:R-:W-:Y:S02]  /*3450*/  SEL R9, RZ, 0x1, !P2 ;  /* 0x00000001ff097807 */ /* 0x000fe40005000000 */
[----:B------:R-:W-:Y:S02]  /*3460*/  ISETP.LT.AND.EX P0, PT, R4, R13, PT, P0 ;  /* 0x0000000d0400720c */ /* 0x000fe40003f01300 */
[----:B------:R-:W-:Y:S02]  /*3470*/  ISETP.GT.AND P1, PT, R8, 0x4, PT ;  /* 0x000000040800780c */ /* 0x000fe40003f24270 */
[----:B------:R-:W-:-:S02]  /*3480*/  @P2 SEL R12, R7, R12, P0 ;  /* 0x0000000c070c2207 */ /* 0x000fc40000000000 */
[----:B------:R-:W-:Y:S02]  /*3490*/  @P4 SEL R9, R6, 0x1, !P2 ;  /* 0x0000000106094807 */ /* 0x000fe40005000000 */
[----:B------:R-:W-:Y:S02]  /*34a0*/  @P2 SEL R13, R4, R13, P0 ;  /* 0x0000000d040d2207 */ /* 0x000fe40000000000 */
[----:B0-----:R-:W-:Y:S02]  /*34b0*/  IADD3 R6, PT, PT, -R16, UR4, RZ ;  /* 0x0000000410067c10 */ /* 0x001fe4000fffe1ff */
[----:B------:R-:W-:Y:S02]  /*34c0*/  IADD3 R5, P0, PT, R10, 0x300, RZ ;  /* 0x000003000a057810 */ /* 0x000fe40007f1e0ff */
[----:B------:R-:W-:Y:S02]  /*34d0*/  SEL R12, R7, R12, !P4 ;  /* 0x0000000c070c7207 */ /* 0x000fe40006000000 */
[----:B------:R-:W-:-:S02]  /*34e0*/  ISETP.GE.U32.AND P3, PT, R6, 0x400, PT ;  /* 0x000004000600780c */ /* 0x000fc40003f66070 */
[----:B------:R-:W-:Y:S01]  /*34f0*/  SEL R13, R4, R13, !P4 ;  /* 0x0000000d040d7207 */ /* 0x000fe20006000000 */
[----:B------:R-:W-:Y:S01]  /*3500*/  IMAD.X R4, RZ, RZ, R11, P0 ;  /* 0x000000ffff047224 */ /* 0x000fe200000e060b */
[----:B------:R-:W-:Y:S02]  /*3510*/  LOP3.LUT P2, RZ, R9, 0xff, RZ, 0xc0, !PT ;  /* 0x000000ff09ff7812 */ /* 0x000fe4000784c0ff */
[----:B------:R-:W-:Y:S02]  /*3520*/  ISETP.LT.U32.AND P0, PT, R5, R12, PT ;  /* 0x0000000c0500720c */ /* 0x000fe40003f01070 */
[----:B------:R-:W-:Y:S02]  /*3530*/  SEL R14, RZ, 0x1, !P1 ;  /* 0x00000001ff0e7807 */ /* 0x000fe40004800000 */
[----:B------:R-:W-:-:S04]  /*3540*/  ISETP.LT.AND.EX P0, PT, R4, R13, PT, P0 ;  /* 0x0000000d0400720c */ /* 0x000fc80003f01300 */
[----:B------:R-:W-:Y:S02]  /*3550*/  @P1 SEL R12, R5, R12, P0 ;  /* 0x0000000c050c1207 */ /* 0x000fe40000000000 */
[C---:B------:R-:W-:Y:S02]  /*3560*/  @P1 SEL R13, R4.reuse, R13, P0 ;  /* 0x0000000d040d1207 */ /* 0x040fe40000000000 */
[----:B------:R-:W-:Y:S02]  /*3570*/  @P2 SEL R14, R9, 0x1, !P1 ;  /* 0x00000001090e2807 */ /* 0x000fe40004800000 */
[----:B------:R-:W-:Y:S02]  /*3580*/  SEL R12, R5, R12, !P2 ;  /* 0x0000000c050c7207 */ /* 0x000fe40005000000 */
[----:B------:R-:W-:Y:S01]  /*3590*/  SEL R13, R4, R13, !P2 ;  /* 0x0000000d040d7207 */ /* 0x000fe20005000000 */
[----:B------:R-:W-:Y:S06]  /*35a0*/  @!P3 BRA `(.L_x_378) ;  /* 0x000000100090b947 */ /* 0x000fec0003800000 */
[----:B------:R-:W-:-:S05]  /*35b0*/  VIADD R16, R16, 0x400 ;  /* 0x0000040010107836 */ /* 0x000fca0000000000 */
[----:B------:R-:W-:-:S13]  /*35c0*/  ISETP.GT.U32.AND P0, PT, R16, UR5, PT ;  /* 0x0000000510007c0c */ /* 0x000fda000bf04070 */
[----:B------:R-:W-:Y:S05]  /*35d0*/  @!P0 BRA `(.L_x_379) ;  /* 0xfffffffc00148947 */ /* 0x000fea000383ffff */
.L_x_377:
[----:B------:R-:W-:Y:S01]  /*35e0*/  IADD3 R2, PT, PT, -R16, UR4, RZ ;  /* 0x0000000410027c10 */ /* 0x000fe2000fffe1ff */
[----:B------:R-:W-:Y:S03]  /*35f0*/  BSSY.RECONVERGENT B1, `(.L_x_378) ;  /* 0x000011f000017945 */ /* 0x000fe60003800200 */
[----:B------:R-:W-:-:S04]  /*3600*/  ISETP.GE.AND P0, PT, R15, R2, PT ;  /* 0x000000020f00720c */ /* 0x000fc80003f06270 */
[----:B------:R-:W-:-:S13]  /*3610*/  ISETP.GE.U32.OR P0, PT, R16, UR4, P0 ;  /* 0x0000000410007c0c */ /* 0x000fda0008706470 */
[----:B------:R-:W-:Y:S05]  /*3620*/  @P0 BRA `(.L_x_380) ;  /* 0x00000010006c0947 */ /* 0x000fea0003800000 */
[----:B------:R-:W-:Y:S01]  /*3630*/  LOP3.LUT R17, RZ, R15, RZ, 0x33, !PT ;  /* 0x0000000fff117212 */ /* 0x000fe200078e33ff */
[----:B------:R-:W-:Y:S01]  /*3640*/  BSSY.RECONVERGENT B2, `(.L_x_381) ;  /* 0x0000094000027945 */ /* 0x000fe20003800200 */
[----:B------:R-:W-:Y:S02]  /*3650*/  IMAD.MOV.U32 R5, RZ, RZ, R15 ;  /* 0x000000ffff057224 */ /* 0x000fe400078e000f */
[----:B------:R-:W-:-:S04]  /*3660*/  IADD3 R17, PT, PT, -R16, UR4, R17 ;  /* 0x0000000410117c10 */ /* 0x000fc8000fffe111 */
[C---:B------:R-:W-:Y:S02]  /*3670*/  ISETP.GE.U32.AND P0, PT, R17.reuse, 0x700, PT ;  /* 0x000007001100780c */ /* 0x040fe40003f06070 */
[----:B------:R-:W-:-:S04]  /*3680*/  LEA.HI R18, R17, 0x1, RZ, 0x18 ;  /* 0x0000000111127811 */ /* 0x000fc800078fc0ff */
[----:B------:R-:W-:-:S07]  /*3690*/  LOP3.LUT R30, R18, 0x7, RZ, 0xc0, !PT ;  /* 0x00000007121e7812 */ /* 0x000fce00078ec0ff */
[----:B------:R-:W-:Y:S05]  /*36a0*/  @!P0 BRA `(.L_x_382) ;  /* 0x0000000800348947 */ /* 0x000fea0003800000 */
[----:B------:R-:W0:Y:S01]  /*36b0*/  LDC.64 R2, c[0x0][0x380] ;  /* 0x0000e000ff027b82 */ /* 0x000e220000000a00 */
[----:B------:R-:W-:Y:S01]  /*36c0*/  LOP3.LUT R21, R18, 0x1fffff8, RZ, 0xc0, !PT ;  /* 0x01fffff812157812 */ /* 0x000fe200078ec0ff */
[----:B------:R-:W-:Y:S01]  /*36d0*/  BSSY.RECONVERGENT B3, `(.L_x_383) ;  /* 0x0000089000037945 */ /* 0x000fe20003800200 */
[C---:B------:R-:W-:Y:S01]  /*36e0*/  LOP3.LUT R20, R15.reuse, 0x400, RZ, 0xfc, !PT ;  /* 0x000004000f147812 */ /* 0x040fe200078efcff */
[----:B------:R-:W-:Y:S02]  /*36f0*/  IMAD.IADD R19, R15, 0x1, R16 ;  /* 0x000000010f137824 */ /* 0x000fe400078e0210 */
[----:B------:R-:W-:-:S07]  /*3700*/  IMAD.MOV R21, RZ, RZ, -R21 ;  /* 0x000000ffff157224 */ /* 0x000fce00078e0a15 */
.L_x_384:
[----:B0-----:R-:W-:-:S05]  /*3710*/  IMAD.WIDE.U32 R6, R19, 0x4, R2 ;  /* 0x0000000413067825 */ /* 0x001fca00078e0002 */
[----:B------:R0:W2:Y:S01]  /*3720*/  LDG.E R26, desc[UR8][R6.64] ;  /* 0x00000008061a7981 */ /* 0x0000a2000c1e1900 */
[----:B------:R-:W-:-:S04]  /*3730*/  VIADD R27, R19, 0x100 ;  /* 0x00000100131b7836 */ /* 0x000fc80000000000 */
[----:B------:R-:W-:-:S05]  /*3740*/  IMAD.WIDE.U32 R8, R27, 0x4, R2 ;  /* 0x000000041b087825 */ /* 0x000fca00078e0002 */
[----:B------:R3:W4:Y:S01]  /*3750*/  LDG.E R24, desc[UR8][R8.64] ;  /* 0x0000000808187981 */ /* 0x000722000c1e1900 */
[----:B------:R-:W-:-:S04]  /*3760*/  VIADD R25, R19, 0x200 ;  /* 0x0000020013197836 */ /* 0x000fc80000000000 */
[----:B------:R-:W-:-:S05]  /*3770*/  IMAD.WIDE.U32 R10, R25, 0x4, R2 ;  /* 0x00000004190a7825 */ /* 0x000fca00078e0002 */
[----:B------:R5:W4:Y:S01]  /*3780*/  LDG.E R22, desc[UR8][R10.64] ;  /* 0x000000080a167981 */ /* 0x000b22000c1e1900 */
[----:B------:R-:W-:-:S04]  /*3790*/  VIADD R23, R19, 0x300 ;  /* 0x0000030013177836 */ /* 0x000fc80000000000 */
[----:B------:R-:W-:-:S05]  /*37a0*/  IMAD.WIDE.U32 R4, R23, 0x4, R2 ;  /* 0x0000000417047825 */ /* 0x000fca00078e0002 */
[----:B------:R1:W4:Y:S01]  /*37b0*/  LDG.E R28, desc[UR8][R4.64] ;  /* 0x00000008041c7981 */ /* 0x000322000c1e1900 */
[----:B------:R-:W-:-:S04]  /*37c0*/  VIADD R29, R19, 0x400 ;  /* 0x00000400131d7836 */ /* 0x000fc80000000000 */
[----:B0-----:R-:W-:-:S06]  /*37d0*/  IMAD.WIDE.U32 R6, R29, 0x4, R2 ;  /* 0x000000041d067825 */ /* 0x001fcc00078e0002 */
[----:B------:R0:W4:Y:S01]  /*37e0*/  LDG.E R6, desc[UR8][R6.64] ;  /* 0x0000000806067981 */ /* 0x000122000c1e1900 */
[----:B------:R-:W-:-:S04]  /*37f0*/  VIADD R31, R19, 0x500 ;  /* 0x00000500131f7836 */ /* 0x000fc80000000000 */
[----:B---3--:R-:W-:-:S06]  /*3800*/  IMAD.WIDE.U32 R8, R31, 0x4, R2 ;  /* 0x000000041f087825 */ /* 0x008fcc00078e0002 */
[----:B------:R-:W3:Y:S01]  /*3810*/  LDG.E R8, desc[UR8][R8.64] ;  /* 0x0000000808087981 */ /* 0x000ee2000c1e1900 */
[----:B------:R-:W-:-:S04]  /*3820*/  VIADD R33, R19, 0x600 ;  /* 0x0000060013217836 */ /* 0x000fc80000000000 */
[----:B-----5:R-:W-:-:S06]  /*3830*/  IMAD.WIDE.U32 R10, R33, 0x4, R2 ;  /* 0x00000004210a7825 */ /* 0x020fcc00078e0002 */
[----:B------:R-:W5:Y:S01]  /*3840*/  LDG.E R10, desc[UR8][R10.64] ;  /* 0x000000080a0a7981 */ /* 0x000f62000c1e1900 */
[----:B------:R-:W-:-:S04]  /*3850*/  VIADD R35, R19, 0x700 ;  /* 0x0000070013237836 */ /* 0x000fc80000000000 */
[----:B-1----:R-:W-:-:S06]  /*3860*/  IMAD.WIDE.U32 R4, R35, 0x4, R2 ;  /* 0x0000000423047825 */ /* 0x002fcc00078e0002 */
[----:B------:R1:W5:Y:S01]  /*3870*/  LDG.E R4, desc[UR8][R4.64] ;  /* 0x0000000804047981 */ /* 0x000362000c1e1900 */
[----:B------:R-:W-:Y:S01]  /*3880*/  LOP3.LUT P3, RZ, R14, 0xff, RZ, 0xc0, !PT ;  /* 0x000000ff0eff7812 */ /* 0x000fe2000786c0ff */
[----:B------:R-:W-:Y:S01]  /*3890*/  VIADD R21, R21, 0x8 ;  /* 0x0000000815157836 */ /* 0x000fe20000000000 */
[C---:B------:R-:W-:Y:S01]  /*38a0*/  IADD3 R37, P2, PT, R19.reuse, UR6, RZ ;  /* 0x0000000613257c10 */ /* 0x040fe2000ff5e0ff */
[----:B------:R-:W-:Y:S02]  /*38b0*/  VIADD R20, R20, 0x800 ;  /* 0x0000080014147836 */ /* 0x000fe40000000000 */
[----:B------:R-:W-:Y:S02]  /*38c0*/  VIADD R19, R19, 0x800 ;  /* 0x0000080013137836 */ /* 0x000fe40000000000 */
[----:B------:R-:W-:Y:S01]  /*38d0*/  IMAD.X R32, RZ, RZ, UR7, P2 ;  /* 0x00000007ff207e24 */ /* 0x000fe200090e06ff */
[C---:B--2---:R-:W-:Y:S02]  /*38e0*/  ISETP.GT.AND P0, PT, R26.reuse, 0x4, PT ;  /* 0x000000041a00780c */ /* 0x044fe40003f04270 */
[----:B------:R-:W-:-:S03]  /*38f0*/  ISETP.GT.AND P1, PT, R26, 0x4, P3 ;  /* 0x000000041a00780c */ /* 0x000fc60001f24270 */
[----:B------:R-:W-:Y:S02]  /*3900*/  @!P3 SEL R14, RZ, 0x1, !P0 ;  /* 0x00000001ff0eb807 */ /* 0x000fe40004000000 */
[----:B------:R-:W-:Y:S02]  /*3910*/  ISETP.LT.U32.AND P0, PT, R37, R12, PT ;  /* 0x0000000c2500720c */ /* 0x000fe40003f01070 */
[----:B0-----:R-:W-:Y:S02]  /*3920*/  SEL R7, R14, 0x1, !P1 ;  /* 0x000000010e077807 */ /* 0x001fe40004800000 */
[----:B----4-:R-:W-:Y:S02]  /*3930*/  ISETP.GT.AND P5, PT, R24, 0x4, PT ;  /* 0x000000041800780c */ /* 0x010fe40003fa4270 */
[----:B------:R-:W-:Y:S02]  /*3940*/  LOP3.LUT P2, RZ, R7, 0xff, RZ, 0xc0, !PT ;  /* 0x000000ff07ff7812 */ /* 0x000fe4000784c0ff */
[----:B------:R-:W-:-:S02]  /*3950*/  ISETP.LT.AND.EX P0, PT, R32, R13, PT, P0 ;  /* 0x0000000d2000720c */ /* 0x000fc40003f01300 */
[----:B------:R-:W-:Y:S02]  /*3960*/  ISETP.GT.AND P4, PT, R24, 0x4, P2 ;  /* 0x000000041800780c */ /* 0x000fe40001784270 */
[CC--:B------:R-:W-:Y:S02]  /*3970*/  SEL R14, R37.reuse, R12.reuse, P0 ;  /* 0x0000000c250e7207 */ /* 0x0c0fe40000000000 */
[CC--:B------:R-:W-:Y:S02]  /*3980*/  SEL R26, R32.reuse, R13.reuse, P0 ;  /* 0x0000000d201a7207 */ /* 0x0c0fe40000000000 */
[----:B------:R-:W-:Y:S02]  /*3990*/  @!P1 SEL R14, R37, R12, !P3 ;  /* 0x0000000c250e9207 */ /* 0x000fe40005800000 */
[----:B------:R-:W-:Y:S02]  /*39a0*/  @!P1 SEL R26, R32, R13, !P3 ;  /* 0x0000000d201a9207 */ /* 0x000fe40005800000 */
[----:B------:R-:W-:-:S02]  /*39b0*/  @!P2 SEL R7, RZ, 0x1, !P5 ;  /* 0x00000001ff07a807 */ /* 0x000fc40006800000 */
[----:B------:R-:W-:Y:S02]  /*39c0*/  IADD3 R27, P0, PT, R27, UR6, RZ ;  /* 0x000000061b1b7c10 */ /* 0x000fe4000ff1e0ff */
[----:B------:R-:W-:Y:S02]  /*39d0*/  SEL R7, R7, 0x1, !P4 ;  /* 0x0000000107077807 */ /* 0x000fe40006000000 */
[C---:B------:R-:W-:Y:S01]  /*39e0*/  ISETP.GT.AND P5, PT, R22.reuse, 0x4, PT ;  /* 0x000000041600780c */ /* 0x040fe20003fa4270 */
[----:B-1----:R-:W-:Y:S01]  /*39f0*/  IMAD.X R5, RZ, RZ, UR7, P0 ;  /* 0x00000007ff057e24 */ /* 0x002fe200080e06ff */
[----:B------:R-:W-:Y:S02]  /*3a00*/  LOP3.LUT P1, RZ, R7, 0xff, RZ, 0xc0, !PT ;  /* 0x000000ff07ff7812 */ /* 0x000fe4000782c0ff */
[----:B------:R-:W-:Y:S02]  /*3a10*/  ISETP.LT.U32.AND P0, PT, R27, R14, PT ;  /* 0x0000000e1b00720c */ /* 0x000fe40003f01070 */
[----:B------:R-:W-:-:S02]  /*3a20*/  ISETP.GT.AND P3, PT, R22, 0x4, P1 ;  /* 0x000000041600780c */ /* 0x000fc40000f64270 */
[----:B------:R-:W-:-:S04]  /*3a30*/  ISETP.LT.AND.EX P0, PT, R5, R26, PT, P0 ;  /* 0x0000001a0500720c */ /* 0x000fc80003f01300 */
[----:B------:R-:W-:Y:S02]  /*3a40*/  SEL R12, R27, R14, P0 ;  /* 0x0000000e1b0c7207 */ /* 0x000fe40000000000 */
[----:B------:R-:W-:Y:S02]  /*3a50*/  SEL R24, R5, R26, P0 ;  /* 0x0000001a05187207 */ /* 0x000fe40000000000 */
[----:B------:R-:W-:Y:S02]  /*3a60*/  @!P1 SEL R7, RZ, 0x1, !P5 ;  /* 0x00000001ff079807 */ /* 0x000fe40006800000 */
[----:B------:R-:W-:Y:S02]  /*3a70*/  @!P4 SEL R12, R27, R14, !P2 ;  /* 0x0000000e1b0cc207 */ /* 0x000fe40005000000 */
[----:B------:R-:W-:Y:S02]  /*3a80*/  SEL R7, R7, 0x1, !P3 ;  /* 0x0000000107077807 */ /* 0x000fe40005800000 */
[----:B------:R-:W-:-:S02]  /*3a90*/  @!P4 SEL R24, R5, R26, !P2 ;  /* 0x0000001a0518c207 */ /* 0x000fc40005000000 */
[----:B------:R-:W-:Y:S02]  /*3aa0*/  LOP3.LUT P2, RZ, R7, 0xff, RZ, 0xc0, !PT ;  /* 0x000000ff07ff7812 */ /* 0x000fe4000784c0ff */
[----:B------:R-:W-:Y:S02]  /*3ab0*/  IADD3 R25, P0, PT, R25, UR6, RZ ;  /* 0x0000000619197c10 */ /* 0x000fe4000ff1e0ff */
[C---:B------:R-:W-:Y:S02]  /*3ac0*/  ISETP.GT.AND P5, PT, R28.reuse, 0x4, PT ;  /* 0x000000041c00780c */ /* 0x040fe40003fa4270 */
[----:B------:R-:W-:Y:S01]  /*3ad0*/  ISETP.GT.AND P4, PT, R28, 0x4, P2 ;  /* 0x000000041c00780c */ /* 0x000fe20001784270 */
[----:B------:R-:W-:Y:S01]  /*3ae0*/  IMAD.X R5, RZ, RZ, UR7, P0 ;  /* 0x00000007ff057e24 */ /* 0x000fe200080e06ff */
[----:B------:R-:W-:-:S04]  /*3af0*/  ISETP.LT.U32.AND P0, PT, R25, R12, PT ;  /* 0x0000000c1900720c */ /* 0x000fc80003f01070 */
[----:B------:R-:W-:Y:S02]  /*3b00*/  ISETP.LT.AND.EX P0, PT, R5, R24, PT, P0 ;  /* 0x000000180500720c */ /* 0x000fe40003f01300 */
[----:B------:R-:W-:Y:S02]  /*3b10*/  @!P2 SEL R7, RZ, 0x1, !P5 ;  /* 0x00000001ff07a807 */ /* 0x000fe40006800000 */
[----:B------:R-:W-:Y:S02]  /*3b20*/  SEL R14, R25, R12, P0 ;  /* 0x0000000c190e7207 */ /* 0x000fe40000000000 */
[----:B------:R-:W-:Y:S02]  /*3b30*/  SEL R7, R7, 0x1, !P4 ;  /* 0x0000000107077807 */ /* 0x000fe40006000000 */
[----:B------:R-:W-:Y:S02]  /*3b40*/  SEL R22, R5, R24, P0 ;  /* 0x0000001805167207 */ /* 0x000fe40000000000 */
[----:B------:R-:W-:-:S02]  /*3b50*/  IADD3 R23, P0, PT, R23, UR6, RZ ;  /* 0x0000000617177c10 */ /* 0x000fc4000ff1e0ff */
[----:B------:R-:W-:Y:S02]  /*3b60*/  @!P3 SEL R14, R25, R12, !P1 ;  /* 0x0000000c190eb207 */ /* 0x000fe40004800000 */
[----:B------:R-:W-:Y:S01]  /*3b70*/  @!P3 SEL R22, R5, R24, !P1 ;  /* 0x000000180516b207 */ /* 0x000fe20004800000 */
[----:B------:R-:W-:Y:S01]  /*3b80*/  IMAD.X R5, RZ, RZ, UR7, P0 ;  /* 0x00000007ff057e24 */ /* 0x000fe200080e06ff */
[----:B------:R-:W-:Y:S02]  /*3b90*/  LOP3.LUT P1, RZ, R7, 0xff, RZ, 0xc0, !PT ;  /* 0x000000ff07ff7812 */ /* 0x000fe4000782c0ff */
        /* <DEDUP_REMOVED lines=8> */
[----:B------:R-:W-:-:S02]  /*3c20*/  IADD3 R29, P0, PT, R29, UR6, RZ ;  /* 0x000000061d1d7c10 */ /* 0x000fc4000ff1e0ff */
[----:B------:R-:W-:Y:S02]  /*3c30*/  SEL R7, R7, 0x1, !P3 ;  /* 0x0000000107077807 */ /* 0x000fe40005800000 */
[----:B------:R-:W-:Y:S01]  /*3c40*/  @!P4 SEL R14, R5, R22, !P2 ;  /* 0x00000016050ec207 */ /* 0x000fe20005000000 */
[----:B------:R-:W-:Y:S01]  /*3c50*/  IMAD.X R5, RZ, RZ, UR7, P0 ;  /* 0x00000007ff057e24 */ /* 0x000fe200080e06ff */
[----:B------:R-:W-:Y:S02]  /*3c60*/  ISETP.LT.U32.AND P0, PT, R29, R12, PT ;  /* 0x0000000c1d00720c */ /* 0x000fe40003f01070 */
[----:B------:R-:W-:Y:S02]  /*3c70*/  LOP3.LUT P2, RZ, R7, 0xff, RZ, 0xc0, !PT ;  /* 0x000000ff07ff7812 */ /* 0x000fe4000784c0ff */
[----:B------:R-:W-:Y:S02]  /*3c80*/  ISETP.LT.AND.EX P0, PT, R5, R14, PT, P0 ;  /* 0x0000000e0500720c */ /* 0x000fe40003f01300 */
[----:B------:R-:W-:-:S02]  /*3c90*/  IADD3 R31, P4, PT, R31, UR6, RZ ;  /* 0x000000061f1f7c10 */ /* 0x000fc4000ff9e0ff */
[----:B------:R-:W-:Y:S02]  /*3ca0*/  SEL R6, R29, R12, P0 ;  /* 0x0000000c1d067207 */ /* 0x000fe40000000000 */
[----:B------:R-:W-:Y:S02]  /*3cb0*/  SEL R22, R5, R14, P0 ;  /* 0x0000000e05167207 */ /* 0x000fe40000000000 */
[C---:B---3--:R-:W-:Y:S02]  /*3cc0*/  ISETP.GT.AND P0, PT, R8.reuse, 0x4, PT ;  /* 0x000000040800780c */ /* 0x048fe40003f04270 */
[----:B------:R-:W-:Y:S02]  /*3cd0*/  @!P3 SEL R6, R29, R12, !P1 ;  /* 0x0000000c1d06b207 */ /* 0x000fe40004800000 */
[----:B------:R-:W-:Y:S01]  /*3ce0*/  @!P3 SEL R22, R5, R14, !P1 ;  /* 0x0000000e0516b207 */ /* 0x000fe20004800000 */
[----:B------:R-:W-:Y:S01]  /*3cf0*/  IMAD.X R5, RZ, RZ, UR7, P4 ;  /* 0x00000007ff057e24 */ /* 0x000fe2000a0e06ff */
[----:B------:R-:W-:-:S02]  /*3d00*/  ISETP.GT.AND P3, PT, R8, 0x4, P2 ;  /* 0x000000040800780c */ /* 0x000fc40001764270 */
[----:B------:R-:W-:Y:S02]  /*3d10*/  @!P2 SEL R7, RZ, 0x1, !P0 ;  /* 0x00000001ff07a807 */ /* 0x000fe40004000000 */
[----:B------:R-:W-:Y:S02]  /*3d20*/  ISETP.LT.U32.AND P0, PT, R31, R6, PT ;  /* 0x000000061f00720c */ /* 0x000fe40003f01070 */
[----:B------:R-:W-:Y:S02]  /*3d30*/  SEL R7, R7, 0x1, !P3 ;  /* 0x0000000107077807 */ /* 0x000fe40005800000 */
[----:B------:R-:W-:Y:S02]  /*3d40*/  ISETP.LT.AND.EX P0, PT, R5, R22, PT, P0 ;  /* 0x000000160500720c */ /* 0x000fe40003f01300 */
[----:B------:R-:W-:Y:S02]  /*3d50*/  LOP3.LUT P1, RZ, R7, 0xff, RZ, 0xc0, !PT ;  /* 0x000000ff07ff7812 */ /* 0x000fe4000782c0ff */
[----:B------:R-:W-:-:S02]  /*3d60*/  SEL R12, R31, R6, P0 ;  /* 0x000000061f0c7207 */ /* 0x000fc40000000000 */
[----:B------:R-:W-:Y:S02]  /*3d70*/  SEL R14, R5, R22, P0 ;  /* 0x00000016050e7207 */ /* 0x000fe40000000000 */
[----:B------:R-:W-:Y:S02]  /*3d80*/  IADD3 R33, P0, PT, R33, UR6, RZ ;  /* 0x0000000621217c10 */ /* 0x000fe4000ff1e0ff */
[----:B------:R-:W-:Y:S02]  /*3d90*/  @!P3 SEL R12, R31, R6, !P2 ;  /* 0x000000061f0cb207 */ /* 0x000fe40005000000 */
[----:B------:R-:W-:Y:S01]  /*3da0*/  @!P3 SEL R14, R5, R22, !P2 ;  /* 0x00000016050eb207 */ /* 0x000fe20005000000 */
[----:B------:R-:W-:Y:S01]  /*3db0*/  IMAD.X R5, RZ, RZ, UR7, P0 ;  /* 0x00000007ff057e24 */ /* 0x000fe200080e06ff */
[----:B-----5:R-:W-:Y:S02]  /*3dc0*/  ISETP.GT.AND P3, PT, R10, 0x4, P1 ;  /* 0x000000040a00780c */ /* 0x020fe40000f64270 */
[----:B------:R-:W-:-:S02]  /*3dd0*/  ISETP.LT.U32.AND P0, PT, R33, R12, PT ;  /* 0x0000000c2100720c */ /* 0x000fc40003f01070 */
[----:B------:R-:W-:Y:S02]  /*3de0*/  ISETP.GT.AND P2, PT, R10, 0x4, PT ;  /* 0x000000040a00780c */ /* 0x000fe40003f44270 */
[----:B------:R-:W-:Y:S02]  /*3df0*/  ISETP.LT.AND.EX P0, PT, R5, R14, PT, P0 ;  /* 0x0000000e0500720c */ /* 0x000fe40003f01300 */
[----:B------:R-:W-:Y:S02]  /*3e00*/  @!P1 SEL R7, RZ, 0x1, !P2 ;  /* 0x00000001ff079807 */ /* 0x000fe40005000000 */
[----:B------:R-:W-:Y:S02]  /*3e10*/  SEL R6, R33, R12, P0 ;  /* 0x0000000c21067207 */ /* 0x000fe40000000000 */
[----:B------:R-:W-:Y:S02]  /*3e20*/  SEL R8, R5, R14, P0 ;  /* 0x0000000e05087207 */ /* 0x000fe40000000000 */
[----:B------:R-:W-:-:S02]  /*3e30*/  IADD3 R35, P0, PT, R35, UR6, RZ ;  /* 0x0000000623237c10 */ /* 0x000fc4000ff1e0ff */
[----:B------:R-:W-:Y:S02]  /*3e40*/  @!P3 SEL R6, R33, R12, !P1 ;  /* 0x0000000c2106b207 */ /* 0x000fe40004800000 */
[----:B------:R-:W-:Y:S01]  /*3e50*/  @!P3 SEL R8, R5, R14, !P1 ;  /* 0x0000000e0508b207 */ /* 0x000fe20004800000 */
[----:B------:R-:W-:Y:S01]  /*3e60*/  IMAD.X R5, RZ, RZ, UR7, P0 ;  /* 0x00000007ff057e24 */ /* 0x000fe200080e06ff */
[----:B------:R-:W-:Y:S02]  /*3e70*/  SEL R7, R7, 0x1, !P3 ;  /* 0x0000000107077807 */ /* 0x000fe40005800000 */
[----:B------:R-:W-:Y:S02]  /*3e80*/  ISETP.LT.U32.AND P0, PT, R35, R6, PT ;  /* 0x000000062300720c */ /* 0x000fe40003f01070 */
[----:B------:R-:W-:Y:S02]  /*3e90*/  LOP3.LUT P2, RZ, R7, 0xff, RZ, 0xc0, !PT ;  /* 0x000000ff07ff7812 */ /* 0x000fe4000784c0ff */
[----:B------:R-:W-:-:S02]  /*3ea0*/  ISETP.LT.AND.EX P0, PT, R5, R8, PT, P0 ;  /* 0x000000080500720c */ /* 0x000fc40003f01300 */
[C---:B------:R-:W-:Y:S02]  /*3eb0*/  ISETP.GT.AND P3, PT, R4.reuse, 0x4, P2 ;  /* 0x000000040400780c */ /* 0x040fe40001764270 */
[----:B------:R-:W-:Y:S02]  /*3ec0*/  SEL R12, R35, R6, P0 ;  /* 0x00000006230c7207 */ /* 0x000fe40000000000 */
[----:B------:R-:W-:Y:S02]  /*3ed0*/  SEL R13, R5, R8, P0 ;  /* 0x00000008050d7207 */ /* 0x000fe40000000000 */
[----:B------:R-:W-:Y:S02]  /*3ee0*/  ISETP.NE.AND P0, PT, R21, RZ, PT ;  /* 0x000000ff1500720c */ /* 0x000fe40003f05270 */
[----:B------:R-:W-:-:S04]  /*3ef0*/  ISETP.GT.AND P1, PT, R4, 0x4, PT ;  /* 0x000000040400780c */ /* 0x000fc80003f24270 */
[----:B------:R-:W-:Y:S02]  /*3f00*/  @!P2 SEL R7, RZ, 0x1, !P1 ;  /* 0x00000001ff07a807 */ /* 0x000fe40004800000 */
[----:B------:R-:W-:Y:S02]  /*3f10*/  @!P3 SEL R12, R35, R6, !P2 ;  /* 0x00000006230cb207 */ /* 0x000fe40005000000 */
[----:B------:R-:W-:Y:S02]  /*3f20*/  SEL R7, R7, 0x1, !P3 ;  /* 0x0000000107077807 */ /* 0x000fe40005800000 */
[----:B------:R-:W-:Y:S02]  /*3f30*/  @!P3 SEL R13, R5, R8, !P2 ;  /* 0x00000008050db207 */ /* 0x000fe40005000000 */
[----:B------:R-:W-:Y:S01]  /*3f40*/  PRMT R14, R7, 0x7610, R14 ;  /* 0x00007610070e7816 */ /* 0x000fe2000000000e */
[----:B------:R-:W-:Y:S06]  /*3f50*/  @P0 BRA `(.L_x_384) ;  /* 0xfffffff400ec0947 */ /* 0x000fec000383ffff */
[----:B------:R-:W-:Y:S05]  /*3f60*/  BSYNC.RECONVERGENT B3 ;  /* 0x0000000000037941 */ /* 0x000fea0003800200 */
.L_x_383:
[----:B------:R-:W-:-:S07]  /*3f70*/  VIADD R5, R20, 0xfffffc00 ;  /* 0xfffffc0014057836 */ /* 0x000fce0000000000 */
.L_x_382:
[----:B------:R-:W-:Y:S05]  /*3f80*/  BSYNC.RECONVERGENT B2 ;  /* 0x0000000000027941 */ /* 0x000fea0003800200 */
.L_x_381:
        /* <DEDUP_REMOVED lines=72> */
.L_x_386:
[----:B------:R-:W-:Y:S05]  /*4410*/  BSYNC.RECONVERGENT B2 ;  /* 0x0000000000027941 */ /* 0x000fea0003800200 */
.L_x_385:
        /* <DEDUP_REMOVED lines=24> */
[----:B------:R-:W-:-:S04]  /*45a0*/  SEL R14, R14, 0x1, !P3 ;  /* 0x000000010e0e7807 */ /* 0x000fc80005800000 */
[----:B------:R-:W-:-:S03]  /*45b0*/  LOP3.LUT P4, RZ, R14, 0xff, RZ, 0xc0, !PT ;  /* 0x000000ff0eff7812 */ /* 0x000fc6000788c0ff */
[----:B------:R-:W-:Y:S02]  /*45c0*/  @!P3 SEL R2, R9, R12, !P2 ;  /* 0x0000000c0902b207 */ /* 0x000fe40005000000 */
[----:B------:R-:W-:Y:S01]  /*45d0*/  @!P3 SEL R3, R4, R13, !P2 ;  /* 0x0000000d0403b207 */ /* 0x000fe20005000000 */
[----:B------:R-:W-:Y:S01]  /*45e0*/  IMAD.X R4, RZ, RZ, UR7, P5 ;  /* 0x00000007ff047e24 */ /* 0x000fe2000a8e06ff */
        /* <DEDUP_REMOVED lines=10> */
.L_x_388:
[----:B------:R-:W-:Y:S05]  /*4690*/  BSYNC.RECONVERGENT B2 ;  /* 0x0000000000027941 */ /* 0x000fea0003800200 */
.L_x_387:
[----:B------:R-:W-:Y:S05]  /*46a0*/  @P1 BRA `(.L_x_380) ;  /* 0x00000000004c1947 */ /* 0x000fea0003800000 */
[----:B------:R-:W0:Y:S01]  /*46b0*/  LDC.64 R2, c[0x0][0x380] ;  /* 0x0000e000ff027b82 */ /* 0x000e220000000a00 */
[----:B------:R-:W-:-:S04]  /*46c0*/  IMAD.IADD R5, R5, 0x1, R16 ;  /* 0x0000000105057824 */ /* 0x000fc800078e0210 */
[----:B0-----:R-:W-:-:S06]  /*46d0*/  IMAD.WIDE.U32 R2, R5, 0x4, R2 ;  /* 0x0000000405027825 */ /* 0x001fcc00078e0002 */
[----:B------:R-:W2:Y:S01]  /*46e0*/  LDG.E R2, desc[UR8][R2.64] ;  /* 0x0000000802027981 */ /* 0x000ea2000c1e1900 */
[----:B------:R-:W-:Y:S02]  /*46f0*/  LOP3.LUT P3, RZ, R14, 0xff, RZ, 0xc0, !PT ;  /* 0x000000ff0eff7812 */ /* 0x000fe4000786c0ff */
[----:B------:R-:W-:-:S04]  /*4700*/  IADD3 R7, P1, PT, R5, UR6, RZ ;  /* 0x0000000605077c10 */ /* 0x000fc8000ff3e0ff */
[----:B------:R-:W-:Y:S01]  /*4710*/  ISETP.LT.U32.AND P0, PT, R7, R12, PT ;  /* 0x0000000c0700720c */ /* 0x000fe20003f01070 */
[----:B------:R-:W-:-:S05]  /*4720*/  IMAD.X R6, RZ, RZ, UR7, P1 ;  /* 0x00000007ff067e24 */ /* 0x000fca00088e06ff */
        /* <DEDUP_REMOVED lines=11> */
.L_x_380:
[----:B------:R-:W-:Y:S05]  /*47e0*/  BSYNC.RECONVERGENT B1 ;  /* 0x0000000000017941 */ /* 0x000fea0003800200 */
.L_x_378:
        /* <DEDUP_REMOVED lines=24> */
.L_x_390:
[----:B------:R-:W-:Y:S05]  /*4970*/  BSYNC.RECONVERGENT B1 ;  /* 0x0000000000017941 */ /* 0x000fea0003800200 */
.L_x_389:
        /* <DEDUP_REMOVED lines=23> */
.L_x_392:
[----:B------:R-:W-:Y:S05]  /*4af0*/  BSYNC.RECONVERGENT B1 ;  /* 0x0000000000017941 */ /* 0x000fea0003800200 */
.L_x_391:
        /* <DEDUP_REMOVED lines=20> */
.L_x_394:
[----:B------:R-:W-:Y:S05]  /*4c40*/  BSYNC.RECONVERGENT B1 ;  /* 0x0000000000017941 */ /* 0x000fea0003800200 */
.L_x_393:
        /* <DEDUP_REMOVED lines=20> */
.L_x_396:
[----:B------:R-:W-:Y:S05]  /*4d90*/  BSYNC.RECONVERGENT B1 ;  /* 0x0000000000017941 */ /* 0x000fea0003800200 */
.L_x_395:
        /* <DEDUP_REMOVED lines=20> */
.L_x_398:
[----:B------:R-:W-:Y:S05]  /*4ee0*/  BSYNC.RECONVERGENT B1 ;  /* 0x0000000000017941 */ /* 0x000fea0003800200 */
.L_x_397:
        /* <DEDUP_REMOVED lines=10> */
.L_x_400:
[----:B------:R-:W-:Y:S05]  /*4f90*/  BSYNC.RECONVERGENT B1 ;  /* 0x0000000000017941 */ /* 0x000fea0003800200 */
.L_x_399:
        /* <DEDUP_REMOVED lines=10> */
[----:B------:R-:W1:Y:S04]  /*5040*/  LDS.64 R8, [UR5+0x30] ;  /* 0x00003005ff087984 */ /* 0x000e680008000a00 */
[----:B------:R-:W1:Y:S04]  /*5050*/  LDS.U8 R16, [UR5+0x38] ;  /* 0x00003805ff107984 */ /* 0x000e680008000000 */
[----:B------:R-:W1:Y:S04]  /*5060*/  LDS.64 R6, [UR5+0x40] ;  /* 0x00004005ff067984 */ /* 0x000e680008000a00 */
[----:B------:R-:W1:Y:S04]  /*5070*/  LDS.U8 R17, [UR5+0x48] ;  /* 0x00004805ff117984 */ /* 0x000e680008000000 */
[----:B0-----:R-:W0:Y:S01]  /*5080*/  LDS.64 R2, [UR5+0x50] ;  /* 0x00005005ff027984 */ /* 0x001e220008000a00 */
[----:B-----5:R-:W-:-:S02]  /*5090*/  ISETP.NE.AND P2, PT, R10, RZ, PT ;  /* 0x000000ff0a00720c */ /* 0x020fc40003f45270 */
[----:B--2---:R-:W-:Y:S02]  /*50a0*/  ISETP.LT.U32.AND P0, PT, R4, R12, PT ;  /* 0x0000000c0400720c */ /* 0x004fe40003f01070 */
[----:B------:R-:W-:Y:S02]  /*50b0*/  @P4 SEL R10, R14, 0x1, !P2 ;  /* 0x000000010e0a4807 */ /* 0x000fe40005000000 */
[----:B------:R-:W-:Y:S01]  /*50c0*/  ISETP.LT.AND.EX P0, PT, R5, R13, PT, P0 ;  /* 0x0000000d0500720c */ /* 0x000fe20003f01300 */
[----:B------:R-:W-:Y:S01]  /*50d0*/  LDS.U8 R14, [UR5+0x78] ;  /* 0x00007805ff0e7984 */ /* 0x000fe20008000000 */
[----:B------:R-:W-:Y:S02]  /*50e0*/  LOP3.LUT P3, RZ, R10, 0xff, RZ, 0xc0, !PT ;  /* 0x000000ff0aff7812 */ /* 0x000fe4000786c0ff */
[----:B----4-:R-:W-:-:S03]  /*50f0*/  ISETP.NE.AND P5, PT, R15, RZ, PT ;  /* 0x000000ff0f00720c */ /* 0x010fc60003fa5270 */
        /* <DEDUP_REMOVED lines=10> */
[----:B------:R-:W1:Y:S01]  /*51a0*/  LDS.U8 R10, [UR5+0x58] ;  /* 0x00005805ff0a7984 */ /* 0x000e620008000000 */
[----:B------:R-:W-:Y:S02]  /*51b0*/  @P5 SEL R11, R8, R11, P0 ;  /* 0x0000000b080b5207 */ /* 0x000fe40000000000 */
[----:B------:R-:W-:Y:S02]  /*51c0*/  ISETP.NE.AND P4, PT, R16, RZ, PT ;  /* 0x000000ff1000720c */ /* 0x000fe40003f85270 */
[C---:B------:R-:W-:Y:S02]  /*51d0*/  @P5 SEL R13, R9.reuse, R13, P0 ;  /* 0x0000000d090d5207 */ /* 0x040fe40000000000 */
[----:B------:R-:W-:Y:S02]  /*51e0*/  SEL R11, R8, R11, !P3 ;  /* 0x0000000b080b7207 */ /* 0x000fe40005800000 */
[----:B------:R-:W-:-:S02]  /*51f0*/  SEL R13, R9, R13, !P3 ;  /* 0x0000000d090d7207 */ /* 0x000fc40005800000 */
[----:B------:R-:W-:Y:S01]  /*5200*/  ISETP.LT.U32.AND P0, PT, R6, R11, PT ;  /* 0x0000000b0600720c */ /* 0x000fe20003f01070 */
[----:B------:R-:W2:Y:S01]  /*5210*/  LDS.64 R8, [UR5+0x70] ;  /* 0x00007005ff087984 */ /* 0x000ea20008000a00 */
        /* <DEDUP_REMOVED lines=8> */
[----:B0-----:R-:W-:Y:S01]  /*52a0*/  ISETP.LT.U32.AND P0, PT, R2, R11, PT ;  /* 0x0000000b0200720c */ /* 0x001fe20003f01070 */
[----:B------:R-:W0:Y:S01]  /*52b0*/  LDS.64 R6, [UR5+0x80] ;  /* 0x00008005ff067984 */ /* 0x000e220008000a00 */
[----:B------:R-:W-:Y:S02]  /*52c0*/  @P5 SEL R17, R16, 0x1, !P3 ;  /* 0x0000000110115807 */ /* 0x000fe40005800000 */
[----:B------:R-:W-:-:S02]  /*52d0*/  ISETP.LT.AND.EX P0, PT, R3, R13, PT, P0 ;  /* 0x0000000d0300720c */ /* 0x000fc40003f01300 */
[----:B------:R-:W-:Y:S02]  /*52e0*/  LOP3.LUT P4, RZ, R17, 0xff, RZ, 0xc0, !PT ;  /* 0x000000ff11ff7812 */ /* 0x000fe4000788c0ff */
[----:B------:R-:W-:Y:S02]  /*52f0*/  @P3 SEL R11, R2, R11, P0 ;  /* 0x0000000b020b3207 */ /* 0x000fe40000000000 */
[C---:B------:R-:W-:Y:S02]  /*5300*/  @P3 SEL R13, R3.reuse, R13, P0 ;  /* 0x0000000d030d3207 */ /* 0x040fe40000000000 */
[----:B-1----:R-:W-:Y:S02]  /*5310*/  ISETP.NE.AND P2, PT, R10, RZ, PT ;  /* 0x000000ff0a00720c */ /* 0x002fe40003f45270 */
        /* <DEDUP_REMOVED lines=11> */
[----:B--2---:R-:W-:Y:S02]  /*53d0*/  ISETP.LT.U32.AND P0, PT, R8, R3, PT ;  /* 0x000000030800720c */ /* 0x004fe40003f01070 */
        /* <DEDUP_REMOVED lines=8> */
[----:B0-----:R-:W-:-:S04]  /*5460*/  ISETP.LT.U32.AND P0, PT, R6, R3, PT ;  /* 0x000000030600720c */ /* 0x001fc80003f01070 */
[----:B------:R-:W-:-:S04]  /*5470*/  ISETP.LT.AND.EX P0, PT, R7, R9, PT, P0 ;  /* 0x000000090700720c */ /* 0x000fc80003f01300 */
[----:B------:R-:W-:Y:S02]  /*5480*/  @P4 SEL R3, R6, R3, P0 ;  /* 0x0000000306034207 */ /* 0x000fe40000000000 */
[C---:B------:R-:W-:Y:S02]  /*5490*/  @P4 SEL R9, R7.reuse, R9, P0 ;  /* 0x0000000907094207 */ /* 0x040fe40000000000 */
[----:B------:R-:W-:Y:S02]  /*54a0*/  @P2 SEL R14, R12, 0x1, !P4 ;  /* 0x000000010c0e2807 */ /* 0x000fe40006000000 */
[----:B------:R-:W-:Y:S02]  /*54b0*/  SEL R12, R6, R3, !P2 ;  /* 0x00000003060c7207 */ /* 0x000fe40005000000 */
[----:B------:R-:W-:-:S07]  /*54c0*/  SEL R13, R7, R9, !P2 ;  /* 0x00000009070d7207 */ /* 0x000fce0005000000 */
.L_x_358:
[----:B------:R-:W-:Y:S05]  /*54d0*/  BSYNC.RECONVERGENT B0 ;  /* 0x0000000000007941 */ /* 0x000fea0003800200 */
.L_x_334:
[----:B------:R-:W-:Y:S05]  /*54e0*/  @P1 EXIT ;  /* 0x000000000000194d */ /* 0x000fea0003800000 */
[----:B----4-:R-:W4:Y:S01]  /*54f0*/  LDC.64 R6, c[0x0][0x3b0] ;  /* 0x0000ec00ff067b82 */ /* 0x010f220000000a00 */
[----:B0-----:R-:W-:Y:S02]  /*5500*/  PRMT R5, R14, 0x7610, R5 ;  /* 0x000076100e057816 */ /* 0x001fe40000000005 */
[----:B-1----:R-:W-:Y:S02]  /*5510*/  ISETP.NE.AND P1, PT, R0, RZ, PT ;  /* 0x000000ff0000720c */ /* 0x002fe40003f25270 */
[----:B------:R-:W-:-:S03]  /*5520*/  LOP3.LUT P2, RZ, R5, 0xff, RZ, 0xc0, !PT ;  /* 0x000000ff05ff7812 */ /* 0x000fc6000784c0ff */
[----:B--23--:R-:W0:Y:S08]  /*5530*/  LDC.64 R2, c[0x0][0x398] ;  /* 0x0000e600ff027b82 */ /* 0x00ce300000000a00 */
[----:B------:R-:W-:Y:S02]  /*5540*/  @P1 SEL R5, R0, 0x1, !P2 ;  /* 0x0000000100051807 */ /* 0x000fe40005000000 */
[----:B----4-:R-:W-:-:S04]  /*5550*/  ISETP.LT.U32.AND P0, PT, R12, R6, PT ;  /* 0x000000060c00720c */ /* 0x010fc80003f01070 */
[----:B------:R-:W-:-:S04]  /*5560*/  ISETP.LT.AND.EX P0, PT, R13, R7, PT, P0 ;  /* 0x000000070d00720c */ /* 0x000fc80003f01300 */
[C---:B------:R-:W-:Y:S01]  /*5570*/  @P2 SEL R6, R12.reuse, R6, P0 ;  /* 0x000000060c062207 */ /* 0x040fe20000000000 */
[----:B0-----:R-:W-:Y:S01]  /*5580*/  STG.E.U8 desc[UR8][R2.64], R5 ;  /* 0x0000000502007986 */ /* 0x001fe2000c101108 */
[C---:B------:R-:W-:Y:S02]  /*5590*/  @P2 SEL R7, R13.reuse, R7, P0 ;  /* 0x000000070d072207 */ /* 0x040fe40000000000 */
[----:B------:R-:W-:Y:S02]  /*55a0*/  SEL R12, R12, R6, !P1 ;  /* 0x000000060c0c7207 */ /* 0x000fe40004800000 */
[----:B------:R-:W-:-:S05]  /*55b0*/  SEL R13, R13, R7, !P1 ;  /* 0x000000070d0d7207 */ /* 0x000fca0004800000 */
[----:B------:R-:W-:Y:S01]  /*55c0*/  STG.E.64 desc[UR8][R2.64+0x8], R12 ;  /* 0x0000080c02007986 */ /* 0x000fe2000c101b08 */
[----:B------:R-:W-:Y:S05]  /*55d0*/  EXIT ;  /* 0x000000000000794d */ /* 0x000fea0003800000 */
.L_x_401:
        /* <DEDUP_REMOVED lines=10> */
.L_x_408:


//--------------------- .text._ZN3cub18CUB_300001_SM_10006detail11EmptyKernelIvEEvv --------------------------
	.section	.text._ZN3cub18CUB_300001_SM_10006detail11EmptyKernelIvEEvv,"ax",@progbits
	.align	128
        .global         _ZN3cub18CUB_300001_SM_10006detail11EmptyKernelIvEEvv
        .type           _ZN3cub18CUB_300001_SM_10006detail11EmptyKernelIvEEvv,@function
        .size           _ZN3cub18CUB_300001_SM_10006detail11EmptyKernelIvEEvv,(.L_x_409 - _ZN3cub18CUB_300001_SM_10006detail11EmptyKernelIvEEvv)
        .other          _ZN3cub18CUB_300001_SM_10006detail11EmptyKernelIvEEvv,@"STO_CUDA_ENTRY STV_DEFAULT"
_ZN3cub18CUB_300001_SM_10006detail11EmptyKernelIvEEvv:
.text._ZN3cub18CUB_300001_SM_10006detail11EmptyKernelIvEEvv:
[----:B------:R-:W-:Y:S01]  /*0000*/  LDC R1, c[0x0][0x37c] ;  /* 0x0000df00ff017b82 */ /* 0x000fe20000000800 */
[----:B------:R-:W-:Y:S05]  /*0010*/  EXIT ;  /* 0x000000000000794d */ /* 0x000fea0003800000 */
.L_x_402:
        /* <DEDUP_REMOVED lines=14> */
.L_x_409:


//--------------------- .nv.shared._ZN3cub18CUB_300001_SM_10006detail6reduce28DeviceReduceSingleTileKernelINS2_10policy_hubIN4cuda3std3__45tupleIJblEEEyN6thrust24THRUST_300001_SM_1000_NS8cuda_cub9__find_if7functorIS9_EEE10Policy1000EPS9_SI_iSF_S9_S9_NS7_10__identityEEEvT0_T1_T2_T3_T4_T6_ --------------------------
	.section	.nv.shared._ZN3cub18CUB_300001_SM_10006detail6reduce28DeviceReduceSingleTileKernelINS2_10policy_hubIN4cuda3std3__45tupleIJblEEEyN6thrust24THRUST_300001_SM_1000_NS8cuda_cub9__find_if7functorIS9_EEE10Policy1000EPS9_SI_iSF_S9_S9_NS7_10__identityEEEvT0_T1_T2_T3_T4_T6_,"aw",@nobits
	.sectionflags	@""
	.align	8
.nv.shared._ZN3cub18CUB_300001_SM_10006detail6reduce28DeviceReduceSingleTileKernelINS2_10policy_hubIN4cuda3std3__45tupleIJblEEEyN6thrust24THRUST_300001_SM_1000_NS8cuda_cub9__find_if7functorIS9_EEE10Policy1000EPS9_SI_iSF_S9_S9_NS7_10__identityEEEvT0_T1_T2_T3_T4_T6_:
	.zero		1176


//--------------------- .nv.shared.reserved.0     --------------------------
	.section	.nv.shared.reserved.0,"aw",@nobits
	.weak		__nv_reservedSMEM_offset_0_alias
	.size		__nv_reservedSMEM_offset_0_alias, 0, 64
	.other		__nv_reservedSMEM_offset_0_alias,@"STO_CUDA_RESERVED_SHARED STV_DEFAULT"
__nv_reservedSMEM_offset_0_alias:
	.zero		0
	.zero		64


//--------------------- .nv.global                --------------------------
	.section	.nv.global,"aw",@nobits
.nv.global:
	.type		_ZN34_INTERNAL_c2c0789c_4_k_cu_0da159926thrust24THRUST_300001_SM_1000_NS12placeholders2_8E,@object
	.size		_ZN34_INTERNAL_c2c0789c_4_k_cu_0da159926thrust24THRUST_300001_SM_1000_NS12placeholders2_8E,(_ZN34_INTERNAL_c2c0789c_4_k_cu_0da159924cuda3std3__436_GLOBAL__N__c2c0789c_4_k_cu_0da159926ignoreE - _ZN34_INTERNAL_c2c0789c_4_k_cu_0da159926thrust24THRUST_300001_SM_1000_NS12placeholders2_8E)
_ZN34_INTERNAL_c2c0789c_4_k_cu_0da159926thrust24THRUST_300001_SM_1000_NS12placeholders2_8E:
	.zero		1
	.type		_ZN34_INTERNAL_c2c0789c_4_k_cu_0da159924cuda3std3__436_GLOBAL__N__c2c0789c_4_k_cu_0da159926ignoreE,@object
	.size		_ZN34_INTERNAL_c2c0789c_4_k_cu_0da159924cuda3std3__436_GLOBAL__N__c2c0789c_4_k_cu_0da159926ignoreE,(_ZN34_INTERNAL_c2c0789c_4_k_cu_0da159924cuda3std6ranges3__45__cpo4dataE - _ZN34_INTERNAL_c2c0789c_4_k_cu_0da159924cuda3std3__436_GLOBAL__N__c2c0789c_4_k_cu_0da159926ignoreE)
_ZN34_INTERNAL_c2c0789c_4_k_cu_0da159924cuda3std3__436_GLOBAL__N__c2c0789c_4_k_cu_0da159926ignoreE:
	.zero		1
	.type		_ZN34_INTERNAL_c2c0789c_4_k_cu_0da159924cuda3std6ranges3__45__cpo4dataE,@object
	.size		_ZN34_INTERNAL_c2c0789c_4_k_cu_0da159924cuda3std6ranges3__45__cpo4dataE,(_ZN34_INTERNAL_c2c0789c_4_k_cu_0da159926thrust24THRUST_300001_SM_1000_NS6system3cpp3parE - _ZN34_INTERNAL_c2c0789c_4_k_cu_0da159924cuda3std6ranges3__45__cpo4dataE)
_ZN34_INTERNAL_c2c0789c_4_k_cu_0da159924cuda3std6ranges3__45__cpo4dataE:
	.zero		1
	.type		_ZN34_INTERNAL_c2c0789c_4_k_cu_0da159926thrust24THRUST_300001_SM_1000_NS6system3cpp3parE,@object
	.size		_ZN34_INTERNAL_c2c0789c_4_k_cu_0da159926thrust24THRUST_300001_SM_1000_NS6system3cpp3parE,(_ZN34_INTERNAL_c2c0789c_4_k_cu_0da159924cuda3std3__45__cpo5beginE - _ZN34_INTERNAL_c2c0789c_4_k_cu_0da159926thrust24THRUST_300001_SM_1000_NS6system3cpp3parE)
_ZN34_INTERNAL_c2c0789c_4_k_cu_0da159926thrust24THRUST_300001_SM_1000_NS6system3cpp3parE:
	.zero		1
	.type		_ZN34_INTERNAL_c2c0789c_4_k_cu_0da159924cuda3std3__45__cpo5beginE,@object
	.size		_ZN34_INTERNAL_c2c0789c_4_k_cu_0da159924cuda3std3__45__cpo5beginE,(_ZN34_INTERNAL_c2c0789c_4_k_cu_0da159924cuda3std6ranges3__45__cpo5beginE - _ZN34_INTERNAL_c2c0789c_4_k_cu_0da159924cuda3std3__45__cpo5beginE)
_ZN34_INTERNAL_c2c0789c_4_k_cu_0da159924cuda3std3__45__cpo5beginE:
	.zero		1
	.type		_ZN34_INTERNAL_c2c0789c_4_k_cu_0da159924cuda3std6ranges3__45__cpo5beginE,@object
	.size		_ZN34_INTERNAL_c2c0789c_4_k_cu_0da159924cuda3std6ranges3__45__cpo5beginE,(_ZN34_INTERNAL_c2c0789c_4_k_cu_0da159926thrust24THRUST_300001_SM_1000_NS6deviceE - _ZN34_INTERNAL_c2c0789c_4_k_cu_0da159924cuda3std6ranges3__45__cpo5beginE)
_ZN34_INTERNAL_c2c0789c_4_k_cu_0da159924cuda3std6ranges3__45__cpo5beginE:
	.zero		1
	.type		_ZN34_INTERNAL_c2c0789c_4_k_cu_0da159926thrust24THRUST_300001_SM_1000_NS6deviceE,@object
	.size		_ZN34_INTERNAL_c2c0789c_4_k_cu_0da159926thrust24THRUST_300001_SM_1000_NS6deviceE,(_ZN34_INTERNAL_c2c0789c_4_k_cu_0da159924cuda3std3__47nulloptE - _ZN34_INTERNAL_c2c0789c_4_k_cu_0da159926thrust24THRUST_300001_SM_1000_NS6deviceE)
_ZN34_INTERNAL_c2c0789c_4_k_cu_0da159926thrust24THRUST_300001_SM_1000_NS6deviceE:
	.zero		1
	.type		_ZN34_INTERNAL_c2c0789c_4_k_cu_0da159924cuda3std3__47nulloptE,@object
	.size		_ZN34_INTERNAL_c2c0789c_4_k_cu_0da159924cuda3std3__47nulloptE,(_ZN34_INTERNAL_c2c0789c_4_k_cu_0da159924cuda3std6ranges3__45__cpo8distanceE - _ZN34_INTERNAL_c2c0789c_4_k_cu_0da159924cuda3std3__47nulloptE)
_ZN34_INTERNAL_c2c0789c_4_k_cu_0da159924cuda3std3__47nulloptE:
	.zero		1
	.type		_ZN34_INTERNAL_c2c0789c_4_k_cu_0da159924cuda3std6ranges3__45__cpo8distanceE,@object
	.size		_ZN34_INTERNAL_c2c0789c_4_k_cu_0da159924cuda3std6ranges3__45__cpo8distanceE,(_ZN34_INTERNAL_c2c0789c_4_k_cu_0da159926thrust24THRUST_300001_SM_1000_NS12placeholders2_4E - _ZN34_INTERNAL_c2c0789c_4_k_cu_0da159924cuda3std6ranges3__45__cpo8distanceE)
_ZN34_INTERNAL_c2c0789c_4_k_cu_0da159924cuda3std6ranges3__45__cpo8distanceE:
	.zero		1
	.type		_ZN34_INTERNAL_c2c0789c_4_k_cu_0da159926thrust24THRUST_300001_SM_1000_NS12placeholders2_4E,@object
	.size		_ZN34_INTERNAL_c2c0789c_4_k_cu_0da159926thrust24THRUST_300001_SM_1000_NS12placeholders2_4E,(_ZN34_INTERNAL_c2c0789c_4_k_cu_0da159924cuda3std3__45__cpo6rbeginE - _ZN34_INTERNAL_c2c0789c_4_k_cu_0da159926thrust24THRUST_300001_SM_1000_NS12placeholders2_4E)
_ZN34_INTERNAL_c2c0789c_4_k_cu_0da159926thrust24THRUST_300001_SM_1000_NS12placeholders2_4E:
	.zero		1
	.type		_ZN34_INTERNAL_c2c0789c_4_k_cu_0da159924cuda3std3__45__cpo6rbeginE,@object
	.size		_ZN34_INTERNAL_c2c0789c_4_k_cu_0da159924cuda3std3__45__cpo6rbeginE,(_ZN34_INTERNAL_c2c0789c_4_k_cu_0da159924cuda3std6ranges3__45__cpo7advanceE - _ZN34_INTERNAL_c2c0789c_4_k_cu_0da159924cuda3std3__45__cpo6rbeginE)
_ZN34_INTERNAL_c2c0789c_4_k_cu_0da159924cuda3std3__45__cpo6rbeginE:
	.zero		1
	.type		_ZN34_INTERNAL_c2c0789c_4_k_cu_0da159924cuda3std6ranges3__45__cpo7advanceE,@object
	.size		_ZN34_INTERNAL_c2c0789c_4_k_cu_0da159924cuda3std6ranges3__45__cpo7advanceE,(_ZN34_INTERNAL_c2c0789c_4_k_cu_0da159926thrust24THRUST_300001_SM_1000_NS12placeholders3_10E - _ZN34_INTERNAL_c2c0789c_4_k_cu_0da159924cuda3std6ranges3__45__cpo7advanceE)
_ZN34_INTERNAL_c2c0789c_4_k_cu_0da159924cuda3std6ranges3__45__cpo7advanceE:
	.zero		1
	.type		_ZN34_INTERNAL_c2c0789c_4_k_cu_0da159926thrust24THRUST_300001_SM_1000_NS12placeholders3_10E,@object
	.size		_ZN34_INTERNAL_c2c0789c_4_k_cu_0da159926thrust24THRUST_300001_SM_1000_NS12placeholders3_10E,(_ZN34_INTERNAL_c2c0789c_4_k_cu_0da159924cuda3std3__48in_placeE - _ZN34_INTERNAL_c2c0789c_4_k_cu_0da159926thrust24THRUST_300001_SM_1000_NS12placeholders3_10E)
_ZN34_INTERNAL_c2c0789c_4_k_cu_0da159926thrust24THRUST_300001_SM_1000_NS12placeholders3_10E:
	.zero		1
	.type		_ZN34_INTERNAL_c2c0789c_4_k_cu_0da159924cuda3std3__48in_placeE,@object
	.size		_ZN34_INTERNAL_c2c0789c_4_k_cu_0da159924cuda3std3__48in_placeE,(_ZN34_INTERNAL_c2c0789c_4_k_cu_0da159924cuda3std6ranges3__45__cpo4sizeE - _ZN34_INTERNAL_c2c0789c_4_k_cu_0da159924cuda3std3__48in_placeE)
_ZN34_INTERNAL_c2c0789c_4_k_cu_0da159924cuda3std3__48in_placeE:
	.zero		1
	.type		_ZN34_INTERNAL_c2c0789c_4_k_cu_0da159924cuda3std6ranges3__45__cpo4sizeE,@object
	.size		_ZN34_INTERNAL_c2c0789c_4_k_cu_0da159924cuda3std6ranges3__45__cpo4sizeE,(_ZN34_INTERNAL_c2c0789c_4_k_cu_0da159926thrust24THRUST_300001_SM_1000_NS12placeholders2_2E - _ZN34_INTERNAL_c2c0789c_4_k_cu_0da159924cuda3std6ranges3__45__cpo4sizeE)
_ZN34_INTERNAL_c2c0789c_4_k_cu_0da159924cuda3std6ranges3__45__cpo4sizeE:
	.zero		1
	.type		_ZN34_INTERNAL_c2c0789c_4_k_cu_0da159926thrust24THRUST_300001_SM_1000_NS12placeholders2_2E,@object
	.size		_ZN34_INTERNAL_c2c0789c_4_k_cu_0da159926thrust24THRUST_300001_SM_1000_NS12placeholders2_2E,(_ZN34_INTERNAL_c2c0789c_4_k_cu_0da159924cuda3std3__45__cpo6cbeginE - _ZN34_INTERNAL_c2c0789c_4_k_cu_0da159926thrust24THRUST_300001_SM_1000_NS12placeholders2_2E)
_ZN34_INTERNAL_c2c0789c_4_k_cu_0da159926thrust24THRUST_300001_SM_1000_NS12placeholders2_2E:
	.zero		1
	.type		_ZN34_INTERNAL_c2c0789c_4_k_cu_0da159924cuda3std3__45__cpo6cbeginE,@object
	.size		_ZN34_INTERNAL_c2c0789c_4_k_cu_0da159924cuda3std3__45__cpo6cbeginE,(_ZN34_INTERNAL_c2c0789c_4_k_cu_0da159924cuda3std6ranges3__45__cpo6cbeginE - _ZN34_INTERNAL_c2c0789c_4_k_cu_0da159924cuda3std3__45__cpo6cbeginE)
_ZN34_INTERNAL_c2c0789c_4_k_cu_0da159924cuda3std3__45__cpo6cbeginE:
	.zero		1
	.type		_ZN34_INTERNAL_c2c0789c_4_k_cu_0da159924cuda3std6ranges3__45__cpo6cbeginE,@object
	.size		_ZN34_INTERNAL_c2c0789c_4_k_cu_0da159924cuda3std6ranges3__45__cpo6cbeginE,(_ZN34_INTERNAL_c2c0789c_4_k_cu_0da159926thrust24THRUST_300001_SM_1000_NS12placeholders2_6E - _ZN34_INTERNAL_c2c0789c_4_k_cu_0da159924cuda3std6ranges3__45__cpo6cbeginE)
_ZN34_INTERNAL_c2c0789c_4_k_cu_0da159924cuda3std6ranges3__45__cpo6cbeginE:
	.zero		1
	.type		_ZN34_INTERNAL_c2c0789c_4_k_cu_0da159926thrust24THRUST_300001_SM_1000_NS12placeholders2_6E,@object
	.size		_ZN34_INTERNAL_c2c0789c_4_k_cu_0da159926thrust24THRUST_300001_SM_1000_NS12placeholders2_6E,(_ZN34_INTERNAL_c2c0789c_4_k_cu_0da159924cuda3std3__45__cpo7crbeginE - _ZN34_INTERNAL_c2c0789c_4_k_cu_0da159926thrust24THRUST_300001_SM_1000_NS12placeholders2_6E)
_ZN34_INTERNAL_c2c0789c_4_k_cu_0da159926thrust24THRUST_300001_SM_1000_NS12placeholders2_6E:
	.zero		1
	.type		_ZN34_INTERNAL_c2c0789c_4_k_cu_0da159924cuda3std3__45__cpo7crbeginE,@object
	.size		_ZN34_INTERNAL_c2c0789c_4_k_cu_0da159924cuda3std3__45__cpo7crbeginE,(_ZN34_INTERNAL_c2c0789c_4_k_cu_0da159924cuda3std6ranges3__45__cpo4nextE - _ZN34_INTERNAL_c2c0789c_4_k_cu_0da159924cuda3std3__45__cpo7crbeginE)
_ZN34_INTERNAL_c2c0789c_4_k_cu_0da159924cuda3std3__45__cpo7crbeginE:
	.zero		1
	.type		_ZN34_INTERNAL_c2c0789c_4_k_cu_0da159924cuda3std6ranges3__45__cpo4nextE,@object
	.size		_ZN34_INTERNAL_c2c0789c_4_k_cu_0da159924cuda3std6ranges3__45__cpo4nextE,(_ZN34_INTERNAL_c2c0789c_4_k_cu_0da159924cuda3std6ranges3__45__cpo4swapE - _ZN34_INTERNAL_c2c0789c_4_k_cu_0da159924cuda3std6ranges3__45__cpo4nextE)
_ZN34_INTERNAL_c2c0789c_4_k_cu_0da159924cuda3std6ranges3__45__cpo4nextE:
	.zero		1
	.type		_ZN34_INTERNAL_c2c0789c_4_k_cu_0da159924cuda3std6ranges3__45__cpo4swapE,@object
	.size		_ZN34_INTERNAL_c2c0789c_4_k_cu_0da159924cuda3std6ranges3__45__cpo4swapE,(_ZN34_INTERNAL_c2c0789c_4_k_cu_0da159926thrust24THRUST_300001_SM_1000_NS8cuda_cub10par_nosyncE - _ZN34_INTERNAL_c2c0789c_4_k_cu_0da159924cuda3std6ranges3__45__cpo4swapE)
_ZN34_INTERNAL_c2c0789c_4_k_cu_0da159924cuda3std6ranges3__45__cpo4swapE:
	.zero		1
	.type		_ZN34_INTERNAL_c2c0789c_4_k_cu_0da159926thrust24THRUST_300001_SM_1000_NS8cuda_cub10par_nosyncE,@object
	.size		_ZN34_INTERNAL_c2c0789c_4_k_cu_0da159926thrust24THRUST_300001_SM_1000_NS8cuda_cub10par_nosyncE,(_ZN34_INTERNAL_c2c0789c_4_k_cu_0da159926thrust24THRUST_300001_SM_1000_NS3seqE - _ZN34_INTERNAL_c2c0789c_4_k_cu_0da159926thrust24THRUST_300001_SM_1000_NS8cuda_cub10par_nosyncE)
_ZN34_INTERNAL_c2c0789c_4_k_cu_0da159926thrust24THRUST_300001_SM_1000_NS8cuda_cub10par_nosyncE:
	.zero		1
	.type		_ZN34_INTERNAL_c2c0789c_4_k_cu_0da159926thrust24THRUST_300001_SM_1000_NS3seqE,@object
	.size		_ZN34_INTERNAL_c2c0789c_4_k_cu_0da159926thrust24THRUST_300001_SM_1000_NS3seqE,(_ZN34_INTERNAL_c2c0789c_4_k_cu_0da159924cuda3std3__420unreachable_sentinelE - _ZN34_INTERNAL_c2c0789c_4_k_cu_0da159926thrust24THRUST_300001_SM_1000_NS3seqE)
_ZN34_INTERNAL_c2c0789c_4_k_cu_0da159926thrust24THRUST_300001_SM_1000_NS3seqE:
	.zero		1
	.type		_ZN34_INTERNAL_c2c0789c_4_k_cu_0da159924cuda3std3__420unreachable_sentinelE,@object
	.size		_ZN34_INTERNAL_c2c0789c_4_k_cu_0da159924cuda3std3__420unreachable_sentinelE,(_ZN34_INTERNAL_c2c0789c_4_k_cu_0da159924cuda3std6ranges3__45__cpo5ssizeE - _ZN34_INTERNAL_c2c0789c_4_k_cu_0da159924cuda3std3__420unreachable_sentinelE)
_ZN34_INTERNAL_c2c0789c_4_k_cu_0da159924cuda3std3__420unreachable_sentinelE:
	.zero		1
	.type		_ZN34_INTERNAL_c2c0789c_4_k_cu_0da159924cuda3std6ranges3__45__cpo5ssizeE,@object
	.size		_ZN34_INTERNAL_c2c0789c_4_k_cu_0da159924cuda3std6ranges3__45__cpo5ssizeE,(_ZN34_INTERNAL_c2c0789c_4_k_cu_0da159926thrust24THRUST_300001_SM_1000_NS12placeholders2_3E - _ZN34_INTERNAL_c2c0789c_4_k_cu_0da159924cuda3std6ranges3__45__cpo5ssizeE)
_ZN34_INTERNAL_c2c0789c_4_k_cu_0da159924cuda3std6ranges3__45__cpo5ssizeE:
	.zero		1
	.type		_ZN34_INTERNAL_c2c0789c_4_k_cu_0da159926thrust24THRUST_300001_SM_1000_NS12placeholders2_3E,@object
	.size		_ZN34_INTERNAL_c2c0789c_4_k_cu_0da159926thrust24THRUST_300001_SM_1000_NS12placeholders2_3E,(_ZN34_INTERNAL_c2c0789c_4_k_cu_0da159924cuda3std3__45__cpo4cendE - _ZN34_INTERNAL_c2c0789c_4_k_cu_0da159926thrust24THRUST_300001_SM_1000_NS12placeholders2_3E)
_ZN34_INTERNAL_c2c0789c_4_k_cu_0da159926thrust24THRUST_300001_SM_1000_NS12placeholders2_3E:
	.zero		1
	.type		_ZN34_INTERNAL_c2c0789c_4_k_cu_0da159924cuda3std3__45__cpo4cendE,@object
	.size		_ZN34_INTERNAL_c2c0789c_4_k_cu_0da159924cuda3std3__45__cpo4cendE,(_ZN34_INTERNAL_c2c0789c_4_k_cu_0da159924cuda3std6ranges3__45__cpo4cendE - _ZN34_INTERNAL_c2c0789c_4_k_cu_0da159924cuda3std3__45__cpo4cendE)
_ZN34_INTERNAL_c2c0789c_4_k_cu_0da159924cuda3std3__45__cpo4cendE:
	.zero		1
	.type		_ZN34_INTERNAL_c2c0789c_4_k_cu_0da159924cuda3std6ranges3__45__cpo4cendE,@object
	.size		_ZN34_INTERNAL_c2c0789c_4_k_cu_0da159924cuda3std6ranges3__45__cpo4cendE,(_ZN34_INTERNAL_c2c0789c_4_k_cu_0da159926thrust24THRUST_300001_SM_1000_NS12placeholders2_7E - _ZN34_INTERNAL_c2c0789c_4_k_cu_0da159924cuda3std6ranges3__45__cpo4cendE)
_ZN34_INTERNAL_c2c0789c_4_k_cu_0da159924cuda3std6ranges3__45__cpo4cendE:
	.zero		1
	.type		_ZN34_INTERNAL_c2c0789c_4_k_cu_0da159926thrust24THRUST_300001_SM_1000_NS12placeholders2_7E,@object
	.size		_ZN34_INTERNAL_c2c0789c_4_k_cu_0da159926thrust24THRUST_300001_SM_1000_NS12placeholders2_7E,(_ZN34_INTERNAL_c2c0789c_4_k_cu_0da159924cuda3std3__45__cpo5crendE - _ZN34_INTERNAL_c2c0789c_4_k_cu_0da159926thrust24THRUST_300001_SM_1000_NS12placeholders2_7E)
_ZN34_INTERNAL_c2c0789c_4_k_cu_0da159926thrust24THRUST_300001_SM_1000_NS12placeholders2_7E:
	.zero		1
	.type		_ZN34_INTERNAL_c2c0789c_4_k_cu_0da159924cuda3std3__45__cpo5crendE,@object
	.size		_ZN34_INTERNAL_c2c0789c_4_k_cu_0da159924cuda3std3__45__cpo5crendE,(_ZN34_INTERNAL_c2c0789c_4_k_cu_0da159924cuda3std6ranges3__45__cpo4prevE - _ZN34_INTERNAL_c2c0789c_4_k_cu_0da159924cuda3std3__45__cpo5crendE)
_ZN34_INTERNAL_c2c0789c_4_k_cu_0da159924cuda3std3__45__cpo5crendE:
	.zero		1
	.type		_ZN34_INTERNAL_c2c0789c_4_k_cu_0da159924cuda3std6ranges3__45__cpo4prevE,@object
	.size		_ZN34_INTERNAL_c2c0789c_4_k_cu_0da159924cuda3std6ranges3__45__cpo4prevE,(_ZN34_INTERNAL_c2c0789c_4_k_cu_0da159924cuda3std6ranges3__45__cpo9iter_moveE - _ZN34_INTERNAL_c2c0789c_4_k_cu_0da159924cuda3std6ranges3__45__cpo4prevE)
_ZN34_INTERNAL_c2c0789c_4_k_cu_0da159924cuda3std6ranges3__45__cpo4prevE:
	.zero		1
	.type		_ZN34_INTERNAL_c2c0789c_4_k_cu_0da159924cuda3std6ranges3__45__cpo9iter_moveE,@object
	.size		_ZN34_INTERNAL_c2c0789c_4_k_cu_0da159924cuda3std6ranges3__45__cpo9iter_moveE,(_ZN34_INTERNAL_c2c0789c_4_k_cu_0da159926thrust24THRUST_300001_SM_1000_NS6system6detail10sequential3seqE - _ZN34_INTERNAL_c2c0789c_4_k_cu_0da159924cuda3std6ranges3__45__cpo9iter_moveE)
_ZN34_INTERNAL_c2c0789c_4_k_cu_0da159924cuda3std6ranges3__45__cpo9iter_moveE:
	.zero		1
	.type		_ZN34_INTERNAL_c2c0789c_4_k_cu_0da159926thrust24THRUST_300001_SM_1000_NS6system6detail10sequential3seqE,@object
	.size		_ZN34_INTERNAL_c2c0789c_4_k_cu_0da159926thrust24THRUST_300001_SM_1000_NS6system6detail10sequential3seqE,(_ZN34_INTERNAL_c2c0789c_4_k_cu_0da159926thrust24THRUST_300001_SM_1000_NS12placeholders2_9E - _ZN34_INTERNAL_c2c0789c_4_k_cu_0da159926thrust24THRUST_300001_SM_1000_NS6system6detail10sequential3seqE)
_ZN34_INTERNAL_c2c0789c_4_k_cu_0da159926thrust24THRUST_300001_SM_1000_NS6system6detail10sequential3seqE:
	.zero		1
	.type		_ZN34_INTERNAL_c2c0789c_4_k_cu_0da159926thrust24THRUST_300001_SM_1000_NS12placeholders2_9E,@object
	.size		_ZN34_INTERNAL_c2c0789c_4_k_cu_0da159926thrust24THRUST_300001_SM_1000_NS12placeholders2_9E,(_ZN34_INTERNAL_c2c0789c_4_k_cu_0da159924cuda3std3__419piecewise_constructE - _ZN34_INTERNAL_c2c0789c_4_k_cu_0da159926thrust24THRUST_300001_SM_1000_NS12placeholders2_9E)
_ZN34_INTERNAL_c2c0789c_4_k_cu_0da159926thrust24THRUST_300001_SM_1000_NS12placeholders2_9E:
	.zero		1
	.type		_ZN34_INTERNAL_c2c0789c_4_k_cu_0da159924cuda3std3__419piecewise_constructE,@object
	.size		_ZN34_INTERNAL_c2c0789c_4_k_cu_0da159924cuda3std3__419piecewise_constructE,(_ZN34_INTERNAL_c2c0789c_4_k_cu_0da159924cuda3std6ranges3__45__cpo5cdataE - _ZN34_INTERNAL_c2c0789c_4_k_cu_0da159924cuda3std3__419piecewise_constructE)
_ZN34_INTERNAL_c2c0789c_4_k_cu_0da159924cuda3std3__419piecewise_constructE:
	.zero		1
	.type		_ZN34_INTERNAL_c2c0789c_4_k_cu_0da159924cuda3std6ranges3__45__cpo5cdataE,@object
	.size		_ZN34_INTERNAL_c2c0789c_4_k_cu_0da159924cuda3std6ranges3__45__cpo5cdataE,(_ZN34_INTERNAL_c2c0789c_4_k_cu_0da159926thrust24THRUST_300001_SM_1000_NS12placeholders2_1E - _ZN34_INTERNAL_c2c0789c_4_k_cu_0da159924cuda3std6ranges3__45__cpo5cdataE)
_ZN34_INTERNAL_c2c0789c_4_k_cu_0da159924cuda3std6ranges3__45__cpo5cdataE:
	.zero		1
	.type		_ZN34_INTERNAL_c2c0789c_4_k_cu_0da159926thrust24THRUST_300001_SM_1000_NS12placeholders2_1E,@object
	.size		_ZN34_INTERNAL_c2c0789c_4_k_cu_0da159926thrust24THRUST_300001_SM_1000_NS12placeholders2_1E,(_ZN34_INTERNAL_c2c0789c_4_k_cu_0da159924cuda3std3__45__cpo3endE - _ZN34_INTERNAL_c2c0789c_4_k_cu_0da159926thrust24THRUST_300001_SM_1000_NS12placeholders2_1E)
_ZN34_INTERNAL_c2c0789c_4_k_cu_0da159926thrust24THRUST_300001_SM_1000_NS12placeholders2_1E:
	.zero		1
	.type		_ZN34_INTERNAL_c2c0789c_4_k_cu_0da159924cuda3std3__45__cpo3endE,@object
	.size		_ZN34_INTERNAL_c2c0789c_4_k_cu_0da159924cuda3std3__45__cpo3endE,(_ZN34_INTERNAL_c2c0789c_4_k_cu_0da159924cuda3std6ranges3__45__cpo3endE - _ZN34_INTERNAL_c2c0789c_4_k_cu_0da159924cuda3std3__45__cpo3endE)
_ZN34_INTERNAL_c2c0789c_4_k_cu_0da159924cuda3std3__45__cpo3endE:
	.zero		1
	.type		_ZN34_INTERNAL_c2c0789c_4_k_cu_0da159924cuda3std6ranges3__45__cpo3endE,@object
	.size		_ZN34_INTERNAL_c2c0789c_4_k_cu_0da159924cuda3std6ranges3__45__cpo3endE,(_ZN34_INTERNAL_c2c0789c_4_k_cu_0da159926thrust24THRUST_300001_SM_1000_NS12placeholders2_5E - _ZN34_INTERNAL_c2c0789c_4_k_cu_0da159924cuda3std6ranges3__45__cpo3endE)
_ZN34_INTERNAL_c2c0789c_4_k_cu_0da159924cuda3std6ranges3__45__cpo3endE:
	.zero		1
	.type		_ZN34_INTERNAL_c2c0789c_4_k_cu_0da159926thrust24THRUST_300001_SM_1000_NS12placeholders2_5E,@object
	.size		_ZN34_INTERNAL_c2c0789c_4_k_cu_0da159926thrust24THRUST_300001_SM_1000_NS12placeholders2_5E,(_ZN34_INTERNAL_c2c0789c_4_k_cu_0da159924cuda3std3__45__cpo4rendE - _ZN34_INTERNAL_c2c0789c_4_k_cu_0da159926thrust24THRUST_300001_SM_1000_NS12placeholders2_5E)
_ZN34_INTERNAL_c2c0789c_4_k_cu_0da159926thrust24THRUST_300001_SM_1000_NS12placeholders2_5E:
	.zero		1
	.type		_ZN34_INTERNAL_c2c0789c_4_k_cu_0da159924cuda3std3__45__cpo4rendE,@object
	.size		_ZN34_INTERNAL_c2c0789c_4_k_cu_0da159924cuda3std3__45__cpo4rendE,(_ZN34_INTERNAL_c2c0789c_4_k_cu_0da159924cuda3std6ranges3__45__cpo9iter_swapE - _ZN34_INTERNAL_c2c0789c_4_k_cu_0da159924cuda3std3__45__cpo4rendE)
_ZN34_INTERNAL_c2c0789c_4_k_cu_0da159924cuda3std3__45__cpo4rendE:
	.zero		1
	.type		_ZN34_INTERNAL_c2c0789c_4_k_cu_0da159924cuda3std6ranges3__45__cpo9iter_swapE,@object
	.size		_ZN34_INTERNAL_c2c0789c_4_k_cu_0da159924cuda3std6ranges3__45__cpo9iter_swapE,(_ZN34_INTERNAL_c2c0789c_4_k_cu_0da159924cuda3std3__48unexpectE - _ZN34_INTERNAL_c2c0789c_4_k_cu_0da159924cuda3std6ranges3__45__cpo9iter_swapE)
_ZN34_INTERNAL_c2c0789c_4_k_cu_0da159924cuda3std6ranges3__45__cpo9iter_swapE:
	.zero		1
	.type		_ZN34_INTERNAL_c2c0789c_4_k_cu_0da159924cuda3std3__48unexpectE,@object
	.size		_ZN34_INTERNAL_c2c0789c_4_k_cu_0da159924cuda3std3__48unexpectE,(_ZN34_INTERNAL_c2c0789c_4_k_cu_0da159926thrust24THRUST_300001_SM_1000_NS8cuda_cub3parE - _ZN34_INTERNAL_c2c0789c_4_k_cu_0da159924cuda3std3__48unexpectE)
_ZN34_INTERNAL_c2c0789c_4_k_cu_0da159924cuda3std3__48unexpectE:
	.zero		1
	.type		_ZN34_INTERNAL_c2c0789c_4_k_cu_0da159926thrust24THRUST_300001_SM_1000_NS8cuda_cub3parE,@object
	.size		_ZN34_INTERNAL_c2c0789c_4_k_cu_0da159926thrust24THRUST_300001_SM_1000_NS8cuda_cub3parE,(.L_29 - _ZN34_INTERNAL_c2c0789c_4_k_cu_0da159926thrust24THRUST_300001_SM_1000_NS8cuda_cub3parE)
_ZN34_INTERNAL_c2c0789c_4_k_cu_0da159926thrust24THRUST_300001_SM_1000_NS8cuda_cub3parE:
	.zero		1
.L_29:


//--------------------- .nv.shared._ZN3cub18CUB_300001_SM_10006detail6reduce18DeviceReduceKernelINS2_10policy_hubIN4cuda3std3__45tupleIJblEEEyN6thrust24THRUST_300001_SM_1000_NS8cuda_cub9__find_if7functorIS9_EEE10Policy1000ENSB_12zip_iteratorINS8_IJNSD_26transform_input_iterator_tIbNSB_6detail15normal_iteratorINSB_10device_ptrIiEEEE17greater_than_fourEENSB_17counting_iteratorIlNSB_11use_defaultESS_SS_EEEEEEEySF_S9_NS7_10__identityEEEvT0_PT3_T1_NS0_13GridEvenShareIS10_EET2_T4_ --------------------------
	.section	.nv.shared._ZN3cub18CUB_300001_SM_10006detail6reduce18DeviceReduceKernelINS2_10policy_hubIN4cuda3std3__45tupleIJblEEEyN6thrust24THRUST_300001_SM_1000_NS8cuda_cub9__find_if7functorIS9_EEE10Policy1000ENSB_12zip_iteratorINS8_IJNSD_26transform_input_iterator_tIbNSB_6detail15normal_iteratorINSB_10device_ptrIiEEEE17greater_than_fourEENSB_17counting_iteratorIlNSB_11use_defaultESS_SS_EEEEEEEySF_S9_NS7_10__identityEEEvT0_PT3_T1_NS0_13GridEvenShareIS10_EET2_T4_,"aw",@nobits
	.sectionflags	@""
	.align	8
.nv.shared._ZN3cub18CUB_300001_SM_10006detail6reduce18DeviceReduceKernelINS2_10policy_hubIN4cuda3std3__45tupleIJblEEEyN6thrust24THRUST_300001_SM_1000_NS8cuda_cub9__find_if7functorIS9_EEE10Policy1000ENSB_12zip_iteratorINS8_IJNSD_26transform_input_iterator_tIbNSB_6detail15normal_iteratorINSB_10device_ptrIiEEEE17greater_than_fourEENSB_17counting_iteratorIlNSB_11use_defaultESS_SS_EEEEEEEySF_S9_NS7_10__identityEEEvT0_PT3_T1_NS0_13GridEvenShareIS10_EET2_T4_:
	.zero		1176


//--------------------- .nv.shared._ZN3cub18CUB_300001_SM_10006detail6reduce28DeviceReduceSingleTileKernelINS2_10policy_hubIN4cuda3std3__45tupleIJblEEEyN6thrust24THRUST_300001_SM_1000_NS8cuda_cub9__find_if7functorIS9_EEE10Policy1000ENSB_12zip_iteratorINS8_IJNSD_26transform_input_iterator_tIbNSB_6detail15normal_iteratorINSB_10device_ptrIiEEEE17greater_than_fourEENSB_17counting_iteratorIlNSB_11use_defaultESS_SS_EEEEEEEPS9_ySF_S9_S9_NS7_10__identityEEEvT0_T1_T2_T3_T4_T6_ --------------------------
	.section	.nv.shared._ZN3cub18CUB_300001_SM_10006detail6reduce28DeviceReduceSingleTileKernelINS2_10policy_hubIN4cuda3std3__45tupleIJblEEEyN6thrust24THRUST_300001_SM_1000_NS8cuda_cub9__find_if7functorIS9_EEE10Policy1000ENSB_12zip_iteratorINS8_IJNSD_26transform_input_iterator_tIbNSB_6detail15normal_iteratorINSB_10device_ptrIiEEEE17greater_than_fourEENSB_17counting_iteratorIlNSB_11use_defaultESS_SS_EEEEEEEPS9_ySF_S9_S9_NS7_10__identityEEEvT0_T1_T2_T3_T4_T6_,"aw",@nobits
	.sectionflags	@""
	.align	8
.nv.shared._ZN3cub18CUB_300001_SM_10006detail6reduce28DeviceReduceSingleTileKernelINS2_10policy_hubIN4cuda3std3__45tupleIJblEEEyN6thrust24THRUST_300001_SM_1000_NS8cuda_cub9__find_if7functorIS9_EEE10Policy1000ENSB_12zip_iteratorINS8_IJNSD_26transform_input_iterator_tIbNSB_6detail15normal_iteratorINSB_10device_ptrIiEEEE17greater_than_fourEENSB_17counting_iteratorIlNSB_11use_defaultESS_SS_EEEEEEEPS9_ySF_S9_S9_NS7_10__identityEEEvT0_T1_T2_T3_T4_T6_:
	.zero		1176


//--------------------- .nv.shared._ZN3cub18CUB_300001_SM_10006detail6reduce28DeviceReduceSingleTileKernelINS2_10policy_hubIN4cuda3std3__45tupleIJblEEEjN6thrust24THRUST_300001_SM_1000_NS8cuda_cub9__find_if7functorIS9_EEE10Policy1000EPS9_SI_iSF_S9_S9_NS7_10__identityEEEvT0_T1_T2_T3_T4_T6_ --------------------------
	.section	.nv.shared._ZN3cub18CUB_300001_SM_10006detail6reduce28DeviceReduceSingleTileKernelINS2_10policy_hubIN4cuda3std3__45tupleIJblEEEjN6thrust24THRUST_300001_SM_1000_NS8cuda_cub9__find_if7functorIS9_EEE10Policy1000EPS9_SI_iSF_S9_S9_NS7_10__identityEEEvT0_T1_T2_T3_T4_T6_,"aw",@nobits
	.sectionflags	@""
	.align	8
.nv.shared._ZN3cub18CUB_300001_SM_10006detail6reduce28DeviceReduceSingleTileKernelINS2_10policy_hubIN4cuda3std3__45tupleIJblEEEjN6thrust24THRUST_300001_SM_1000_NS8cuda_cub9__find_if7functorIS9_EEE10Policy1000EPS9_SI_iSF_S9_S9_NS7_10__identityEEEvT0_T1_T2_T3_T4_T6_:
	.zero		1176


//--------------------- .nv.shared._ZN3cub18CUB_300001_SM_10006detail6reduce18DeviceReduceKernelINS2_10policy_hubIN4cuda3std3__45tupleIJblEEEjN6thrust24THRUST_300001_SM_1000_NS8cuda_cub9__find_if7functorIS9_EEE10Policy1000ENSB_12zip_iteratorINS8_IJNSD_26transform_input_iterator_tIbNSB_6detail15normal_iteratorINSB_10device_ptrIiEEEE17greater_than_fourEENSB_17counting_iteratorIlNSB_11use_defaultESS_SS_EEEEEEEjSF_S9_NS7_10__identityEEEvT0_PT3_T1_NS0_13GridEvenShareIS10_EET2_T4_ --------------------------
	.section	.nv.shared._ZN3cub18CUB_300001_SM_10006detail6reduce18DeviceReduceKernelINS2_10policy_hubIN4cuda3std3__45tupleIJblEEEjN6thrust24THRUST_300001_SM_1000_NS8cuda_cub9__find_if7functorIS9_EEE10Policy1000ENSB_12zip_iteratorINS8_IJNSD_26transform_input_iterator_tIbNSB_6detail15normal_iteratorINSB_10device_ptrIiEEEE17greater_than_fourEENSB_17counting_iteratorIlNSB_11use_defaultESS_SS_EEEEEEEjSF_S9_NS7_10__identityEEEvT0_PT3_T1_NS0_13GridEvenShareIS10_EET2_T4_,"aw",@nobits
	.sectionflags	@""
	.align	8
.nv.shared._ZN3cub18CUB_300001_SM_10006detail6reduce18DeviceReduceKernelINS2_10policy_hubIN4cuda3std3__45tupleIJblEEEjN6thrust24THRUST_300001_SM_1000_NS8cuda_cub9__find_if7functorIS9_EEE10Policy1000ENSB_12zip_iteratorINS8_IJNSD_26transform_input_iterator_tIbNSB_6detail15normal_iteratorINSB_10device_ptrIiEEEE17greater_than_fourEENSB_17counting_iteratorIlNSB_11use_defaultESS_SS_EEEEEEEjSF_S9_NS7_10__identityEEEvT0_PT3_T1_NS0_13GridEvenShareIS10_EET2_T4_:
	.zero		1176


//--------------------- .nv.shared._ZN3cub18CUB_300001_SM_10006detail6reduce28DeviceReduceSingleTileKernelINS2_10policy_hubIN4cuda3std3__45tupleIJblEEEjN6thrust24THRUST_300001_SM_1000_NS8cuda_cub9__find_if7functorIS9_EEE10Policy1000ENSB_12zip_iteratorINS8_IJNSD_26transform_input_iterator_tIbNSB_6detail15normal_iteratorINSB_10device_ptrIiEEEE17greater_than_fourEENSB_17counting_iteratorIlNSB_11use_defaultESS_SS_EEEEEEEPS9_jSF_S9_S9_NS7_10__identityEEEvT0_T1_T2_T3_T4_T6_ --------------------------
	.section	.nv.shared._ZN3cub18CUB_300001_SM_10006detail6reduce28DeviceReduceSingleTileKernelINS2_10policy_hubIN4cuda3std3__45tupleIJblEEEjN6thrust24THRUST_300001_SM_1000_NS8cuda_cub9__find_if7functorIS9_EEE10Policy1000ENSB_12zip_iteratorINS8_IJNSD_26transform_input_iterator_tIbNSB_6detail15normal_iteratorINSB_10device_ptrIiEEEE17greater_than_fourEENSB_17counting_iteratorIlNSB_11use_defaultESS_SS_EEEEEEEPS9_jSF_S9_S9_NS7_10__identityEEEvT0_T1_T2_T3_T4_T6_,"aw",@nobits
	.sectionflags	@""
	.align	8
.nv.shared._ZN3cub18CUB_300001_SM_10006detail6reduce28DeviceReduceSingleTileKernelINS2_10policy_hubIN4cuda3std3__45tupleIJblEEEjN6thrust24THRUST_300001_SM_1000_NS8cuda_cub9__find_if7functorIS9_EEE10Policy1000ENSB_12zip_iteratorINS8_IJNSD_26transform_input_iterator_tIbNSB_6detail15normal_iteratorINSB_10device_ptrIiEEEE17greater_than_fourEENSB_17counting_iteratorIlNSB_11use_defaultESS_SS_EEEEEEEPS9_jSF_S9_S9_NS7_10__identityEEEvT0_T1_T2_T3_T4_T6_:
	.zero		1176


//--------------------- .nv.constant0._ZN3cub18CUB_300001_SM_10006detail6reduce28DeviceReduceSingleTileKernelINS2_10policy_hubIN4cuda3std3__45tupleIJblEEEyN6thrust24THRUST_300001_SM_1000_NS8cuda_cub9__find_if7functorIS9_EEE10Policy1000EPS9_SI_iSF_S9_S9_NS7_10__identityEEEvT0_T1_T2_T3_T4_T6_ --------------------------
	.section	.nv.constant0._ZN3cub18CUB_300001_SM_10006detail6reduce28DeviceReduceSingleTileKernelINS2_10policy_hubIN4cuda3std3__45tupleIJblEEEyN6thrust24THRUST_300001_SM_1000_NS8cuda_cub9__find_if7functorIS9_EEE10Policy1000EPS9_SI_iSF_S9_S9_NS7_10__identityEEEvT0_T1_T2_T3_T4_T6_,"a",@progbits
	.sectionflags	@""
	.align	4
.nv.constant0._ZN3cub18CUB_300001_SM_10006detail6reduce28DeviceReduceSingleTileKernelINS2_10policy_hubIN4cuda3std3__45tupleIJblEEEyN6thrust24THRUST_300001_SM_1000_NS8cuda_cub9__find_if7functorIS9_EEE10Policy1000EPS9_SI_iSF_S9_S9_NS7_10__identityEEEvT0_T1_T2_T3_T4_T6_:
	.zero		937


//--------------------- .nv.constant0._ZN3cub18CUB_300001_SM_10006detail6reduce18DeviceReduceKernelINS2_10policy_hubIN4cuda3std3__45tupleIJblEEEyN6thrust24THRUST_300001_SM_1000_NS8cuda_cub9__find_if7functorIS9_EEE10Policy1000ENSB_12zip_iteratorINS8_IJNSD_26transform_input_iterator_tIbNSB_6detail15normal_iteratorINSB_10device_ptrIiEEEE17greater_than_fourEENSB_17counting_iteratorIlNSB_11use_defaultESS_SS_EEEEEEEySF_S9_NS7_10__identityEEEvT0_PT3_T1_NS0_13GridEvenShareIS10_EET2_T4_ --------------------------
	.section	.nv.constant0._ZN3cub18CUB_300001_SM_10006detail6reduce18DeviceReduceKernelINS2_10policy_hubIN4cuda3std3__45tupleIJblEEEyN6thrust24THRUST_300001_SM_1000_NS8cuda_cub9__find_if7functorIS9_EEE10Policy1000ENSB_12zip_iteratorINS8_IJNSD_26transform_input_iterator_tIbNSB_6detail15normal_iteratorINSB_10device_ptrIiEEEE17greater_than_fourEENSB_17counting_iteratorIlNSB_11use_defaultESS_SS_EEEEEEEySF_S9_NS7_10__identityEEEvT0_PT3_T1_NS0_13GridEvenShareIS10_EET2_T4_,"a",@progbits
	.sectionflags	@""
	.align	4
.nv.constant0._ZN3cub18CUB_300001_SM_10006detail6reduce18DeviceReduceKernelINS2_10policy_hubIN4cuda3std3__45tupleIJblEEEyN6thrust24THRUST_300001_SM_1000_NS8cuda_cub9__find_if7functorIS9_EEE10Policy1000ENSB_12zip_iteratorINS8_IJNSD_26transform_input_iterator_tIbNSB_6detail15normal_iteratorINSB_10device_ptrIiEEEE17greater_than_fourEENSB_17counting_iteratorIlNSB_11use_defaultESS_SS_EEEEEEEySF_S9_NS7_10__identityEEEvT0_PT3_T1_NS0_13GridEvenShareIS10_EET2_T4_:
	.zero		1010


//--------------------- .nv.constant0._ZN3cub18CUB_300001_SM_10006detail6reduce28DeviceReduceSingleTileKernelINS2_10policy_hubIN4cuda3std3__45tupleIJblEEEyN6thrust24THRUST_300001_SM_1000_NS8cuda_cub9__find_if7functorIS9_EEE10Policy1000ENSB_12zip_iteratorINS8_IJNSD_26transform_input_iterator_tIbNSB_6detail15normal_iteratorINSB_10device_ptrIiEEEE17greater_than_fourEENSB_17counting_iteratorIlNSB_11use_defaultESS_SS_EEEEEEEPS9_ySF_S9_S9_NS7_10__identityEEEvT0_T1_T2_T3_T4_T6_ --------------------------
	.section	.nv.constant0._ZN3cub18CUB_300001_SM_10006detail6reduce28DeviceReduceSingleTileKernelINS2_10policy_hubIN4cuda3std3__45tupleIJblEEEyN6thrust24THRUST_300001_SM_1000_NS8cuda_cub9__find_if7functorIS9_EEE10Policy1000ENSB_12zip_iteratorINS8_IJNSD_26transform_input_iterator_tIbNSB_6detail15normal_iteratorINSB_10device_ptrIiEEEE17greater_than_fourEENSB_17counting_iteratorIlNSB_11use_defaultESS_SS_EEEEEEEPS9_ySF_S9_S9_NS7_10__identityEEEvT0_T1_T2_T3_T4_T6_,"a",@progbits
	.sectionflags	@""
	.align	4
.nv.constant0._ZN3cub18CUB_300001_SM_10006detail6reduce28DeviceReduceSingleTileKernelINS2_10policy_hubIN4cuda3std3__45tupleIJblEEEyN6thrust24THRUST_300001_SM_1000_NS8cuda_cub9__find_if7functorIS9_EEE10Policy1000ENSB_12zip_iteratorINS8_IJNSD_26transform_input_iterator_tIbNSB_6detail15normal_iteratorINSB_10device_ptrIiEEEE17greater_than_fourEENSB_17counting_iteratorIlNSB_11use_defaultESS_SS_EEEEEEEPS9_ySF_S9_S9_NS7_10__identityEEEvT0_T1_T2_T3_T4_T6_:
	.zero		961


//--------------------- .nv.constant0._ZN3cub18CUB_300001_SM_10006detail6reduce28DeviceReduceSingleTileKernelINS2_10policy_hubIN4cuda3std3__45tupleIJblEEEjN6thrust24THRUST_300001_SM_1000_NS8cuda_cub9__find_if7functorIS9_EEE10Policy1000EPS9_SI_iSF_S9_S9_NS7_10__identityEEEvT0_T1_T2_T3_T4_T6_ --------------------------
	.section	.nv.constant0._ZN3cub18CUB_300001_SM_10006detail6reduce28DeviceReduceSingleTileKernelINS2_10policy_hubIN4cuda3std3__45tupleIJblEEEjN6thrust24THRUST_300001_SM_1000_NS8cuda_cub9__find_if7functorIS9_EEE10Policy1000EPS9_SI_iSF_S9_S9_NS7_10__identityEEEvT0_T1_T2_T3_T4_T6_,"a",@progbits
	.sectionflags	@""
	.align	4
.nv.constant0._ZN3cub18CUB_300001_SM_10006detail6reduce28DeviceReduceSingleTileKernelINS2_10policy_hubIN4cuda3std3__45tupleIJblEEEjN6thrust24THRUST_300001_SM_1000_NS8cuda_cub9__find_if7functorIS9_EEE10Policy1000EPS9_SI_iSF_S9_S9_NS7_10__identityEEEvT0_T1_T2_T3_T4_T6_:
	.zero		937


//--------------------- .nv.constant0._ZN3cub18CUB_300001_SM_10006detail6reduce18DeviceReduceKernelINS2_10policy_hubIN4cuda3std3__45tupleIJblEEEjN6thrust24THRUST_300001_SM_1000_NS8cuda_cub9__find_if7functorIS9_EEE10Policy1000ENSB_12zip_iteratorINS8_IJNSD_26transform_input_iterator_tIbNSB_6detail15normal_iteratorINSB_10device_ptrIiEEEE17greater_than_fourEENSB_17counting_iteratorIlNSB_11use_defaultESS_SS_EEEEEEEjSF_S9_NS7_10__identityEEEvT0_PT3_T1_NS0_13GridEvenShareIS10_EET2_T4_ --------------------------
	.section	.nv.constant0._ZN3cub18CUB_300001_SM_10006detail6reduce18DeviceReduceKernelINS2_10policy_hubIN4cuda3std3__45tupleIJblEEEjN6thrust24THRUST_300001_SM_1000_NS8cuda_cub9__find_if7functorIS9_EEE10Policy1000ENSB_12zip_iteratorINS8_IJNSD_26transform_input_iterator_tIbNSB_6detail15normal_iteratorINSB_10device_ptrIiEEEE17greater_than_fourEENSB_17counting_iteratorIlNSB_11use_defaultESS_SS_EEEEEEEjSF_S9_NS7_10__identityEEEvT0_PT3_T1_NS0_13GridEvenShareIS10_EET2_T4_,"a",@progbits
	.sectionflags	@""
	.align	4
.nv.constant0._ZN3cub18CUB_300001_SM_10006detail6reduce18DeviceReduceKernelINS2_10policy_hubIN4cuda3std3__45tupleIJblEEEjN6thrust24THRUST_300001_SM_1000_NS8cuda_cub9__find_if7functorIS9_EEE10Policy1000ENSB_12zip_iteratorINS8_IJNSD_26transform_input_iterator_tIbNSB_6detail15normal_iteratorINSB_10device_ptrIiEEEE17greater_than_fourEENSB_17counting_iteratorIlNSB_11use_defaultESS_SS_EEEEEEEjSF_S9_NS7_10__identityEEEvT0_PT3_T1_NS0_13GridEvenShareIS10_EET2_T4_:
	.zero		974


//--------------------- .nv.constant0._ZN3cub18CUB_300001_SM_10006detail6reduce28DeviceReduceSingleTileKernelINS2_10policy_hubIN4cuda3std3__45tupleIJblEEEjN6thrust24THRUST_300001_SM_1000_NS8cuda_cub9__find_if7functorIS9_EEE10Policy1000ENSB_12zip_iteratorINS8_IJNSD_26transform_input_iterator_tIbNSB_6detail15normal_iteratorINSB_10device_ptrIiEEEE17greater_than_fourEENSB_17counting_iteratorIlNSB_11use_defaultESS_SS_EEEEEEEPS9_jSF_S9_S9_NS7_10__identityEEEvT0_T1_T2_T3_T4_T6_ --------------------------
	.section	.nv.constant0._ZN3cub18CUB_300001_SM_10006detail6reduce28DeviceReduceSingleTileKernelINS2_10policy_hubIN4cuda3std3__45tupleIJblEEEjN6thrust24THRUST_300001_SM_1000_NS8cuda_cub9__find_if7functorIS9_EEE10Policy1000ENSB_12zip_iteratorINS8_IJNSD_26transform_input_iterator_tIbNSB_6detail15normal_iteratorINSB_10device_ptrIiEEEE17greater_than_fourEENSB_17counting_iteratorIlNSB_11use_defaultESS_SS_EEEEEEEPS9_jSF_S9_S9_NS7_10__identityEEEvT0_T1_T2_T3_T4_T6_,"a",@progbits
	.sectionflags	@""
	.align	4
.nv.constant0._ZN3cub18CUB_300001_SM_10006detail6reduce28DeviceReduceSingleTileKernelINS2_10policy_hubIN4cuda3std3__45tupleIJblEEEjN6thrust24THRUST_300001_SM_1000_NS8cuda_cub9__find_if7functorIS9_EEE10Policy1000ENSB_12zip_iteratorINS8_IJNSD_26transform_input_iterator_tIbNSB_6detail15normal_iteratorINSB_10device_ptrIiEEEE17greater_than_fourEENSB_17counting_iteratorIlNSB_11use_defaultESS_SS_EEEEEEEPS9_jSF_S9_S9_NS7_10__identityEEEvT0_T1_T2_T3_T4_T6_:
	.zero		953


//--------------------- .nv.constant0._ZN3cub18CUB_300001_SM_10006detail11EmptyKernelIvEEvv --------------------------
	.section	.nv.constant0._ZN3cub18CUB_300001_SM_10006detail11EmptyKernelIvEEvv,"a",@progbits
	.sectionflags	@""
	.align	4
.nv.constant0._ZN3cub18CUB_300001_SM_10006detail11EmptyKernelIvEEvv:
	.zero		896


//--------------------- SYMBOLS --------------------------

	.type		.nv.reservedSmem.offset0,@object
	.size		.nv.reservedSmem.offset0,0x4
	.type		.nv.reservedSmem.cap,@object
	.size		.nv.reservedSmem.cap,0x4
